	.target	sm_80

	.elftype	@"ET_EXEC"


//--------------------- .note.nv.tkinfo           --------------------------
	.section	.note.nv.tkinfo,"",@"SHT_NOTE"
	.sectionflags	@"SHF_NOTE_NV_TKINFO"
	.tkinfo
        /*0018*/ 	.word	0x00000002
        /*0030*/ 	.string	""
        /*0030*/ 	.string	"ptxas"
        /*0030*/ 	.string	"Cuda compilation tools, release 13.0, V13.0.88"
        /*0030*/ 	.string	"Build cuda_13.0.r13.0/compiler.36424714_0"
        /*0030*/ 	.string	"-arch sm_80 -m 64 "



//--------------------- .note.nv.cuinfo           --------------------------
	.section	.note.nv.cuinfo,"",@"SHT_NOTE"
	.sectionflags	@"SHF_NOTE_NV_CUINFO"
        /*0018*/ 	.short	0x0002
        /*001a*/ 	.short	0x0050
        /*001c*/ 	.short	0x0082
	.zero		2


//--------------------- .nv.info                  --------------------------
	.section	.nv.info,"",@"SHT_CUDA_INFO"
	.align	4


	//----- nvinfo : EIATTR_REGCOUNT
	.align		4
        /*0000*/ 	.byte	0x04, 0x2f
        /*0002*/ 	.short	(.L_12 - .L_11)
	.align		4
.L_11:
        /*0004*/ 	.word	index@(_ZN7cutlass13device_kernelIN5flash22FlashAttnBwdPreprocessIN4cute5tupleIJNS3_1CILi64EEENS5_ILi256EEEEEENS_6half_tEfNS_4arch4Sm80ELb1ELb1EEEEEvNT_6ParamsE)
        /*0008*/ 	.word	0x00000067


	//----- nvinfo : EIATTR_FRAME_SIZE
	.align		4
.L_12:
        /*000c*/ 	.byte	0x04, 0x11
        /*000e*/ 	.short	(.L_14 - .L_13)
	.align		4
.L_13:
        /*0010*/ 	.word	index@(_ZN7cutlass13device_kernelIN5flash22FlashAttnBwdPreprocessIN4cute5tupleIJNS3_1CILi64EEENS5_ILi256EEEEEENS_6half_tEfNS_4arch4Sm80ELb1ELb1EEEEEvNT_6ParamsE)
        /*0014*/ 	.word	0x00000000


	//----- nvinfo : EIATTR_REGCOUNT
	.align		4
.L_14:
        /*0018*/ 	.byte	0x04, 0x2f
        /*001a*/ 	.short	(.L_16 - .L_15)
	.align		4
.L_15:
        /*001c*/ 	.word	index@(_ZN7cutlass13device_kernelIN5flash19enable_sm80_to_sm89INS1_16FlashAttnBwdSm80INS1_25CollectiveMainloopBwdSm80ILi1ELi1EN4cute5tupleIJNS5_1CILi64EEES8_NS7_ILi256EEEEEENS_6half_tEfNS_4arch4Sm80ELb1ELb0ELb1ELb1ELb0ELb0ELb0ELb0ELi2ELi4ELi2ELi2ELb0EEENS1_24CollectiveEpilogueBwdGQAISA_fSD_Li256ELb1ELb0EEENS1_25SingleTileBwdLPTSchedulerILb1ELi64ELb0EEEEEEEEEvNT_6ParamsE)
        /*0020*/ 	.word	0x000000ff


	//----- nvinfo : EIATTR_FRAME_SIZE
	.align		4
.L_16:
        /*0024*/ 	.byte	0x04, 0x11
        /*0026*/ 	.short	(.L_18 - .L_17)
	.align		4
.L_17:
        /*0028*/ 	.word	index@(_ZN7cutlass13device_kernelIN5flash19enable_sm80_to_sm89INS1_16FlashAttnBwdSm80INS1_25CollectiveMainloopBwdSm80ILi1ELi1EN4cute5tupleIJNS5_1CILi64EEES8_NS7_ILi256EEEEEENS_6half_tEfNS_4arch4Sm80ELb1ELb0ELb1ELb1ELb0ELb0ELb0ELb0ELi2ELi4ELi2ELi2ELb0EEENS1_24CollectiveEpilogueBwdGQAISA_fSD_Li256ELb1ELb0EEENS1_25SingleTileBwdLPTSchedulerILb1ELi64ELb0EEEEEEEEEvNT_6ParamsE)
        /*002c*/ 	.word	0x00000038


	//----- nvinfo : EIATTR_REGCOUNT
	.align		4
.L_18:
        /*0030*/ 	.byte	0x04, 0x2f
        /*0032*/ 	.short	(.L_20 - .L_19)
	.align		4
.L_19:
        /*0034*/ 	.word	index@(_ZN7cutlass13device_kernelIN5flash32FlashAttnBwdPostprocessConvertdQIN4cute5tupleIJNS3_1CILi64EEENS5_ILi256EEEEEENS_6half_tEfNS_4arch4Sm80ELi256ENS3_8TiledMMAINS3_8MMA_AtomIJNS3_28SM80_16x8x16_F32F16F16F32_TNEEEENS3_6LayoutINS4_IJNS5_ILi2EEENS5_ILi4EEENS5_ILi1EEEEEENS4_IJSJ_SH_NS5_ILi0EEEEEEEENS4_IJNS5_ILi32EEES6_NS5_ILi16EEEEEEEELb0EEEEEvNT_6ParamsE)
        /*0038*/ 	.word	0x00000056


	//----- nvinfo : EIATTR_FRAME_SIZE
	.align		4
.L_20:
        /*003c*/ 	.byte	0x04, 0x11
        /*003e*/ 	.short	(.L_22 - .L_21)
	.align		4
.L_21:
        /*0040*/ 	.word	index@(_ZN7cutlass13device_kernelIN5flash32FlashAttnBwdPostprocessConvertdQIN4cute5tupleIJNS3_1CILi64EEENS5_ILi256EEEEEENS_6half_tEfNS_4arch4Sm80ELi256ENS3_8TiledMMAINS3_8MMA_AtomIJNS3_28SM80_16x8x16_F32F16F16F32_TNEEEENS3_6LayoutINS4_IJNS5_ILi2EEENS5_ILi4EEENS5_ILi1EEEEEENS4_IJSJ_SH_NS5_ILi0EEEEEEEENS4_IJNS5_ILi32EEES6_NS5_ILi16EEEEEEEELb0EEEEEvNT_6ParamsE)
        /*0044*/ 	.word	0x00000000


	//----- nvinfo : EIATTR_REGCOUNT
	.align		4
.L_22:
        /*0048*/ 	.byte	0x04, 0x2f
        /*004a*/ 	.short	(.L_24 - .L_23)
	.align		4
.L_23:
        /*004c*/ 	.word	index@(_ZN7cutlass13device_kernelIN5flash19enable_sm80_to_sm89INS1_16FlashAttnBwdSm80INS1_25CollectiveMainloopBwdSm80ILi1ELi1EN4cute5tupleIJNS5_1CILi64EEES8_NS7_ILi256EEEEEENS_6half_tEfNS_4arch4Sm80ELb1ELb0ELb1ELb1ELb0ELb0ELb0ELb0ELi2ELi4ELi2ELi2ELb0EEENS1_21CollectiveEpilogueBwdISA_SB_SD_Li256ELb1ELb0ELi4EEENS1_25SingleTileBwdLPTSchedulerILb1ELi64ELb0EEEEEEEEEvNT_6ParamsE)
        /*0050*/ 	.word	0x000000ff


	//----- nvinfo : EIATTR_FRAME_SIZE
	.align		4
.L_24:
        /*0054*/ 	.byte	0x04, 0x11
        /*0056*/ 	.short	(.L_26 - .L_25)
	.align		4
.L_25:
        /*0058*/ 	.word	index@(_ZN7cutlass13device_kernelIN5flash19enable_sm80_to_sm89INS1_16FlashAttnBwdSm80INS1_25CollectiveMainloopBwdSm80ILi1ELi1EN4cute5tupleIJNS5_1CILi64EEES8_NS7_ILi256EEEEEENS_6half_tEfNS_4arch4Sm80ELb1ELb0ELb1ELb1ELb0ELb0ELb0ELb0ELi2ELi4ELi2ELi2ELb0EEENS1_21CollectiveEpilogueBwdISA_SB_SD_Li256ELb1ELb0ELi4EEENS1_25SingleTileBwdLPTSchedulerILb1ELi64ELb0EEEEEEEEEvNT_6ParamsE)
        /*005c*/ 	.word	0x00000038


	//----- nvinfo : EIATTR_REGCOUNT
	.align		4
.L_26:
        /*0060*/ 	.byte	0x04, 0x2f
        /*0062*/ 	.short	(.L_28 - .L_27)
	.align		4
.L_27:
        /*0064*/ 	.word	index@(_ZN7cutlass13device_kernelIN5flash22FlashAttnBwdPreprocessIN4cute5tupleIJNS3_1CILi64EEENS5_ILi256EEEEEENS_6half_tEfNS_4arch4Sm80ELb1ELb0EEEEEvNT_6ParamsE)
        /*0068*/ 	.word	0x00000069


	//----- nvinfo : EIATTR_FRAME_SIZE
	.align		4
.L_28:
        /*006c*/ 	.byte	0x04, 0x11
        /*006e*/ 	.short	(.L_30 - .L_29)
	.align		4
.L_29:
        /*0070*/ 	.word	index@(_ZN7cutlass13device_kernelIN5flash22FlashAttnBwdPreprocessIN4cute5tupleIJNS3_1CILi64EEENS5_ILi256EEEEEENS_6half_tEfNS_4arch4Sm80ELb1ELb0EEEEEvNT_6ParamsE)
        /*0074*/ 	.word	0x00000000


	//----- nvinfo : EIATTR_REGCOUNT
	.align		4
.L_30:
        /*0078*/ 	.byte	0x04, 0x2f
        /*007a*/ 	.short	(.L_32 - .L_31)
	.align		4
.L_31:
        /*007c*/ 	.word	index@(_ZN7cutlass13device_kernelIN5flash19enable_sm80_to_sm89INS1_16FlashAttnBwdSm80INS1_25CollectiveMainloopBwdSm80ILi1ELi1EN4cute5tupleIJNS5_1CILi64EEES8_NS7_ILi256EEEEEENS_6half_tEfNS_4arch4Sm80ELb1ELb0ELb1ELb0ELb0ELb0ELb0ELb0ELi2ELi4ELi2ELi2ELb0EEENS1_24CollectiveEpilogueBwdGQAISA_fSD_Li256ELb0ELb0EEENS1_25SingleTileBwdLPTSchedulerILb0ELi64ELb0EEEEEEEEEvNT_6ParamsE)
        /*0080*/ 	.word	0x000000ff


	//----- nvinfo : EIATTR_FRAME_SIZE
	.align		4
.L_32:
        /*0084*/ 	.byte	0x04, 0x11
        /*0086*/ 	.short	(.L_34 - .L_33)
	.align		4
.L_33:
        /*0088*/ 	.word	index@(_ZN7cutlass13device_kernelIN5flash19enable_sm80_to_sm89INS1_16FlashAttnBwdSm80INS1_25CollectiveMainloopBwdSm80ILi1ELi1EN4cute5tupleIJNS5_1CILi64EEES8_NS7_ILi256EEEEEENS_6half_tEfNS_4arch4Sm80ELb1ELb0ELb1ELb0ELb0ELb0ELb0ELb0ELi2ELi4ELi2ELi2ELb0EEENS1_24CollectiveEpilogueBwdGQAISA_fSD_Li256ELb0ELb0EEENS1_25SingleTileBwdLPTSchedulerILb0ELi64ELb0EEEEEEEEEvNT_6ParamsE)
        /*008c*/ 	.word	0x00000040


	//----- nvinfo : EIATTR_REGCOUNT
	.align		4
.L_34:
        /*0090*/ 	.byte	0x04, 0x2f
        /*0092*/ 	.short	(.L_36 - .L_35)
	.align		4
.L_35:
        /*0094*/ 	.word	index@(_ZN7cutlass13device_kernelIN5flash19enable_sm80_to_sm89INS1_16FlashAttnBwdSm80INS1_25CollectiveMainloopBwdSm80ILi1ELi1EN4cute5tupleIJNS5_1CILi64EEES8_NS7_ILi256EEEEEENS_6half_tEfNS_4arch4Sm80ELb1ELb0ELb1ELb0ELb0ELb0ELb0ELb0ELi2ELi4ELi2ELi2ELb0EEENS1_21CollectiveEpilogueBwdISA_SB_SD_Li256ELb0ELb0ELi4EEENS1_25SingleTileBwdLPTSchedulerILb0ELi64ELb0EEEEEEEEEvNT_6ParamsE)
        /*0098*/ 	.word	0x000000ff


	//----- nvinfo : EIATTR_FRAME_SIZE
	.align		4
.L_36:
        /*009c*/ 	.byte	0x04, 0x11
        /*009e*/ 	.short	(.L_38 - .L_37)
	.align		4
.L_37:
        /*00a0*/ 	.word	index@(_ZN7cutlass13device_kernelIN5flash19enable_sm80_to_sm89INS1_16FlashAttnBwdSm80INS1_25CollectiveMainloopBwdSm80ILi1ELi1EN4cute5tupleIJNS5_1CILi64EEES8_NS7_ILi256EEEEEENS_6half_tEfNS_4arch4Sm80ELb1ELb0ELb1ELb0ELb0ELb0ELb0ELb0ELi2ELi4ELi2ELi2ELb0EEENS1_21CollectiveEpilogueBwdISA_SB_SD_Li256ELb0ELb0ELi4EEENS1_25SingleTileBwdLPTSchedulerILb0ELi64ELb0EEEEEEEEEvNT_6ParamsE)
        /*00a4*/ 	.word	0x00000048


	//----- nvinfo : EIATTR_REGCOUNT
	.align		4
.L_38:
        /*00a8*/ 	.byte	0x04, 0x2f
        /*00aa*/ 	.short	(.L_40 - .L_39)
	.align		4
.L_39:
        /*00ac*/ 	.word	index@(_ZN7cutlass13device_kernelIN5flash19enable_sm80_to_sm89INS1_16FlashAttnBwdSm80INS1_25CollectiveMainloopBwdSm80ILi1ELi1EN4cute5tupleIJNS5_1CILi64EEES8_NS7_ILi256EEEEEENS_6half_tEfNS_4arch4Sm80ELb0ELb1ELb1ELb1ELb0ELb0ELb0ELb0ELi2ELi4ELi2ELi2ELb0EEENS1_24CollectiveEpilogueBwdGQAISA_fSD_Li256ELb1ELb0EEENS1_19SingleTileSchedulerILb1ELb0ELb0ELi64EEEEEEEEEvNT_6ParamsE)
        /*00b0*/ 	.word	0x000000ff


	//----- nvinfo : EIATTR_FRAME_SIZE
	.align		4
.L_40:
        /*00b4*/ 	.byte	0x04, 0x11
        /*00b6*/ 	.short	(.L_42 - .L_41)
	.align		4
.L_41:
        /*00b8*/ 	.word	index@(_ZN7cutlass13device_kernelIN5flash19enable_sm80_to_sm89INS1_16FlashAttnBwdSm80INS1_25CollectiveMainloopBwdSm80ILi1ELi1EN4cute5tupleIJNS5_1CILi64EEES8_NS7_ILi256EEEEEENS_6half_tEfNS_4arch4Sm80ELb0ELb1ELb1ELb1ELb0ELb0ELb0ELb0ELi2ELi4ELi2ELi2ELb0EEENS1_24CollectiveEpilogueBwdGQAISA_fSD_Li256ELb1ELb0EEENS1_19SingleTileSchedulerILb1ELb0ELb0ELi64EEEEEEEEEvNT_6ParamsE)
        /*00bc*/ 	.word	0x00000040


	//----- nvinfo : EIATTR_REGCOUNT
	.align		4
.L_42:
        /*00c0*/ 	.byte	0x04, 0x2f
        /*00c2*/ 	.short	(.L_44 - .L_43)
	.align		4
.L_43:
        /*00c4*/ 	.word	index@(_ZN7cutlass13device_kernelIN5flash19enable_sm80_to_sm89INS1_16FlashAttnBwdSm80INS1_25CollectiveMainloopBwdSm80ILi1ELi1EN4cute5tupleIJNS5_1CILi64EEES8_NS7_ILi256EEEEEENS_6half_tEfNS_4arch4Sm80ELb0ELb1ELb1ELb1ELb0ELb0ELb0ELb0ELi2ELi4ELi2ELi2ELb0EEENS1_21CollectiveEpilogueBwdISA_SB_SD_Li256ELb1ELb0ELi4EEENS1_19SingleTileSchedulerILb1ELb0ELb0ELi64EEEEEEEEEvNT_6ParamsE)
        /*00c8*/ 	.word	0x000000ff


	//----- nvinfo : EIATTR_FRAME_SIZE
	.align		4
.L_44:
        /*00cc*/ 	.byte	0x04, 0x11
        /*00ce*/ 	.short	(.L_46 - .L_45)
	.align		4
.L_45:
        /*00d0*/ 	.word	index@(_ZN7cutlass13device_kernelIN5flash19enable_sm80_to_sm89INS1_16FlashAttnBwdSm80INS1_25CollectiveMainloopBwdSm80ILi1ELi1EN4cute5tupleIJNS5_1CILi64EEES8_NS7_ILi256EEEEEENS_6half_tEfNS_4arch4Sm80ELb0ELb1ELb1ELb1ELb0ELb0ELb0ELb0ELi2ELi4ELi2ELi2ELb0EEENS1_21CollectiveEpilogueBwdISA_SB_SD_Li256ELb1ELb0ELi4EEENS1_19SingleTileSchedulerILb1ELb0ELb0ELi64EEEEEEEEEvNT_6ParamsE)
        /*00d4*/ 	.word	0x00000040


	//----- nvinfo : EIATTR_REGCOUNT
	.align		4
.L_46:
        /*00d8*/ 	.byte	0x04, 0x2f
        /*00da*/ 	.short	(.L_48 - .L_47)
	.align		4
.L_47:
        /*00dc*/ 	.word	index@(_ZN7cutlass13device_kernelIN5flash19enable_sm80_to_sm89INS1_16FlashAttnBwdSm80INS1_25CollectiveMainloopBwdSm80ILi1ELi1EN4cute5tupleIJNS5_1CILi64EEES8_NS7_ILi256EEEEEENS_6half_tEfNS_4arch4Sm80ELb0ELb1ELb1ELb0ELb0ELb0ELb0ELb0ELi2ELi4ELi2ELi2ELb0EEENS1_24CollectiveEpilogueBwdGQAISA_fSD_Li256ELb0ELb0EEENS1_19SingleTileSchedulerILb0ELb0ELb0ELi64EEEEEEEEEvNT_6ParamsE)
        /*00e0*/ 	.word	0x000000ff


	//----- nvinfo : EIATTR_FRAME_SIZE
	.align		4
.L_48:
        /*00e4*/ 	.byte	0x04, 0x11
        /*00e6*/ 	.short	(.L_50 - .L_49)
	.align		4
.L_49:
        /*00e8*/ 	.word	index@(_ZN7cutlass13device_kernelIN5flash19enable_sm80_to_sm89INS1_16FlashAttnBwdSm80INS1_25CollectiveMainloopBwdSm80ILi1ELi1EN4cute5tupleIJNS5_1CILi64EEES8_NS7_ILi256EEEEEENS_6half_tEfNS_4arch4Sm80ELb0ELb1ELb1ELb0ELb0ELb0ELb0ELb0ELi2ELi4ELi2ELi2ELb0EEENS1_24CollectiveEpilogueBwdGQAISA_fSD_Li256ELb0ELb0EEENS1_19SingleTileSchedulerILb0ELb0ELb0ELi64EEEEEEEEEvNT_6ParamsE)
        /*00ec*/ 	.word	0x00000038


	//----- nvinfo : EIATTR_REGCOUNT
	.align		4
.L_50:
        /*00f0*/ 	.byte	0x04, 0x2f
        /*00f2*/ 	.short	(.L_52 - .L_51)
	.align		4
.L_51:
        /*00f4*/ 	.word	index@(_ZN7cutlass13device_kernelIN5flash19enable_sm80_to_sm89INS1_16FlashAttnBwdSm80INS1_25CollectiveMainloopBwdSm80ILi1ELi1EN4cute5tupleIJNS5_1CILi64EEES8_NS7_ILi256EEEEEENS_6half_tEfNS_4arch4Sm80ELb0ELb1ELb1ELb0ELb0ELb0ELb0ELb0ELi2ELi4ELi2ELi2ELb0EEENS1_21CollectiveEpilogueBwdISA_SB_SD_Li256ELb0ELb0ELi4EEENS1_19SingleTileSchedulerILb0ELb0ELb0ELi64EEEEEEEEEvNT_6ParamsE)
        /*00f8*/ 	.word	0x000000ff


	//----- nvinfo : EIATTR_FRAME_SIZE
	.align		4
.L_52:
        /*00fc*/ 	.byte	0x04, 0x11
        /*00fe*/ 	.short	(.L_54 - .L_53)
	.align		4
.L_53:
        /*0100*/ 	.word	index@(_ZN7cutlass13device_kernelIN5flash19enable_sm80_to_sm89INS1_16FlashAttnBwdSm80INS1_25CollectiveMainloopBwdSm80ILi1ELi1EN4cute5tupleIJNS5_1CILi64EEES8_NS7_ILi256EEEEEENS_6half_tEfNS_4arch4Sm80ELb0ELb1ELb1ELb0ELb0ELb0ELb0ELb0ELi2ELi4ELi2ELi2ELb0EEENS1_21CollectiveEpilogueBwdISA_SB_SD_Li256ELb0ELb0ELi4EEENS1_19SingleTileSchedulerILb0ELb0ELb0ELi64EEEEEEEEEvNT_6ParamsE)
        /*0104*/ 	.word	0x00000038


	//----- nvinfo : EIATTR_REGCOUNT
	.align		4
.L_54:
        /*0108*/ 	.byte	0x04, 0x2f
        /*010a*/ 	.short	(.L_56 - .L_55)
	.align		4
.L_55:
        /*010c*/ 	.word	index@(_ZN7cutlass13device_kernelIN5flash19enable_sm80_to_sm89INS1_16FlashAttnBwdSm80INS1_25CollectiveMainloopBwdSm80ILi1ELi1EN4cute5tupleIJNS5_1CILi64EEES8_NS7_ILi256EEEEEENS_6half_tEfNS_4arch4Sm80ELb0ELb0ELb1ELb1ELb0ELb0ELb0ELb0ELi2ELi4ELi2ELi2ELb0EEENS1_24CollectiveEpilogueBwdGQAISA_fSD_Li256ELb1ELb0EEENS1_19SingleTileSchedulerILb1ELb0ELb0ELi64EEEEEEEEEvNT_6ParamsE)
        /*0110*/ 	.word	0x000000ff


	//----- nvinfo : EIATTR_FRAME_SIZE
	.align		4
.L_56:
        /*0114*/ 	.byte	0x04, 0x11
        /*0116*/ 	.short	(.L_58 - .L_57)
	.align		4
.L_57:
        /*0118*/ 	.word	index@(_ZN7cutlass13device_kernelIN5flash19enable_sm80_to_sm89INS1_16FlashAttnBwdSm80INS1_25CollectiveMainloopBwdSm80ILi1ELi1EN4cute5tupleIJNS5_1CILi64EEES8_NS7_ILi256EEEEEENS_6half_tEfNS_4arch4Sm80ELb0ELb0ELb1ELb1ELb0ELb0ELb0ELb0ELi2ELi4ELi2ELi2ELb0EEENS1_24CollectiveEpilogueBwdGQAISA_fSD_Li256ELb1ELb0EEENS1_19SingleTileSchedulerILb1ELb0ELb0ELi64EEEEEEEEEvNT_6ParamsE)
        /*011c*/ 	.word	0x00000038


	//----- nvinfo : EIATTR_REGCOUNT
	.align		4
.L_58:
        /*0120*/ 	.byte	0x04, 0x2f
        /*0122*/ 	.short	(.L_60 - .L_59)
	.align		4
.L_59:
        /*0124*/ 	.word	index@(_ZN7cutlass13device_kernelIN5flash19enable_sm80_to_sm89INS1_16FlashAttnBwdSm80INS1_25CollectiveMainloopBwdSm80ILi1ELi1EN4cute5tupleIJNS5_1CILi64EEES8_NS7_ILi256EEEEEENS_6half_tEfNS_4arch4Sm80ELb0ELb0ELb1ELb1ELb0ELb0ELb0ELb0ELi2ELi4ELi2ELi2ELb0EEENS1_21CollectiveEpilogueBwdISA_SB_SD_Li256ELb1ELb0ELi4EEENS1_19SingleTileSchedulerILb1ELb0ELb0ELi64EEEEEEEEEvNT_6ParamsE)
        /*0128*/ 	.word	0x000000ff


	//----- nvinfo : EIATTR_FRAME_SIZE
	.align		4
.L_60:
        /*012c*/ 	.byte	0x04, 0x11
        /*012e*/ 	.short	(.L_62 - .L_61)
	.align		4
.L_61:
        /*0130*/ 	.word	index@(_ZN7cutlass13device_kernelIN5flash19enable_sm80_to_sm89INS1_16FlashAttnBwdSm80INS1_25CollectiveMainloopBwdSm80ILi1ELi1EN4cute5tupleIJNS5_1CILi64EEES8_NS7_ILi256EEEEEENS_6half_tEfNS_4arch4Sm80ELb0ELb0ELb1ELb1ELb0ELb0ELb0ELb0ELi2ELi4ELi2ELi2ELb0EEENS1_21CollectiveEpilogueBwdISA_SB_SD_Li256ELb1ELb0ELi4EEENS1_19SingleTileSchedulerILb1ELb0ELb0ELi64EEEEEEEEEvNT_6ParamsE)
        /*0134*/ 	.word	0x00000038


	//----- nvinfo : EIATTR_REGCOUNT
	.align		4
.L_62:
        /*0138*/ 	.byte	0x04, 0x2f
        /*013a*/ 	.short	(.L_64 - .L_63)
	.align		4
.L_63:
        /*013c*/ 	.word	index@(_ZN7cutlass13device_kernelIN5flash19enable_sm80_to_sm89INS1_16FlashAttnBwdSm80INS1_25CollectiveMainloopBwdSm80ILi1ELi1EN4cute5tupleIJNS5_1CILi64EEES8_NS7_ILi256EEEEEENS_6half_tEfNS_4arch4Sm80ELb0ELb0ELb1ELb0ELb0ELb0ELb0ELb0ELi2ELi4ELi2ELi2ELb0EEENS1_24CollectiveEpilogueBwdGQAISA_fSD_Li256ELb0ELb0EEENS1_19SingleTileSchedulerILb0ELb0ELb0ELi64EEEEEEEEEvNT_6ParamsE)
        /*0140*/ 	.word	0x000000ff


	//----- nvinfo : EIATTR_FRAME_SIZE
	.align		4
.L_64:
        /*0144*/ 	.byte	0x04, 0x11
        /*0146*/ 	.short	(.L_66 - .L_65)
	.align		4
.L_65:
        /*0148*/ 	.word	index@(_ZN7cutlass13device_kernelIN5flash19enable_sm80_to_sm89INS1_16FlashAttnBwdSm80INS1_25CollectiveMainloopBwdSm80ILi1ELi1EN4cute5tupleIJNS5_1CILi64EEES8_NS7_ILi256EEEEEENS_6half_tEfNS_4arch4Sm80ELb0ELb0ELb1ELb0ELb0ELb0ELb0ELb0ELi2ELi4ELi2ELi2ELb0EEENS1_24CollectiveEpilogueBwdGQAISA_fSD_Li256ELb0ELb0EEENS1_19SingleTileSchedulerILb0ELb0ELb0ELi64EEEEEEEEEvNT_6ParamsE)
        /*014c*/ 	.word	0x00000038


	//----- nvinfo : EIATTR_REGCOUNT
	.align		4
.L_66:
        /*0150*/ 	.byte	0x04, 0x2f
        /*0152*/ 	.short	(.L_68 - .L_67)
	.align		4
.L_67:
        /*0154*/ 	.word	index@(_ZN7cutlass13device_kernelIN5flash19enable_sm80_to_sm89INS1_16FlashAttnBwdSm80INS1_25CollectiveMainloopBwdSm80ILi1ELi1EN4cute5tupleIJNS5_1CILi64EEES8_NS7_ILi256EEEEEENS_6half_tEfNS_4arch4Sm80ELb0ELb0ELb1ELb0ELb0ELb0ELb0ELb0ELi2ELi4ELi2ELi2ELb0EEENS1_21CollectiveEpilogueBwdISA_SB_SD_Li256ELb0ELb0ELi4EEENS1_19SingleTileSchedulerILb0ELb0ELb0ELi64EEEEEEEEEvNT_6ParamsE)
        /*0158*/ 	.word	0x000000ff


	//----- nvinfo : EIATTR_FRAME_SIZE
	.align		4
.L_68:
        /*015c*/ 	.byte	0x04, 0x11
        /*015e*/ 	.short	(.L_70 - .L_69)
	.align		4
.L_69:
        /*0160*/ 	.word	index@(_ZN7cutlass13device_kernelIN5flash19enable_sm80_to_sm89INS1_16FlashAttnBwdSm80INS1_25CollectiveMainloopBwdSm80ILi1ELi1EN4cute5tupleIJNS5_1CILi64EEES8_NS7_ILi256EEEEEENS_6half_tEfNS_4arch4Sm80ELb0ELb0ELb1ELb0ELb0ELb0ELb0ELb0ELi2ELi4ELi2ELi2ELb0EEENS1_21CollectiveEpilogueBwdISA_SB_SD_Li256ELb0ELb0ELi4EEENS1_19SingleTileSchedulerILb0ELb0ELb0ELi64EEEEEEEEEvNT_6ParamsE)
        /*0164*/ 	.word	0x00000018


	//----- nvinfo : EIATTR_REGCOUNT
	.align		4
.L_70:
        /*0168*/ 	.byte	0x04, 0x2f
        /*016a*/ 	.short	(.L_72 - .L_71)
	.align		4
.L_71:
        /*016c*/ 	.word	index@(_ZN7cutlass13device_kernelIN5flash22FlashAttnBwdPreprocessIN4cute5tupleIJNS3_1CILi32EEENS5_ILi256EEEEEENS_6half_tEfNS_4arch4Sm80ELb1ELb1EEEEEvNT_6ParamsE)
        /*0170*/ 	.word	0x0000003f


	//----- nvinfo : EIATTR_FRAME_SIZE
	.align		4
.L_72:
        /*0174*/ 	.byte	0x04, 0x11
        /*0176*/ 	.short	(.L_74 - .L_73)
	.align		4
.L_73:
        /*0178*/ 	.word	index@(_ZN7cutlass13device_kernelIN5flash22FlashAttnBwdPreprocessIN4cute5tupleIJNS3_1CILi32EEENS5_ILi256EEEEEENS_6half_tEfNS_4arch4Sm80ELb1ELb1EEEEEvNT_6ParamsE)
        /*017c*/ 	.word	0x00000000


	//----- nvinfo : EIATTR_REGCOUNT
	.align		4
.L_74:
        /*0180*/ 	.byte	0x04, 0x2f
        /*0182*/ 	.short	(.L_76 - .L_75)
	.align		4
.L_75:
        /*0184*/ 	.word	index@(_ZN7cutlass13device_kernelIN5flash19enable_sm80_to_sm89INS1_16FlashAttnBwdSm80INS1_25CollectiveMainloopBwdSm80ILi1ELi1EN4cute5tupleIJNS5_1CILi32EEENS7_ILi64EEENS7_ILi256EEEEEENS_6half_tEfNS_4arch4Sm80ELb1ELb0ELb1ELb1ELb0ELb0ELb0ELb0ELi2ELi2ELi2ELi1ELb1EEENS1_24CollectiveEpilogueBwdGQAISB_fSE_Li256ELb1ELb0EEENS1_25SingleTileBwdLPTSchedulerILb1ELi64ELb0EEEEEEEEEvNT_6ParamsE)
        /*0188*/ 	.word	0x000000ff


	//----- nvinfo : EIATTR_FRAME_SIZE
	.align		4
.L_76:
        /*018c*/ 	.byte	0x04, 0x11
        /*018e*/ 	.short	(.L_78 - .L_77)
	.align		4
.L_77:
        /*0190*/ 	.word	index@(_ZN7cutlass13device_kernelIN5flash19enable_sm80_to_sm89INS1_16FlashAttnBwdSm80INS1_25CollectiveMainloopBwdSm80ILi1ELi1EN4cute5tupleIJNS5_1CILi32EEENS7_ILi64EEENS7_ILi256EEEEEENS_6half_tEfNS_4arch4Sm80ELb1ELb0ELb1ELb1ELb0ELb0ELb0ELb0ELi2ELi2ELi2ELi1ELb1EEENS1_24CollectiveEpilogueBwdGQAISB_fSE_Li256ELb1ELb0EEENS1_25SingleTileBwdLPTSchedulerILb1ELi64ELb0EEEEEEEEEvNT_6ParamsE)
        /*0194*/ 	.word	0x000000d0


	//----- nvinfo : EIATTR_REGCOUNT
	.align		4
.L_78:
        /*0198*/ 	.byte	0x04, 0x2f
        /*019a*/ 	.short	(.L_80 - .L_79)
	.align		4
.L_79:
        /*019c*/ 	.word	index@(_ZN7cutlass13device_kernelIN5flash32FlashAttnBwdPostprocessConvertdQIN4cute5tupleIJNS3_1CILi32EEENS5_ILi256EEEEEENS_6half_tEfNS_4arch4Sm80ELi256ENS3_8TiledMMAINS3_8MMA_AtomIJNS3_28SM80_16x8x16_F32F16F16F32_TNEEEENS3_6LayoutINS4_IJNS5_ILi1EEENS5_ILi8EEESH_EEENS4_IJNS5_ILi0EEESH_SK_EEEEENS4_IJNS5_ILi16EEENS5_ILi128EEESN_EEEEELb0EEEEEvNT_6ParamsE)
        /*01a0*/ 	.word	0x00000033


	//----- nvinfo : EIATTR_FRAME_SIZE
	.align		4
.L_80:
        /*01a4*/ 	.byte	0x04, 0x11
        /*01a6*/ 	.short	(.L_82 - .L_81)
	.align		4
.L_81:
        /*01a8*/ 	.word	index@(_ZN7cutlass13device_kernelIN5flash32FlashAttnBwdPostprocessConvertdQIN4cute5tupleIJNS3_1CILi32EEENS5_ILi256EEEEEENS_6half_tEfNS_4arch4Sm80ELi256ENS3_8TiledMMAINS3_8MMA_AtomIJNS3_28SM80_16x8x16_F32F16F16F32_TNEEEENS3_6LayoutINS4_IJNS5_ILi1EEENS5_ILi8EEESH_EEENS4_IJNS5_ILi0EEESH_SK_EEEEENS4_IJNS5_ILi16EEENS5_ILi128EEESN_EEEEELb0EEEEEvNT_6ParamsE)
        /*01ac*/ 	.word	0x00000000


	//----- nvinfo : EIATTR_REGCOUNT
	.align		4
.L_82:
        /*01b0*/ 	.byte	0x04, 0x2f
        /*01b2*/ 	.short	(.L_84 - .L_83)
	.align		4
.L_83:
        /*01b4*/ 	.word	index@(_ZN7cutlass13device_kernelIN5flash19enable_sm80_to_sm89INS1_16FlashAttnBwdSm80INS1_25CollectiveMainloopBwdSm80ILi1ELi1EN4cute5tupleIJNS5_1CILi32EEENS7_ILi64EEENS7_ILi256EEEEEENS_6half_tEfNS_4arch4Sm80ELb1ELb0ELb1ELb1ELb0ELb0ELb0ELb0ELi2ELi2ELi2ELi1ELb1EEENS1_21CollectiveEpilogueBwdISB_SC_SE_Li256ELb1ELb0ELi4EEENS1_25SingleTileBwdLPTSchedulerILb1ELi64ELb0EEEEEEEEEvNT_6ParamsE)
        /*01b8*/ 	.word	0x000000ff


	//----- nvinfo : EIATTR_FRAME_SIZE
	.align		4
.L_84:
        /*01bc*/ 	.byte	0x04, 0x11
        /*01be*/ 	.short	(.L_86 - .L_85)
	.align		4
.L_85:
        /*01c0*/ 	.word	index@(_ZN7cutlass13device_kernelIN5flash19enable_sm80_to_sm89INS1_16FlashAttnBwdSm80INS1_25CollectiveMainloopBwdSm80ILi1ELi1EN4cute5tupleIJNS5_1CILi32EEENS7_ILi64EEENS7_ILi256EEEEEENS_6half_tEfNS_4arch4Sm80ELb1ELb0ELb1ELb1ELb0ELb0ELb0ELb0ELi2ELi2ELi2ELi1ELb1EEENS1_21CollectiveEpilogueBwdISB_SC_SE_Li256ELb1ELb0ELi4EEENS1_25SingleTileBwdLPTSchedulerILb1ELi64ELb0EEEEEEEEEvNT_6ParamsE)
        /*01c4*/ 	.word	0x000000c8


	//----- nvinfo : EIATTR_REGCOUNT
	.align		4
.L_86:
        /*01c8*/ 	.byte	0x04, 0x2f
        /*01ca*/ 	.short	(.L_88 - .L_87)
	.align		4
.L_87:
        /*01cc*/ 	.word	index@(_ZN7cutlass13device_kernelIN5flash22FlashAttnBwdPreprocessIN4cute5tupleIJNS3_1CILi32EEENS5_ILi256EEEEEENS_6half_tEfNS_4arch4Sm80ELb1ELb0EEEEEvNT_6ParamsE)
        /*01d0*/ 	.word	0x0000003c


	//----- nvinfo : EIATTR_FRAME_SIZE
	.align		4
.L_88:
        /*01d4*/ 	.byte	0x04, 0x11
        /*01d6*/ 	.short	(.L_90 - .L_89)
	.align		4
.L_89:
        /*01d8*/ 	.word	index@(_ZN7cutlass13device_kernelIN5flash22FlashAttnBwdPreprocessIN4cute5tupleIJNS3_1CILi32EEENS5_ILi256EEEEEENS_6half_tEfNS_4arch4Sm80ELb1ELb0EEEEEvNT_6ParamsE)
        /*01dc*/ 	.word	0x00000000


	//----- nvinfo : EIATTR_REGCOUNT
	.align		4
.L_90:
        /*01e0*/ 	.byte	0x04, 0x2f
        /*01e2*/ 	.short	(.L_92 - .L_91)
	.align		4
.L_91:
        /*01e4*/ 	.word	index@(_ZN7cutlass13device_kernelIN5flash19enable_sm80_to_sm89INS1_16FlashAttnBwdSm80INS1_25CollectiveMainloopBwdSm80ILi1ELi1EN4cute5tupleIJNS5_1CILi32EEENS7_ILi64EEENS7_ILi256EEEEEENS_6half_tEfNS_4arch4Sm80ELb1ELb0ELb1ELb0ELb0ELb0ELb0ELb0ELi2ELi2ELi2ELi1ELb1EEENS1_24CollectiveEpilogueBwdGQAISB_fSE_Li256ELb0ELb0EEENS1_25SingleTileBwdLPTSchedulerILb0ELi64ELb0EEEEEEEEEvNT_6ParamsE)
        /*01e8*/ 	.word	0x000000ff


	//----- nvinfo : EIATTR_FRAME_SIZE
	.align		4
.L_92:
        /*01ec*/ 	.byte	0x04, 0x11
        /*01ee*/ 	.short	(.L_94 - .L_93)
	.align		4
.L_93:
        /*01f0*/ 	.word	index@(_ZN7cutlass13device_kernelIN5flash19enable_sm80_to_sm89INS1_16FlashAttnBwdSm80INS1_25CollectiveMainloopBwdSm80ILi1ELi1EN4cute5tupleIJNS5_1CILi32EEENS7_ILi64EEENS7_ILi256EEEEEENS_6half_tEfNS_4arch4Sm80ELb1ELb0ELb1ELb0ELb0ELb0ELb0ELb0ELi2ELi2ELi2ELi1ELb1EEENS1_24CollectiveEpilogueBwdGQAISB_fSE_Li256ELb0ELb0EEENS1_25SingleTileBwdLPTSchedulerILb0ELi64ELb0EEEEEEEEEvNT_6ParamsE)
        /*01f4*/ 	.word	0x000000d8


	//----- nvinfo : EIATTR_REGCOUNT
	.align		4
.L_94:
        /*01f8*/ 	.byte	0x04, 0x2f
        /*01fa*/ 	.short	(.L_96 - .L_95)
	.align		4
.L_95:
        /*01fc*/ 	.word	index@(_ZN7cutlass13device_kernelIN5flash19enable_sm80_to_sm89INS1_16FlashAttnBwdSm80INS1_25CollectiveMainloopBwdSm80ILi1ELi1EN4cute5tupleIJNS5_1CILi32EEENS7_ILi64EEENS7_ILi256EEEEEENS_6half_tEfNS_4arch4Sm80ELb1ELb0ELb1ELb0ELb0ELb0ELb0ELb0ELi2ELi2ELi2ELi1ELb1EEENS1_21CollectiveEpilogueBwdISB_SC_SE_Li256ELb0ELb0ELi4EEENS1_25SingleTileBwdLPTSchedulerILb0ELi64ELb0EEEEEEEEEvNT_6ParamsE)
        /*0200*/ 	.word	0x000000ff


	//----- nvinfo : EIATTR_FRAME_SIZE
	.align		4
.L_96:
        /*0204*/ 	.byte	0x04, 0x11
        /*0206*/ 	.short	(.L_98 - .L_97)
	.align		4
.L_97:
        /*0208*/ 	.word	index@(_ZN7cutlass13device_kernelIN5flash19enable_sm80_to_sm89INS1_16FlashAttnBwdSm80INS1_25CollectiveMainloopBwdSm80ILi1ELi1EN4cute5tupleIJNS5_1CILi32EEENS7_ILi64EEENS7_ILi256EEEEEENS_6half_tEfNS_4arch4Sm80ELb1ELb0ELb1ELb0ELb0ELb0ELb0ELb0ELi2ELi2ELi2ELi1ELb1EEENS1_21CollectiveEpilogueBwdISB_SC_SE_Li256ELb0ELb0ELi4EEENS1_25SingleTileBwdLPTSchedulerILb0ELi64ELb0EEEEEEEEEvNT_6ParamsE)
        /*020c*/ 	.word	0x000000d8


	//----- nvinfo : EIATTR_REGCOUNT
	.align		4
.L_98:
        /*0210*/ 	.byte	0x04, 0x2f
        /*0212*/ 	.short	(.L_100 - .L_99)
	.align		4
.L_99:
        /*0214*/ 	.word	index@(_ZN7cutlass13device_kernelIN5flash19enable_sm80_to_sm89INS1_16FlashAttnBwdSm80INS1_25CollectiveMainloopBwdSm80ILi1ELi1EN4cute5tupleIJNS5_1CILi32EEENS7_ILi64EEENS7_ILi256EEEEEENS_6half_tEfNS_4arch4Sm80ELb0ELb1ELb1ELb1ELb0ELb0ELb0ELb0ELi2ELi2ELi2ELi1ELb1EEENS1_24CollectiveEpilogueBwdGQAISB_fSE_Li256ELb1ELb0EEENS1_19SingleTileSchedulerILb1ELb0ELb0ELi64EEEEEEEEEvNT_6ParamsE)
        /*0218*/ 	.word	0x000000ff


	//----- nvinfo : EIATTR_FRAME_SIZE
	.align		4
.L_100:
        /*021c*/ 	.byte	0x04, 0x11
        /*021e*/ 	.short	(.L_102 - .L_101)
	.align		4
.L_101:
        /*0220*/ 	.word	index@(_ZN7cutlass13device_kernelIN5flash19enable_sm80_to_sm89INS1_16FlashAttnBwdSm80INS1_25CollectiveMainloopBwdSm80ILi1ELi1EN4cute5tupleIJNS5_1CILi32EEENS7_ILi64EEENS7_ILi256EEEEEENS_6half_tEfNS_4arch4Sm80ELb0ELb1ELb1ELb1ELb0ELb0ELb0ELb0ELi2ELi2ELi2ELi1ELb1EEENS1_24CollectiveEpilogueBwdGQAISB_fSE_Li256ELb1ELb0EEENS1_19SingleTileSchedulerILb1ELb0ELb0ELi64EEEEEEEEEvNT_6ParamsE)
        /*0224*/ 	.word	0x000000d8


	//----- nvinfo : EIATTR_REGCOUNT
	.align		4
.L_102:
        /*0228*/ 	.byte	0x04, 0x2f
        /*022a*/ 	.short	(.L_104 - .L_103)
	.align		4
.L_103:
        /*022c*/ 	.word	index@(_ZN7cutlass13device_kernelIN5flash19enable_sm80_to_sm89INS1_16FlashAttnBwdSm80INS1_25CollectiveMainloopBwdSm80ILi1ELi1EN4cute5tupleIJNS5_1CILi32EEENS7_ILi64EEENS7_ILi256EEEEEENS_6half_tEfNS_4arch4Sm80ELb0ELb1ELb1ELb1ELb0ELb0ELb0ELb0ELi2ELi2ELi2ELi1ELb1EEENS1_21CollectiveEpilogueBwdISB_SC_SE_Li256ELb1ELb0ELi4EEENS1_19SingleTileSchedulerILb1ELb0ELb0ELi64EEEEEEEEEvNT_6ParamsE)
        /*0230*/ 	.word	0x000000ff


	//----- nvinfo : EIATTR_FRAME_SIZE
	.align		4
.L_104:
        /*0234*/ 	.byte	0x04, 0x11
        /*0236*/ 	.short	(.L_106 - .L_105)
	.align		4
.L_105:
        /*0238*/ 	.word	index@(_ZN7cutlass13device_kernelIN5flash19enable_sm80_to_sm89INS1_16FlashAttnBwdSm80INS1_25CollectiveMainloopBwdSm80ILi1ELi1EN4cute5tupleIJNS5_1CILi32EEENS7_ILi64EEENS7_ILi256EEEEEENS_6half_tEfNS_4arch4Sm80ELb0ELb1ELb1ELb1ELb0ELb0ELb0ELb0ELi2ELi2ELi2ELi1ELb1EEENS1_21CollectiveEpilogueBwdISB_SC_SE_Li256ELb1ELb0ELi4EEENS1_19SingleTileSchedulerILb1ELb0ELb0ELi64EEEEEEEEEvNT_6ParamsE)
        /*023c*/ 	.word	0x000000d8


	//----- nvinfo : EIATTR_REGCOUNT
	.align		4
.L_106:
        /*0240*/ 	.byte	0x04, 0x2f
        /*0242*/ 	.short	(.L_108 - .L_107)
	.align		4
.L_107:
        /*0244*/ 	.word	index@(_ZN7cutlass13device_kernelIN5flash19enable_sm80_to_sm89INS1_16FlashAttnBwdSm80INS1_25CollectiveMainloopBwdSm80ILi1ELi1EN4cute5tupleIJNS5_1CILi32EEENS7_ILi64EEENS7_ILi256EEEEEENS_6half_tEfNS_4arch4Sm80ELb0ELb1ELb1ELb0ELb0ELb0ELb0ELb0ELi2ELi2ELi2ELi1ELb1EEENS1_24CollectiveEpilogueBwdGQAISB_fSE_Li256ELb0ELb0EEENS1_19SingleTileSchedulerILb0ELb0ELb0ELi64EEEEEEEEEvNT_6ParamsE)
        /*0248*/ 	.word	0x000000ff


	//----- nvinfo : EIATTR_FRAME_SIZE
	.align		4
.L_108:
        /*024c*/ 	.byte	0x04, 0x11
        /*024e*/ 	.short	(.L_110 - .L_109)
	.align		4
.L_109:
        /*0250*/ 	.word	index@(_ZN7cutlass13device_kernelIN5flash19enable_sm80_to_sm89INS1_16FlashAttnBwdSm80INS1_25CollectiveMainloopBwdSm80ILi1ELi1EN4cute5tupleIJNS5_1CILi32EEENS7_ILi64EEENS7_ILi256EEEEEENS_6half_tEfNS_4arch4Sm80ELb0ELb1ELb1ELb0ELb0ELb0ELb0ELb0ELi2ELi2ELi2ELi1ELb1EEENS1_24CollectiveEpilogueBwdGQAISB_fSE_Li256ELb0ELb0EEENS1_19SingleTileSchedulerILb0ELb0ELb0ELi64EEEEEEEEEvNT_6ParamsE)
        /*0254*/ 	.word	0x000000d0


	//----- nvinfo : EIATTR_REGCOUNT
	.align		4
.L_110:
        /*0258*/ 	.byte	0x04, 0x2f
        /*025a*/ 	.short	(.L_112 - .L_111)
	.align		4
.L_111:
        /*025c*/ 	.word	index@(_ZN7cutlass13device_kernelIN5flash19enable_sm80_to_sm89INS1_16FlashAttnBwdSm80INS1_25CollectiveMainloopBwdSm80ILi1ELi1EN4cute5tupleIJNS5_1CILi32EEENS7_ILi64EEENS7_ILi256EEEEEENS_6half_tEfNS_4arch4Sm80ELb0ELb1ELb1ELb0ELb0ELb0ELb0ELb0ELi2ELi2ELi2ELi1ELb1EEENS1_21CollectiveEpilogueBwdISB_SC_SE_Li256ELb0ELb0ELi4EEENS1_19SingleTileSchedulerILb0ELb0ELb0ELi64EEEEEEEEEvNT_6ParamsE)
        /*0260*/ 	.word	0x000000ff


	//----- nvinfo : EIATTR_FRAME_SIZE
	.align		4
.L_112:
        /*0264*/ 	.byte	0x04, 0x11
        /*0266*/ 	.short	(.L_114 - .L_113)
	.align		4
.L_113:
        /*0268*/ 	.word	index@(_ZN7cutlass13device_kernelIN5flash19enable_sm80_to_sm89INS1_16FlashAttnBwdSm80INS1_25CollectiveMainloopBwdSm80ILi1ELi1EN4cute5tupleIJNS5_1CILi32EEENS7_ILi64EEENS7_ILi256EEEEEENS_6half_tEfNS_4arch4Sm80ELb0ELb1ELb1ELb0ELb0ELb0ELb0ELb0ELi2ELi2ELi2ELi1ELb1EEENS1_21CollectiveEpilogueBwdISB_SC_SE_Li256ELb0ELb0ELi4EEENS1_19SingleTileSchedulerILb0ELb0ELb0ELi64EEEEEEEEEvNT_6ParamsE)
        /*026c*/ 	.word	0x000000d0


	//----- nvinfo : EIATTR_REGCOUNT
	.align		4
.L_114:
        /*0270*/ 	.byte	0x04, 0x2f
        /*0272*/ 	.short	(.L_116 - .L_115)
	.align		4
.L_115:
        /*0274*/ 	.word	index@(_ZN7cutlass13device_kernelIN5flash19enable_sm80_to_sm89INS1_16FlashAttnBwdSm80INS1_25CollectiveMainloopBwdSm80ILi1ELi1EN4cute5tupleIJNS5_1CILi32EEENS7_ILi64EEENS7_ILi256EEEEEENS_6half_tEfNS_4arch4Sm80ELb0ELb0ELb1ELb1ELb0ELb0ELb0ELb0ELi2ELi2ELi2ELi1ELb1EEENS1_24CollectiveEpilogueBwdGQAISB_fSE_Li256ELb1ELb0EEENS1_19SingleTileSchedulerILb1ELb0ELb0ELi64EEEEEEEEEvNT_6ParamsE)
        /*0278*/ 	.word	0x000000ff


	//----- nvinfo : EIATTR_FRAME_SIZE
	.align		4
.L_116:
        /*027c*/ 	.byte	0x04, 0x11
        /*027e*/ 	.short	(.L_118 - .L_117)
	.align		4
.L_117:
        /*0280*/ 	.word	index@(_ZN7cutlass13device_kernelIN5flash19enable_sm80_to_sm89INS1_16FlashAttnBwdSm80INS1_25CollectiveMainloopBwdSm80ILi1ELi1EN4cute5tupleIJNS5_1CILi32EEENS7_ILi64EEENS7_ILi256EEEEEENS_6half_tEfNS_4arch4Sm80ELb0ELb0ELb1ELb1ELb0ELb0ELb0ELb0ELi2ELi2ELi2ELi1ELb1EEENS1_24CollectiveEpilogueBwdGQAISB_fSE_Li256ELb1ELb0EEENS1_19SingleTileSchedulerILb1ELb0ELb0ELi64EEEEEEEEEvNT_6ParamsE)
        /*0284*/ 	.word	0x000000c0


	//----- nvinfo : EIATTR_REGCOUNT
	.align		4
.L_118:
        /*0288*/ 	.byte	0x04, 0x2f
        /*028a*/ 	.short	(.L_120 - .L_119)
	.align		4
.L_119:
        /*028c*/ 	.word	index@(_ZN7cutlass13device_kernelIN5flash19enable_sm80_to_sm89INS1_16FlashAttnBwdSm80INS1_25CollectiveMainloopBwdSm80ILi1ELi1EN4cute5tupleIJNS5_1CILi32EEENS7_ILi64EEENS7_ILi256EEEEEENS_6half_tEfNS_4arch4Sm80ELb0ELb0ELb1ELb1ELb0ELb0ELb0ELb0ELi2ELi2ELi2ELi1ELb1EEENS1_21CollectiveEpilogueBwdISB_SC_SE_Li256ELb1ELb0ELi4EEENS1_19SingleTileSchedulerILb1ELb0ELb0ELi64EEEEEEEEEvNT_6ParamsE)
        /*0290*/ 	.word	0x000000ff


	//----- nvinfo : EIATTR_FRAME_SIZE
	.align		4
.L_120:
        /*0294*/ 	.byte	0x04, 0x11
        /*0296*/ 	.short	(.L_122 - .L_121)
	.align		4
.L_121:
        /*0298*/ 	.word	index@(_ZN7cutlass13device_kernelIN5flash19enable_sm80_to_sm89INS1_16FlashAttnBwdSm80INS1_25CollectiveMainloopBwdSm80ILi1ELi1EN4cute5tupleIJNS5_1CILi32EEENS7_ILi64EEENS7_ILi256EEEEEENS_6half_tEfNS_4arch4Sm80ELb0ELb0ELb1ELb1ELb0ELb0ELb0ELb0ELi2ELi2ELi2ELi1ELb1EEENS1_21CollectiveEpilogueBwdISB_SC_SE_Li256ELb1ELb0ELi4EEENS1_19SingleTileSchedulerILb1ELb0ELb0ELi64EEEEEEEEEvNT_6ParamsE)
        /*029c*/ 	.word	0x000000c0


	//----- nvinfo : EIATTR_REGCOUNT
	.align		4
.L_122:
        /*02a0*/ 	.byte	0x04, 0x2f
        /*02a2*/ 	.short	(.L_124 - .L_123)
	.align		4
.L_123:
        /*02a4*/ 	.word	index@(_ZN7cutlass13device_kernelIN5flash19enable_sm80_to_sm89INS1_16FlashAttnBwdSm80INS1_25CollectiveMainloopBwdSm80ILi1ELi1EN4cute5tupleIJNS5_1CILi32EEENS7_ILi64EEENS7_ILi256EEEEEENS_6half_tEfNS_4arch4Sm80ELb0ELb0ELb1ELb0ELb0ELb0ELb0ELb0ELi2ELi2ELi2ELi1ELb1EEENS1_24CollectiveEpilogueBwdGQAISB_fSE_Li256ELb0ELb0EEENS1_19SingleTileSchedulerILb0ELb0ELb0ELi64EEEEEEEEEvNT_6ParamsE)
        /*02a8*/ 	.word	0x000000ff


	//----- nvinfo : EIATTR_FRAME_SIZE
	.align		4
.L_124:
        /*02ac*/ 	.byte	0x04, 0x11
        /*02ae*/ 	.short	(.L_126 - .L_125)
	.align		4
.L_125:
        /*02b0*/ 	.word	index@(_ZN7cutlass13device_kernelIN5flash19enable_sm80_to_sm89INS1_16FlashAttnBwdSm80INS1_25CollectiveMainloopBwdSm80ILi1ELi1EN4cute5tupleIJNS5_1CILi32EEENS7_ILi64EEENS7_ILi256EEEEEENS_6half_tEfNS_4arch4Sm80ELb0ELb0ELb1ELb0ELb0ELb0ELb0ELb0ELi2ELi2ELi2ELi1ELb1EEENS1_24CollectiveEpilogueBwdGQAISB_fSE_Li256ELb0ELb0EEENS1_19SingleTileSchedulerILb0ELb0ELb0ELi64EEEEEEEEEvNT_6ParamsE)
        /*02b4*/ 	.word	0x000000b0


	//----- nvinfo : EIATTR_REGCOUNT
	.align		4
.L_126:
        /*02b8*/ 	.byte	0x04, 0x2f
        /*02ba*/ 	.short	(.L_128 - .L_127)
	.align		4
.L_127:
        /*02bc*/ 	.word	index@(_ZN7cutlass13device_kernelIN5flash19enable_sm80_to_sm89INS1_16FlashAttnBwdSm80INS1_25CollectiveMainloopBwdSm80ILi1ELi1EN4cute5tupleIJNS5_1CILi32EEENS7_ILi64EEENS7_ILi256EEEEEENS_6half_tEfNS_4arch4Sm80ELb0ELb0ELb1ELb0ELb0ELb0ELb0ELb0ELi2ELi2ELi2ELi1ELb1EEENS1_21CollectiveEpilogueBwdISB_SC_SE_Li256ELb0ELb0ELi4EEENS1_19SingleTileSchedulerILb0ELb0ELb0ELi64EEEEEEEEEvNT_6ParamsE)
        /*02c0*/ 	.word	0x000000ff


	//----- nvinfo : EIATTR_FRAME_SIZE
	.align		4
.L_128:
        /*02c4*/ 	.byte	0x04, 0x11
        /*02c6*/ 	.short	(.L_130 - .L_129)
	.align		4
.L_129:
        /*02c8*/ 	.word	index@(_ZN7cutlass13device_kernelIN5flash19enable_sm80_to_sm89INS1_16FlashAttnBwdSm80INS1_25CollectiveMainloopBwdSm80ILi1ELi1EN4cute5tupleIJNS5_1CILi32EEENS7_ILi64EEENS7_ILi256EEEEEENS_6half_tEfNS_4arch4Sm80ELb0ELb0ELb1ELb0ELb0ELb0ELb0ELb0ELi2ELi2ELi2ELi1ELb1EEENS1_21CollectiveEpilogueBwdISB_SC_SE_Li256ELb0ELb0ELi4EEENS1_19SingleTileSchedulerILb0ELb0ELb0ELi64EEEEEEEEEvNT_6ParamsE)
        /*02cc*/ 	.word	0x000000b8


	//----- nvinfo : EIATTR_MIN_STACK_SIZE
	.align		4
.L_130:
        /*02d0*/ 	.byte	0x04, 0x12
        /*02d2*/ 	.short	(.L_132 - .L_131)
	.align		4
.L_131:
        /*02d4*/ 	.word	index@(_ZN7cutlass13device_kernelIN5flash19enable_sm80_to_sm89INS1_16FlashAttnBwdSm80INS1_25CollectiveMainloopBwdSm80ILi1ELi1EN4cute5tupleIJNS5_1CILi32EEENS7_ILi64EEENS7_ILi256EEEEEENS_6half_tEfNS_4arch4Sm80ELb0ELb0ELb1ELb0ELb0ELb0ELb0ELb0ELi2ELi2ELi2ELi1ELb1EEENS1_21CollectiveEpilogueBwdISB_SC_SE_Li256ELb0ELb0ELi4EEENS1_19SingleTileSchedulerILb0ELb0ELb0ELi64EEEEEEEEEvNT_6ParamsE)
        /*02d8*/ 	.word	0x000000b8


	//----- nvinfo : EIATTR_MIN_STACK_SIZE
	.align		4
.L_132:
        /*02dc*/ 	.byte	0x04, 0x12
        /*02de*/ 	.short	(.L_134 - .L_133)
	.align		4
.L_133:
        /*02e0*/ 	.word	index@(_ZN7cutlass13device_kernelIN5flash19enable_sm80_to_sm89INS1_16FlashAttnBwdSm80INS1_25CollectiveMainloopBwdSm80ILi1ELi1EN4cute5tupleIJNS5_1CILi32EEENS7_ILi64EEENS7_ILi256EEEEEENS_6half_tEfNS_4arch4Sm80ELb0ELb0ELb1ELb0ELb0ELb0ELb0ELb0ELi2ELi2ELi2ELi1ELb1EEENS1_24CollectiveEpilogueBwdGQAISB_fSE_Li256ELb0ELb0EEENS1_19SingleTileSchedulerILb0ELb0ELb0ELi64EEEEEEEEEvNT_6ParamsE)
        /*02e4*/ 	.word	0x000000b0


	//----- nvinfo : EIATTR_MIN_STACK_SIZE
	.align		4
.L_134:
        /*02e8*/ 	.byte	0x04, 0x12
        /*02ea*/ 	.short	(.L_136 - .L_135)
	.align		4
.L_135:
        /*02ec*/ 	.word	index@(_ZN7cutlass13device_kernelIN5flash19enable_sm80_to_sm89INS1_16FlashAttnBwdSm80INS1_25CollectiveMainloopBwdSm80ILi1ELi1EN4cute5tupleIJNS5_1CILi32EEENS7_ILi64EEENS7_ILi256EEEEEENS_6half_tEfNS_4arch4Sm80ELb0ELb0ELb1ELb1ELb0ELb0ELb0ELb0ELi2ELi2ELi2ELi1ELb1EEENS1_21CollectiveEpilogueBwdISB_SC_SE_Li256ELb1ELb0ELi4EEENS1_19SingleTileSchedulerILb1ELb0ELb0ELi64EEEEEEEEEvNT_6ParamsE)
        /*02f0*/ 	.word	0x000000c0


	//----- nvinfo : EIATTR_MIN_STACK_SIZE
	.align		4
.L_136:
        /*02f4*/ 	.byte	0x04, 0x12
        /*02f6*/ 	.short	(.L_138 - .L_137)
	.align		4
.L_137:
        /*02f8*/ 	.word	index@(_ZN7cutlass13device_kernelIN5flash19enable_sm80_to_sm89INS1_16FlashAttnBwdSm80INS1_25CollectiveMainloopBwdSm80ILi1ELi1EN4cute5tupleIJNS5_1CILi32EEENS7_ILi64EEENS7_ILi256EEEEEENS_6half_tEfNS_4arch4Sm80ELb0ELb0ELb1ELb1ELb0ELb0ELb0ELb0ELi2ELi2ELi2ELi1ELb1EEENS1_24CollectiveEpilogueBwdGQAISB_fSE_Li256ELb1ELb0EEENS1_19SingleTileSchedulerILb1ELb0ELb0ELi64EEEEEEEEEvNT_6ParamsE)
        /*02fc*/ 	.word	0x000000c0


	//----- nvinfo : EIATTR_MIN_STACK_SIZE
	.align		4
.L_138:
        /*0300*/ 	.byte	0x04, 0x12
        /*0302*/ 	.short	(.L_140 - .L_139)
	.align		4
.L_139:
        /*0304*/ 	.word	index@(_ZN7cutlass13device_kernelIN5flash19enable_sm80_to_sm89INS1_16FlashAttnBwdSm80INS1_25CollectiveMainloopBwdSm80ILi1ELi1EN4cute5tupleIJNS5_1CILi32EEENS7_ILi64EEENS7_ILi256EEEEEENS_6half_tEfNS_4arch4Sm80ELb0ELb1ELb1ELb0ELb0ELb0ELb0ELb0ELi2ELi2ELi2ELi1ELb1EEENS1_21CollectiveEpilogueBwdISB_SC_SE_Li256ELb0ELb0ELi4EEENS1_19SingleTileSchedulerILb0ELb0ELb0ELi64EEEEEEEEEvNT_6ParamsE)
        /*0308*/ 	.word	0x000000d0


	//----- nvinfo : EIATTR_MIN_STACK_SIZE
	.align		4
.L_140:
        /*030c*/ 	.byte	0x04, 0x12
        /*030e*/ 	.short	(.L_142 - .L_141)
	.align		4
.L_141:
        /*0310*/ 	.word	index@(_ZN7cutlass13device_kernelIN5flash19enable_sm80_to_sm89INS1_16FlashAttnBwdSm80INS1_25CollectiveMainloopBwdSm80ILi1ELi1EN4cute5tupleIJNS5_1CILi32EEENS7_ILi64EEENS7_ILi256EEEEEENS_6half_tEfNS_4arch4Sm80ELb0ELb1ELb1ELb0ELb0ELb0ELb0ELb0ELi2ELi2ELi2ELi1ELb1EEENS1_24CollectiveEpilogueBwdGQAISB_fSE_Li256ELb0ELb0EEENS1_19SingleTileSchedulerILb0ELb0ELb0ELi64EEEEEEEEEvNT_6ParamsE)
        /*0314*/ 	.word	0x000000d0


	//----- nvinfo : EIATTR_MIN_STACK_SIZE
	.align		4
.L_142:
        /*0318*/ 	.byte	0x04, 0x12
        /*031a*/ 	.short	(.L_144 - .L_143)
	.align		4
.L_143:
        /*031c*/ 	.word	index@(_ZN7cutlass13device_kernelIN5flash19enable_sm80_to_sm89INS1_16FlashAttnBwdSm80INS1_25CollectiveMainloopBwdSm80ILi1ELi1EN4cute5tupleIJNS5_1CILi32EEENS7_ILi64EEENS7_ILi256EEEEEENS_6half_tEfNS_4arch4Sm80ELb0ELb1ELb1ELb1ELb0ELb0ELb0ELb0ELi2ELi2ELi2ELi1ELb1EEENS1_21CollectiveEpilogueBwdISB_SC_SE_Li256ELb1ELb0ELi4EEENS1_19SingleTileSchedulerILb1ELb0ELb0ELi64EEEEEEEEEvNT_6ParamsE)
        /*0320*/ 	.word	0x000000d8


	//----- nvinfo : EIATTR_MIN_STACK_SIZE
	.align		4
.L_144:
        /*0324*/ 	.byte	0x04, 0x12
        /*0326*/ 	.short	(.L_146 - .L_145)
	.align		4
.L_145:
        /*0328*/ 	.word	index@(_ZN7cutlass13device_kernelIN5flash19enable_sm80_to_sm89INS1_16FlashAttnBwdSm80INS1_25CollectiveMainloopBwdSm80ILi1ELi1EN4cute5tupleIJNS5_1CILi32EEENS7_ILi64EEENS7_ILi256EEEEEENS_6half_tEfNS_4arch4Sm80ELb0ELb1ELb1ELb1ELb0ELb0ELb0ELb0ELi2ELi2ELi2ELi1ELb1EEENS1_24CollectiveEpilogueBwdGQAISB_fSE_Li256ELb1ELb0EEENS1_19SingleTileSchedulerILb1ELb0ELb0ELi64EEEEEEEEEvNT_6ParamsE)
        /*032c*/ 	.word	0x000000d8


	//----- nvinfo : EIATTR_MIN_STACK_SIZE
	.align		4
.L_146:
        /*0330*/ 	.byte	0x04, 0x12
        /*0332*/ 	.short	(.L_148 - .L_147)
	.align		4
.L_147:
        /*0334*/ 	.word	index@(_ZN7cutlass13device_kernelIN5flash19enable_sm80_to_sm89INS1_16FlashAttnBwdSm80INS1_25CollectiveMainloopBwdSm80ILi1ELi1EN4cute5tupleIJNS5_1CILi32EEENS7_ILi64EEENS7_ILi256EEEEEENS_6half_tEfNS_4arch4Sm80ELb1ELb0ELb1ELb0ELb0ELb0ELb0ELb0ELi2ELi2ELi2ELi1ELb1EEENS1_21CollectiveEpilogueBwdISB_SC_SE_Li256ELb0ELb0ELi4EEENS1_25SingleTileBwdLPTSchedulerILb0ELi64ELb0EEEEEEEEEvNT_6ParamsE)
        /*0338*/ 	.word	0x000000d8


	//----- nvinfo : EIATTR_MIN_STACK_SIZE
	.align		4
.L_148:
        /*033c*/ 	.byte	0x04, 0x12
        /*033e*/ 	.short	(.L_150 - .L_149)
	.align		4
.L_149:
        /*0340*/ 	.word	index@(_ZN7cutlass13device_kernelIN5flash19enable_sm80_to_sm89INS1_16FlashAttnBwdSm80INS1_25CollectiveMainloopBwdSm80ILi1ELi1EN4cute5tupleIJNS5_1CILi32EEENS7_ILi64EEENS7_ILi256EEEEEENS_6half_tEfNS_4arch4Sm80ELb1ELb0ELb1ELb0ELb0ELb0ELb0ELb0ELi2ELi2ELi2ELi1ELb1EEENS1_24CollectiveEpilogueBwdGQAISB_fSE_Li256ELb0ELb0EEENS1_25SingleTileBwdLPTSchedulerILb0ELi64ELb0EEEEEEEEEvNT_6ParamsE)
        /*0344*/ 	.word	0x000000d8


	//----- nvinfo : EIATTR_MIN_STACK_SIZE
	.align		4
.L_150:
        /*0348*/ 	.byte	0x04, 0x12
        /*034a*/ 	.short	(.L_152 - .L_151)
	.align		4
.L_151:
        /*034c*/ 	.word	index@(_ZN7cutlass13device_kernelIN5flash22FlashAttnBwdPreprocessIN4cute5tupleIJNS3_1CILi32EEENS5_ILi256EEEEEENS_6half_tEfNS_4arch4Sm80ELb1ELb0EEEEEvNT_6ParamsE)
        /*0350*/ 	.word	0x00000000


	//----- nvinfo : EIATTR_MIN_STACK_SIZE
	.align		4
.L_152:
        /*0354*/ 	.byte	0x04, 0x12
        /*0356*/ 	.short	(.L_154 - .L_153)
	.align		4
.L_153:
        /*0358*/ 	.word	index@(_ZN7cutlass13device_kernelIN5flash19enable_sm80_to_sm89INS1_16FlashAttnBwdSm80INS1_25CollectiveMainloopBwdSm80ILi1ELi1EN4cute5tupleIJNS5_1CILi32EEENS7_ILi64EEENS7_ILi256EEEEEENS_6half_tEfNS_4arch4Sm80ELb1ELb0ELb1ELb1ELb0ELb0ELb0ELb0ELi2ELi2ELi2ELi1ELb1EEENS1_21CollectiveEpilogueBwdISB_SC_SE_Li256ELb1ELb0ELi4EEENS1_25SingleTileBwdLPTSchedulerILb1ELi64ELb0EEEEEEEEEvNT_6ParamsE)
        /*035c*/ 	.word	0x000000c8


	//----- nvinfo : EIATTR_MIN_STACK_SIZE
	.align		4
.L_154:
        /*0360*/ 	.byte	0x04, 0x12
        /*0362*/ 	.short	(.L_156 - .L_155)
	.align		4
.L_155:
        /*0364*/ 	.word	index@(_ZN7cutlass13device_kernelIN5flash32FlashAttnBwdPostprocessConvertdQIN4cute5tupleIJNS3_1CILi32EEENS5_ILi256EEEEEENS_6half_tEfNS_4arch4Sm80ELi256ENS3_8TiledMMAINS3_8MMA_AtomIJNS3_28SM80_16x8x16_F32F16F16F32_TNEEEENS3_6LayoutINS4_IJNS5_ILi1EEENS5_ILi8EEESH_EEENS4_IJNS5_ILi0EEESH_SK_EEEEENS4_IJNS5_ILi16EEENS5_ILi128EEESN_EEEEELb0EEEEEvNT_6ParamsE)
        /*0368*/ 	.word	0x00000000


	//----- nvinfo : EIATTR_MIN_STACK_SIZE
	.align		4
.L_156:
        /*036c*/ 	.byte	0x04, 0x12
        /*036e*/ 	.short	(.L_158 - .L_157)
	.align		4
.L_157:
        /*0370*/ 	.word	index@(_ZN7cutlass13device_kernelIN5flash19enable_sm80_to_sm89INS1_16FlashAttnBwdSm80INS1_25CollectiveMainloopBwdSm80ILi1ELi1EN4cute5tupleIJNS5_1CILi32EEENS7_ILi64EEENS7_ILi256EEEEEENS_6half_tEfNS_4arch4Sm80ELb1ELb0ELb1ELb1ELb0ELb0ELb0ELb0ELi2ELi2ELi2ELi1ELb1EEENS1_24CollectiveEpilogueBwdGQAISB_fSE_Li256ELb1ELb0EEENS1_25SingleTileBwdLPTSchedulerILb1ELi64ELb0EEEEEEEEEvNT_6ParamsE)
        /*0374*/ 	.word	0x000000d0


	//----- nvinfo : EIATTR_MIN_STACK_SIZE
	.align		4
.L_158:
        /*0378*/ 	.byte	0x04, 0x12
        /*037a*/ 	.short	(.L_160 - .L_159)
	.align		4
.L_159:
        /*037c*/ 	.word	index@(_ZN7cutlass13device_kernelIN5flash22FlashAttnBwdPreprocessIN4cute5tupleIJNS3_1CILi32EEENS5_ILi256EEEEEENS_6half_tEfNS_4arch4Sm80ELb1ELb1EEEEEvNT_6ParamsE)
        /*0380*/ 	.word	0x00000000


	//----- nvinfo : EIATTR_MIN_STACK_SIZE
	.align		4
.L_160:
        /*0384*/ 	.byte	0x04, 0x12
        /*0386*/ 	.short	(.L_162 - .L_161)
	.align		4
.L_161:
        /*0388*/ 	.word	index@(_ZN7cutlass13device_kernelIN5flash19enable_sm80_to_sm89INS1_16FlashAttnBwdSm80INS1_25CollectiveMainloopBwdSm80ILi1ELi1EN4cute5tupleIJNS5_1CILi64EEES8_NS7_ILi256EEEEEENS_6half_tEfNS_4arch4Sm80ELb0ELb0ELb1ELb0ELb0ELb0ELb0ELb0ELi2ELi4ELi2ELi2ELb0EEENS1_21CollectiveEpilogueBwdISA_SB_SD_Li256ELb0ELb0ELi4EEENS1_19SingleTileSchedulerILb0ELb0ELb0ELi64EEEEEEEEEvNT_6ParamsE)
        /*038c*/ 	.word	0x00000018


	//----- nvinfo : EIATTR_MIN_STACK_SIZE
	.align		4
.L_162:
        /*0390*/ 	.byte	0x04, 0x12
        /*0392*/ 	.short	(.L_164 - .L_163)
	.align		4
.L_163:
        /*0394*/ 	.word	index@(_ZN7cutlass13device_kernelIN5flash19enable_sm80_to_sm89INS1_16FlashAttnBwdSm80INS1_25CollectiveMainloopBwdSm80ILi1ELi1EN4cute5tupleIJNS5_1CILi64EEES8_NS7_ILi256EEEEEENS_6half_tEfNS_4arch4Sm80ELb0ELb0ELb1ELb0ELb0ELb0ELb0ELb0ELi2ELi4ELi2ELi2ELb0EEENS1_24CollectiveEpilogueBwdGQAISA_fSD_Li256ELb0ELb0EEENS1_19SingleTileSchedulerILb0ELb0ELb0ELi64EEEEEEEEEvNT_6ParamsE)
        /*0398*/ 	.word	0x00000038


	//----- nvinfo : EIATTR_MIN_STACK_SIZE
	.align		4
.L_164:
        /*039c*/ 	.byte	0x04, 0x12
        /*039e*/ 	.short	(.L_166 - .L_165)
	.align		4
.L_165:
        /*03a0*/ 	.word	index@(_ZN7cutlass13device_kernelIN5flash19enable_sm80_to_sm89INS1_16FlashAttnBwdSm80INS1_25CollectiveMainloopBwdSm80ILi1ELi1EN4cute5tupleIJNS5_1CILi64EEES8_NS7_ILi256EEEEEENS_6half_tEfNS_4arch4Sm80ELb0ELb0ELb1ELb1ELb0ELb0ELb0ELb0ELi2ELi4ELi2ELi2ELb0EEENS1_21CollectiveEpilogueBwdISA_SB_SD_Li256ELb1ELb0ELi4EEENS1_19SingleTileSchedulerILb1ELb0ELb0ELi64EEEEEEEEEvNT_6ParamsE)
        /*03a4*/ 	.word	0x00000038


	//----- nvinfo : EIATTR_MIN_STACK_SIZE
	.align		4
.L_166:
        /*03a8*/ 	.byte	0x04, 0x12
        /*03aa*/ 	.short	(.L_168 - .L_167)
	.align		4
.L_167:
        /*03ac*/ 	.word	index@(_ZN7cutlass13device_kernelIN5flash19enable_sm80_to_sm89INS1_16FlashAttnBwdSm80INS1_25CollectiveMainloopBwdSm80ILi1ELi1EN4cute5tupleIJNS5_1CILi64EEES8_NS7_ILi256EEEEEENS_6half_tEfNS_4arch4Sm80ELb0ELb0ELb1ELb1ELb0ELb0ELb0ELb0ELi2ELi4ELi2ELi2ELb0EEENS1_24CollectiveEpilogueBwdGQAISA_fSD_Li256ELb1ELb0EEENS1_19SingleTileSchedulerILb1ELb0ELb0ELi64EEEEEEEEEvNT_6ParamsE)
        /*03b0*/ 	.word	0x00000038


	//----- nvinfo : EIATTR_MIN_STACK_SIZE
	.align		4
.L_168:
        /*03b4*/ 	.byte	0x04, 0x12
        /*03b6*/ 	.short	(.L_170 - .L_169)
	.align		4
.L_169:
        /*03b8*/ 	.word	index@(_ZN7cutlass13device_kernelIN5flash19enable_sm80_to_sm89INS1_16FlashAttnBwdSm80INS1_25CollectiveMainloopBwdSm80ILi1ELi1EN4cute5tupleIJNS5_1CILi64EEES8_NS7_ILi256EEEEEENS_6half_tEfNS_4arch4Sm80ELb0ELb1ELb1ELb0ELb0ELb0ELb0ELb0ELi2ELi4ELi2ELi2ELb0EEENS1_21CollectiveEpilogueBwdISA_SB_SD_Li256ELb0ELb0ELi4EEENS1_19SingleTileSchedulerILb0ELb0ELb0ELi64EEEEEEEEEvNT_6ParamsE)
        /*03bc*/ 	.word	0x00000038


	//----- nvinfo : EIATTR_MIN_STACK_SIZE
	.align		4
.L_170:
        /*03c0*/ 	.byte	0x04, 0x12
        /*03c2*/ 	.short	(.L_172 - .L_171)
	.align		4
.L_171:
        /*03c4*/ 	.word	index@(_ZN7cutlass13device_kernelIN5flash19enable_sm80_to_sm89INS1_16FlashAttnBwdSm80INS1_25CollectiveMainloopBwdSm80ILi1ELi1EN4cute5tupleIJNS5_1CILi64EEES8_NS7_ILi256EEEEEENS_6half_tEfNS_4arch4Sm80ELb0ELb1ELb1ELb0ELb0ELb0ELb0ELb0ELi2ELi4ELi2ELi2ELb0EEENS1_24CollectiveEpilogueBwdGQAISA_fSD_Li256ELb0ELb0EEENS1_19SingleTileSchedulerILb0ELb0ELb0ELi64EEEEEEEEEvNT_6ParamsE)
        /*03c8*/ 	.word	0x00000038


	//----- nvinfo : EIATTR_MIN_STACK_SIZE
	.align		4
.L_172:
        /*03cc*/ 	.byte	0x04, 0x12
        /*03ce*/ 	.short	(.L_174 - .L_173)
	.align		4
.L_173:
        /*03d0*/ 	.word	index@(_ZN7cutlass13device_kernelIN5flash19enable_sm80_to_sm89INS1_16FlashAttnBwdSm80INS1_25CollectiveMainloopBwdSm80ILi1ELi1EN4cute5tupleIJNS5_1CILi64EEES8_NS7_ILi256EEEEEENS_6half_tEfNS_4arch4Sm80ELb0ELb1ELb1ELb1ELb0ELb0ELb0ELb0ELi2ELi4ELi2ELi2ELb0EEENS1_21CollectiveEpilogueBwdISA_SB_SD_Li256ELb1ELb0ELi4EEENS1_19SingleTileSchedulerILb1ELb0ELb0ELi64EEEEEEEEEvNT_6ParamsE)
        /*03d4*/ 	.word	0x00000040


	//----- nvinfo : EIATTR_MIN_STACK_SIZE
	.align		4
.L_174:
        /*03d8*/ 	.byte	0x04, 0x12
        /*03da*/ 	.short	(.L_176 - .L_175)
	.align		4
.L_175:
        /*03dc*/ 	.word	index@(_ZN7cutlass13device_kernelIN5flash19enable_sm80_to_sm89INS1_16FlashAttnBwdSm80INS1_25CollectiveMainloopBwdSm80ILi1ELi1EN4cute5tupleIJNS5_1CILi64EEES8_NS7_ILi256EEEEEENS_6half_tEfNS_4arch4Sm80ELb0ELb1ELb1ELb1ELb0ELb0ELb0ELb0ELi2ELi4ELi2ELi2ELb0EEENS1_24CollectiveEpilogueBwdGQAISA_fSD_Li256ELb1ELb0EEENS1_19SingleTileSchedulerILb1ELb0ELb0ELi64EEEEEEEEEvNT_6ParamsE)
        /*03e0*/ 	.word	0x00000040


	//----- nvinfo : EIATTR_MIN_STACK_SIZE
	.align		4
.L_176:
        /*03e4*/ 	.byte	0x04, 0x12
        /*03e6*/ 	.short	(.L_178 - .L_177)
	.align		4
.L_177:
        /*03e8*/ 	.word	index@(_ZN7cutlass13device_kernelIN5flash19enable_sm80_to_sm89INS1_16FlashAttnBwdSm80INS1_25CollectiveMainloopBwdSm80ILi1ELi1EN4cute5tupleIJNS5_1CILi64EEES8_NS7_ILi256EEEEEENS_6half_tEfNS_4arch4Sm80ELb1ELb0ELb1ELb0ELb0ELb0ELb0ELb0ELi2ELi4ELi2ELi2ELb0EEENS1_21CollectiveEpilogueBwdISA_SB_SD_Li256ELb0ELb0ELi4EEENS1_25SingleTileBwdLPTSchedulerILb0ELi64ELb0EEEEEEEEEvNT_6ParamsE)
        /*03ec*/ 	.word	0x00000048


	//----- nvinfo : EIATTR_MIN_STACK_SIZE
	.align		4
.L_178:
        /*03f0*/ 	.byte	0x04, 0x12
        /*03f2*/ 	.short	(.L_180 - .L_179)
	.align		4
.L_179:
        /*03f4*/ 	.word	index@(_ZN7cutlass13device_kernelIN5flash19enable_sm80_to_sm89INS1_16FlashAttnBwdSm80INS1_25CollectiveMainloopBwdSm80ILi1ELi1EN4cute5tupleIJNS5_1CILi64EEES8_NS7_ILi256EEEEEENS_6half_tEfNS_4arch4Sm80ELb1ELb0ELb1ELb0ELb0ELb0ELb0ELb0ELi2ELi4ELi2ELi2ELb0EEENS1_24CollectiveEpilogueBwdGQAISA_fSD_Li256ELb0ELb0EEENS1_25SingleTileBwdLPTSchedulerILb0ELi64ELb0EEEEEEEEEvNT_6ParamsE)
        /*03f8*/ 	.word	0x00000040


	//----- nvinfo : EIATTR_MIN_STACK_SIZE
	.align		4
.L_180:
        /*03fc*/ 	.byte	0x04, 0x12
        /*03fe*/ 	.short	(.L_182 - .L_181)
	.align		4
.L_181:
        /*0400*/ 	.word	index@(_ZN7cutlass13device_kernelIN5flash22FlashAttnBwdPreprocessIN4cute5tupleIJNS3_1CILi64EEENS5_ILi256EEEEEENS_6half_tEfNS_4arch4Sm80ELb1ELb0EEEEEvNT_6ParamsE)
        /*0404*/ 	.word	0x00000000


	//----- nvinfo : EIATTR_MIN_STACK_SIZE
	.align		4
.L_182:
        /*0408*/ 	.byte	0x04, 0x12
        /*040a*/ 	.short	(.L_184 - .L_183)
	.align		4
.L_183:
        /*040c*/ 	.word	index@(_ZN7cutlass13device_kernelIN5flash19enable_sm80_to_sm89INS1_16FlashAttnBwdSm80INS1_25CollectiveMainloopBwdSm80ILi1ELi1EN4cute5tupleIJNS5_1CILi64EEES8_NS7_ILi256EEEEEENS_6half_tEfNS_4arch4Sm80ELb1ELb0ELb1ELb1ELb0ELb0ELb0ELb0ELi2ELi4ELi2ELi2ELb0EEENS1_21CollectiveEpilogueBwdISA_SB_SD_Li256ELb1ELb0ELi4EEENS1_25SingleTileBwdLPTSchedulerILb1ELi64ELb0EEEEEEEEEvNT_6ParamsE)
        /*0410*/ 	.word	0x00000038


	//----- nvinfo : EIATTR_MIN_STACK_SIZE
	.align		4
.L_184:
        /*0414*/ 	.byte	0x04, 0x12
        /*0416*/ 	.short	(.L_186 - .L_185)
	.align		4
.L_185:
        /*0418*/ 	.word	index@(_ZN7cutlass13device_kernelIN5flash32FlashAttnBwdPostprocessConvertdQIN4cute5tupleIJNS3_1CILi64EEENS5_ILi256EEEEEENS_6half_tEfNS_4arch4Sm80ELi256ENS3_8TiledMMAINS3_8MMA_AtomIJNS3_28SM80_16x8x16_F32F16F16F32_TNEEEENS3_6LayoutINS4_IJNS5_ILi2EEENS5_ILi4EEENS5_ILi1EEEEEENS4_IJSJ_SH_NS5_ILi0EEEEEEEENS4_IJNS5_ILi32EEES6_NS5_ILi16EEEEEEEELb0EEEEEvNT_6ParamsE)
        /*041c*/ 	.word	0x00000000


	//----- nvinfo : EIATTR_MIN_STACK_SIZE
	.align		4
.L_186:
        /*0420*/ 	.byte	0x04, 0x12
        /*0422*/ 	.short	(.L_188 - .L_187)
	.align		4
.L_187:
        /*0424*/ 	.word	index@(_ZN7cutlass13device_kernelIN5flash19enable_sm80_to_sm89INS1_16FlashAttnBwdSm80INS1_25CollectiveMainloopBwdSm80ILi1ELi1EN4cute5tupleIJNS5_1CILi64EEES8_NS7_ILi256EEEEEENS_6half_tEfNS_4arch4Sm80ELb1ELb0ELb1ELb1ELb0ELb0ELb0ELb0ELi2ELi4ELi2ELi2ELb0EEENS1_24CollectiveEpilogueBwdGQAISA_fSD_Li256ELb1ELb0EEENS1_25SingleTileBwdLPTSchedulerILb1ELi64ELb0EEEEEEEEEvNT_6ParamsE)
        /*0428*/ 	.word	0x00000038


	//----- nvinfo : EIATTR_MIN_STACK_SIZE
	.align		4
.L_188:
        /*042c*/ 	.byte	0x04, 0x12
        /*042e*/ 	.short	(.L_190 - .L_189)
	.align		4
.L_189:
        /*0430*/ 	.word	index@(_ZN7cutlass13device_kernelIN5flash22FlashAttnBwdPreprocessIN4cute5tupleIJNS3_1CILi64EEENS5_ILi256EEEEEENS_6half_tEfNS_4arch4Sm80ELb1ELb1EEEEEvNT_6ParamsE)
        /*0434*/ 	.word	0x00000000
.L_190:


//--------------------- .nv.info._ZN7cutlass13device_kernelIN5flash19enable_sm80_to_sm89INS1_16FlashAttnBwdSm80INS1_25CollectiveMainloopBwdSm80ILi1ELi1EN4cute5tupleIJNS5_1CILi32EEENS7_ILi64EEENS7_ILi256EEEEEENS_6half_tEfNS_4arch4Sm80ELb0ELb0ELb1ELb0ELb0ELb0ELb0ELb0ELi2ELi2ELi2ELi1ELb1EEENS1_21CollectiveEpilogueBwdISB_SC_SE_Li256ELb0ELb0ELi4EEENS1_19SingleTileSchedulerILb0ELb0ELb0ELi64EEEEEEEEEvNT_6ParamsE --------------------------
	.section	.nv.info._ZN7cutlass13device_kernelIN5flash19enable_sm80_to_sm89INS1_16FlashAttnBwdSm80INS1_25CollectiveMainloopBwdSm80ILi1ELi1EN4cute5tupleIJNS5_1CILi32EEENS7_ILi64EEENS7_ILi256EEEEEENS_6half_tEfNS_4arch4Sm80ELb0ELb0ELb1ELb0ELb0ELb0ELb0ELb0ELi2ELi2ELi2ELi1ELb1EEENS1_21CollectiveEpilogueBwdISB_SC_SE_Li256ELb0ELb0ELi4EEENS1_19SingleTileSchedulerILb0ELb0ELb0ELi64EEEEEEEEEvNT_6ParamsE,"",@"SHT_CUDA_INFO"
	.sectionflags	@""
	.align	4


	//----- nvinfo : EIATTR_CUDA_API_VERSION
	.align		4
        /*0000*/ 	.byte	0x04, 0x37
        /*0002*/ 	.short	(.L_192 - .L_191)
.L_191:
        /*0004*/ 	.word	0x00000082


	//----- nvinfo : EIATTR_SW2861232_WAR
	.align		4
.L_192:
        /*0008*/ 	.byte	0x01, 0x35
	.zero		2


	//----- nvinfo : EIATTR_PARAM_CBANK
	.align		4
        /*000c*/ 	.byte	0x04, 0x0a
        /*000e*/ 	.short	(.L_194 - .L_193)
	.align		4
.L_193:
        /*0010*/ 	.word	index@(.nv.constant0._ZN7cutlass13device_kernelIN5flash19enable_sm80_to_sm89INS1_16FlashAttnBwdSm80INS1_25CollectiveMainloopBwdSm80ILi1ELi1EN4cute5tupleIJNS5_1CILi32EEENS7_ILi64EEENS7_ILi256EEEEEENS_6half_tEfNS_4arch4Sm80ELb0ELb0ELb1ELb0ELb0ELb0ELb0ELb0ELi2ELi2ELi2ELi1ELb1EEENS1_21CollectiveEpilogueBwdISB_SC_SE_Li256ELb0ELb0ELi4EEENS1_19SingleTileSchedulerILb0ELb0ELb0ELi64EEEEEEEEEvNT_6ParamsE)
        /*0014*/ 	.short	0x0160
        /*0016*/ 	.short	0x0270


	//----- nvinfo : EIATTR_CBANK_PARAM_SIZE
	.align		4
.L_194:
        /*0018*/ 	.byte	0x03, 0x19
        /*001a*/ 	.short	0x0270


	//----- nvinfo : EIATTR_KPARAM_INFO
	.align		4
        /*001c*/ 	.byte	0x04, 0x17
        /*001e*/ 	.short	(.L_196 - .L_195)
.L_195:
        /*0020*/ 	.word	0x00000000
        /*0024*/ 	.short	0x0000
        /*0026*/ 	.short	0x0000
        /*0028*/ 	.byte	0x00, 0xf0, 0xc1, 0x09


	//----- nvinfo : EIATTR_MAXREG_COUNT
	.align		4
.L_196:
        /*002c*/ 	.byte	0x03, 0x1b
        /*002e*/ 	.short	0x00ff


	//----- nvinfo : EIATTR_NUM_BARRIERS
	.align		4
        /*0030*/ 	.byte	0x02, 0x4c
        /*0032*/ 	.byte	0x02
	.zero		1


	//----- nvinfo : EIATTR_ANNOTATIONS
	.align		4
        /*0034*/ 	.byte	0x04, 0x55
        /*0036*/ 	.short	(.L_198 - .L_197)


	//   ....[0]....
.L_197:
        /*0038*/ 	.word	0x00000001
        /*003c*/ 	.byte	0xb0, 0x01, 0x00, 0x00, 0x01, 0x00, 0x00, 0x00, 0x90, 0x02, 0x00, 0x00, 0x01, 0x00, 0x00, 0x00
        /* <DEDUP_REMOVED lines=38> */
        /*02ac*/ 	.byte	0xb0, 0x44, 0x00, 0x00, 0x01, 0x00, 0x00, 0x00, 0xe0, 0x44, 0x00, 0x00


	//----- nvinfo : EIATTR_MERCURY_ISA_VERSION
	.align		4
.L_198:
        /*02b8*/ 	.byte	0x03, 0x5f
        /*02ba*/ 	.short	0x0000


	//----- nvinfo : EIATTR_EXIT_INSTR_OFFSETS
	.align		4
        /*02bc*/ 	.byte	0x04, 0x1c
        /*02be*/ 	.short	(.L_200 - .L_199)


	//   ....[0]....
.L_199:
        /*02c0*/ 	.word	0x00000040


	//   ....[1]....
        /*02c4*/ 	.word	0x00006440


	//   ....[2]....
        /*02c8*/ 	.word	0x00006500


	//----- nvinfo : EIATTR_CTAIDZ_USED
	.align		4
.L_200:
        /*02cc*/ 	.byte	0x01, 0x04
	.zero		2


	//----- nvinfo : EIATTR_MAX_THREADS
	.align		4
        /*02d0*/ 	.byte	0x04, 0x05
        /*02d2*/ 	.short	(.L_202 - .L_201)
.L_201:
        /*02d4*/ 	.word	0x00000100
        /*02d8*/ 	.word	0x00000001
        /*02dc*/ 	.word	0x00000001


	//----- nvinfo : EIATTR_CRS_STACK_SIZE
	.align		4
.L_202:
        /*02e0*/ 	.byte	0x04, 0x1e
        /*02e2*/ 	.short	(.L_204 - .L_203)
.L_203:
        /*02e4*/ 	.word	0x00000000
.L_204:


//--------------------- .nv.info._ZN7cutlass13device_kernelIN5flash19enable_sm80_to_sm89INS1_16FlashAttnBwdSm80INS1_25CollectiveMainloopBwdSm80ILi1ELi1EN4cute5tupleIJNS5_1CILi32EEENS7_ILi64EEENS7_ILi256EEEEEENS_6half_tEfNS_4arch4Sm80ELb0ELb0ELb1ELb0ELb0ELb0ELb0ELb0ELi2ELi2ELi2ELi1ELb1EEENS1_24CollectiveEpilogueBwdGQAISB_fSE_Li256ELb0ELb0EEENS1_19SingleTileSchedulerILb0ELb0ELb0ELi64EEEEEEEEEvNT_6ParamsE --------------------------
	.section	.nv.info._ZN7cutlass13device_kernelIN5flash19enable_sm80_to_sm89INS1_16FlashAttnBwdSm80INS1_25CollectiveMainloopBwdSm80ILi1ELi1EN4cute5tupleIJNS5_1CILi32EEENS7_ILi64EEENS7_ILi256EEEEEENS_6half_tEfNS_4arch4Sm80ELb0ELb0ELb1ELb0ELb0ELb0ELb0ELb0ELi2ELi2ELi2ELi1ELb1EEENS1_24CollectiveEpilogueBwdGQAISB_fSE_Li256ELb0ELb0EEENS1_19SingleTileSchedulerILb0ELb0ELb0ELi64EEEEEEEEEvNT_6ParamsE,"",@"SHT_CUDA_INFO"
	.sectionflags	@""
	.align	4


	//----- nvinfo : EIATTR_CUDA_API_VERSION
	.align		4
        /*0000*/ 	.byte	0x04, 0x37
        /*0002*/ 	.short	(.L_206 - .L_205)
.L_205:
        /*0004*/ 	.word	0x00000082


	//----- nvinfo : EIATTR_SW2861232_WAR
	.align		4
.L_206:
        /*0008*/ 	.byte	0x01, 0x35
	.zero		2


	//----- nvinfo : EIATTR_PARAM_CBANK
	.align		4
        /*000c*/ 	.byte	0x04, 0x0a
        /*000e*/ 	.short	(.L_208 - .L_207)
	.align		4
.L_207:
        /*0010*/ 	.word	index@(.nv.constant0._ZN7cutlass13device_kernelIN5flash19enable_sm80_to_sm89INS1_16FlashAttnBwdSm80INS1_25CollectiveMainloopBwdSm80ILi1ELi1EN4cute5tupleIJNS5_1CILi32EEENS7_ILi64EEENS7_ILi256EEEEEENS_6half_tEfNS_4arch4Sm80ELb0ELb0ELb1ELb0ELb0ELb0ELb0ELb0ELi2ELi2ELi2ELi1ELb1EEENS1_24CollectiveEpilogueBwdGQAISB_fSE_Li256ELb0ELb0EEENS1_19SingleTileSchedulerILb0ELb0ELb0ELi64EEEEEEEEEvNT_6ParamsE)
        /*0014*/ 	.short	0x0160
        /*0016*/ 	.short	0x0278


	//----- nvinfo : EIATTR_CBANK_PARAM_SIZE
	.align		4
.L_208:
        /*0018*/ 	.byte	0x03, 0x19
        /*001a*/ 	.short	0x0278


	//----- nvinfo : EIATTR_KPARAM_INFO
	.align		4
        /*001c*/ 	.byte	0x04, 0x17
        /*001e*/ 	.short	(.L_210 - .L_209)
.L_209:
        /*0020*/ 	.word	0x00000000
        /*0024*/ 	.short	0x0000
        /*0026*/ 	.short	0x0000
        /*0028*/ 	.byte	0x00, 0xf0, 0xe1, 0x09


	//----- nvinfo : EIATTR_MAXREG_COUNT
	.align		4
.L_210:
        /*002c*/ 	.byte	0x03, 0x1b
        /*002e*/ 	.short	0x00ff


	//----- nvinfo : EIATTR_NUM_BARRIERS
	.align		4
        /*0030*/ 	.byte	0x02, 0x4c
        /*0032*/ 	.byte	0x02
	.zero		1


	//----- nvinfo : EIATTR_ANNOTATIONS
	.align		4
        /*0034*/ 	.byte	0x04, 0x55
        /*0036*/ 	.short	(.L_212 - .L_211)


	//   ....[0]....
.L_211:
        /* <DEDUP_REMOVED lines=39> */
        /*029c*/ 	.byte	0x40, 0x44, 0x00, 0x00


	//----- nvinfo : EIATTR_MERCURY_ISA_VERSION
	.align		4
.L_212:
        /*02a0*/ 	.byte	0x03, 0x5f
        /*02a2*/ 	.short	0x0000


	//----- nvinfo : EIATTR_EXIT_INSTR_OFFSETS
	.align		4
        /*02a4*/ 	.byte	0x04, 0x1c
        /*02a6*/ 	.short	(.L_214 - .L_213)


	//   ....[0]....
.L_213:
        /*02a8*/ 	.word	0x00000040


	//   ....[1]....
        /*02ac*/ 	.word	0x000052f0


	//----- nvinfo : EIATTR_CTAIDZ_USED
	.align		4
.L_214:
        /*02b0*/ 	.byte	0x01, 0x04
	.zero		2


	//----- nvinfo : EIATTR_MAX_THREADS
	.align		4
        /*02b4*/ 	.byte	0x04, 0x05
        /*02b6*/ 	.short	(.L_216 - .L_215)
.L_215:
        /*02b8*/ 	.word	0x00000100
        /*02bc*/ 	.word	0x00000001
        /*02c0*/ 	.word	0x00000001
.L_216:


//--------------------- .nv.info._ZN7cutlass13device_kernelIN5flash19enable_sm80_to_sm89INS1_16FlashAttnBwdSm80INS1_25CollectiveMainloopBwdSm80ILi1ELi1EN4cute5tupleIJNS5_1CILi32EEENS7_ILi64EEENS7_ILi256EEEEEENS_6half_tEfNS_4arch4Sm80ELb0ELb0ELb1ELb1ELb0ELb0ELb0ELb0ELi2ELi2ELi2ELi1ELb1EEENS1_21CollectiveEpilogueBwdISB_SC_SE_Li256ELb1ELb0ELi4EEENS1_19SingleTileSchedulerILb1ELb0ELb0ELi64EEEEEEEEEvNT_6ParamsE --------------------------
	.section	.nv.info._ZN7cutlass13device_kernelIN5flash19enable_sm80_to_sm89INS1_16FlashAttnBwdSm80INS1_25CollectiveMainloopBwdSm80ILi1ELi1EN4cute5tupleIJNS5_1CILi32EEENS7_ILi64EEENS7_ILi256EEEEEENS_6half_tEfNS_4arch4Sm80ELb0ELb0ELb1ELb1ELb0ELb0ELb0ELb0ELi2ELi2ELi2ELi1ELb1EEENS1_21CollectiveEpilogueBwdISB_SC_SE_Li256ELb1ELb0ELi4EEENS1_19SingleTileSchedulerILb1ELb0ELb0ELi64EEEEEEEEEvNT_6ParamsE,"",@"SHT_CUDA_INFO"
	.sectionflags	@""
	.align	4


	//----- nvinfo : EIATTR_CUDA_API_VERSION
	.align		4
        /*0000*/ 	.byte	0x04, 0x37
        /*0002*/ 	.short	(.L_218 - .L_217)
.L_217:
        /*0004*/ 	.word	0x00000082


	//----- nvinfo : EIATTR_SW2861232_WAR
	.align		4
.L_218:
        /*0008*/ 	.byte	0x01, 0x35
	.zero		2


	//----- nvinfo : EIATTR_PARAM_CBANK
	.align		4
        /*000c*/ 	.byte	0x04, 0x0a
        /*000e*/ 	.short	(.L_220 - .L_219)
	.align		4
.L_219:
        /*0010*/ 	.word	index@(.nv.constant0._ZN7cutlass13device_kernelIN5flash19enable_sm80_to_sm89INS1_16FlashAttnBwdSm80INS1_25CollectiveMainloopBwdSm80ILi1ELi1EN4cute5tupleIJNS5_1CILi32EEENS7_ILi64EEENS7_ILi256EEEEEENS_6half_tEfNS_4arch4Sm80ELb0ELb0ELb1ELb1ELb0ELb0ELb0ELb0ELi2ELi2ELi2ELi1ELb1EEENS1_21CollectiveEpilogueBwdISB_SC_SE_Li256ELb1ELb0ELi4EEENS1_19SingleTileSchedulerILb1ELb0ELb0ELi64EEEEEEEEEvNT_6ParamsE)
        /*0014*/ 	.short	0x0160
        /*0016*/ 	.short	0x0270


	//----- nvinfo : EIATTR_CBANK_PARAM_SIZE
	.align		4
.L_220:
        /*0018*/ 	.byte	0x03, 0x19
        /*001a*/ 	.short	0x0270


	//----- nvinfo : EIATTR_KPARAM_INFO
	.align		4
        /*001c*/ 	.byte	0x04, 0x17
        /*001e*/ 	.short	(.L_222 - .L_221)
.L_221:
        /*0020*/ 	.word	0x00000000
        /*0024*/ 	.short	0x0000
        /*0026*/ 	.short	0x0000
        /*0028*/ 	.byte	0x00, 0xf0, 0xc1, 0x09


	//----- nvinfo : EIATTR_MAXREG_COUNT
	.align		4
.L_222:
        /*002c*/ 	.byte	0x03, 0x1b
        /*002e*/ 	.short	0x00ff


	//----- nvinfo : EIATTR_NUM_BARRIERS
	.align		4
        /*0030*/ 	.byte	0x02, 0x4c
        /*0032*/ 	.byte	0x02
	.zero		1


	//----- nvinfo : EIATTR_ANNOTATIONS
	.align		4
        /*0034*/ 	.byte	0x04, 0x55
        /*0036*/ 	.short	(.L_224 - .L_223)


	//   ....[0]....
.L_223:
        /* <DEDUP_REMOVED lines=47> */


	//----- nvinfo : EIATTR_MERCURY_ISA_VERSION
	.align		4
.L_224:
        /*0318*/ 	.byte	0x03, 0x5f
        /*031a*/ 	.short	0x0000


	//----- nvinfo : EIATTR_COOP_GROUP_MASK_REGIDS
	.align		4
        /*031c*/ 	.byte	0x04, 0x29
        /*031e*/ 	.short	(.L_226 - .L_225)


	//   ....[0]....
.L_225:
        /*0320*/ 	.word	0xffffffff


	//----- nvinfo : EIATTR_COOP_GROUP_INSTR_OFFSETS
	.align		4
.L_226:
        /*0324*/ 	.byte	0x04, 0x28
        /*0326*/ 	.short	(.L_228 - .L_227)


	//   ....[0]....
.L_227:
        /*0328*/ 	.word	0x000000a0


	//----- nvinfo : EIATTR_EXIT_INSTR_OFFSETS
	.align		4
.L_228:
        /*032c*/ 	.byte	0x04, 0x1c
        /*032e*/ 	.short	(.L_230 - .L_229)


	//   ....[0]....
.L_229:
        /*0330*/ 	.word	0x00000340


	//   ....[1]....
        /*0334*/ 	.word	0x00006a60


	//   ....[2]....
        /*0338*/ 	.word	0x00006b20


	//   ....[3]....
        /*033c*/ 	.word	0x00007d70


	//   ....[4]....
        /*0340*/ 	.word	0x00007e30


	//----- nvinfo : EIATTR_CTAIDZ_USED
	.align		4
.L_230:
        /*0344*/ 	.byte	0x01, 0x04
	.zero		2


	//----- nvinfo : EIATTR_MAX_THREADS
	.align		4
        /*0348*/ 	.byte	0x04, 0x05
        /*034a*/ 	.short	(.L_232 - .L_231)
.L_231:
        /*034c*/ 	.word	0x00000100
        /*0350*/ 	.word	0x00000001
        /*0354*/ 	.word	0x00000001


	//----- nvinfo : EIATTR_CRS_STACK_SIZE
	.align		4
.L_232:
        /*0358*/ 	.byte	0x04, 0x1e
        /*035a*/ 	.short	(.L_234 - .L_233)
.L_233:
        /*035c*/ 	.word	0x00000000
.L_234:


//--------------------- .nv.info._ZN7cutlass13device_kernelIN5flash19enable_sm80_to_sm89INS1_16FlashAttnBwdSm80INS1_25CollectiveMainloopBwdSm80ILi1ELi1EN4cute5tupleIJNS5_1CILi32EEENS7_ILi64EEENS7_ILi256EEEEEENS_6half_tEfNS_4arch4Sm80ELb0ELb0ELb1ELb1ELb0ELb0ELb0ELb0ELi2ELi2ELi2ELi1ELb1EEENS1_24CollectiveEpilogueBwdGQAISB_fSE_Li256ELb1ELb0EEENS1_19SingleTileSchedulerILb1ELb0ELb0ELi64EEEEEEEEEvNT_6ParamsE --------------------------
	.section	.nv.info._ZN7cutlass13device_kernelIN5flash19enable_sm80_to_sm89INS1_16FlashAttnBwdSm80INS1_25CollectiveMainloopBwdSm80ILi1ELi1EN4cute5tupleIJNS5_1CILi32EEENS7_ILi64EEENS7_ILi256EEEEEENS_6half_tEfNS_4arch4Sm80ELb0ELb0ELb1ELb1ELb0ELb0ELb0ELb0ELi2ELi2ELi2ELi1ELb1EEENS1_24CollectiveEpilogueBwdGQAISB_fSE_Li256ELb1ELb0EEENS1_19SingleTileSchedulerILb1ELb0ELb0ELi64EEEEEEEEEvNT_6ParamsE,"",@"SHT_CUDA_INFO"
	.sectionflags	@""
	.align	4


	//----- nvinfo : EIATTR_CUDA_API_VERSION
	.align		4
        /*0000*/ 	.byte	0x04, 0x37
        /*0002*/ 	.short	(.L_236 - .L_235)
.L_235:
        /*0004*/ 	.word	0x00000082


	//----- nvinfo : EIATTR_SW2861232_WAR
	.align		4
.L_236:
        /*0008*/ 	.byte	0x01, 0x35
	.zero		2


	//----- nvinfo : EIATTR_PARAM_CBANK
	.align		4
        /*000c*/ 	.byte	0x04, 0x0a
        /*000e*/ 	.short	(.L_238 - .L_237)
	.align		4
.L_237:
        /*0010*/ 	.word	index@(.nv.constant0._ZN7cutlass13device_kernelIN5flash19enable_sm80_to_sm89INS1_16FlashAttnBwdSm80INS1_25CollectiveMainloopBwdSm80ILi1ELi1EN4cute5tupleIJNS5_1CILi32EEENS7_ILi64EEENS7_ILi256EEEEEENS_6half_tEfNS_4arch4Sm80ELb0ELb0ELb1ELb1ELb0ELb0ELb0ELb0ELi2ELi2ELi2ELi1ELb1EEENS1_24CollectiveEpilogueBwdGQAISB_fSE_Li256ELb1ELb0EEENS1_19SingleTileSchedulerILb1ELb0ELb0ELi64EEEEEEEEEvNT_6ParamsE)
        /*0014*/ 	.short	0x0160
        /*0016*/ 	.short	0x0278


	//----- nvinfo : EIATTR_CBANK_PARAM_SIZE
	.align		4
.L_238:
        /*0018*/ 	.byte	0x03, 0x19
        /*001a*/ 	.short	0x0278


	//----- nvinfo : EIATTR_KPARAM_INFO
	.align		4
        /*001c*/ 	.byte	0x04, 0x17
        /*001e*/ 	.short	(.L_240 - .L_239)
.L_239:
        /*0020*/ 	.word	0x00000000
        /*0024*/ 	.short	0x0000
        /*0026*/ 	.short	0x0000
        /*0028*/ 	.byte	0x00, 0xf0, 0xe1, 0x09


	//----- nvinfo : EIATTR_MAXREG_COUNT
	.align		4
.L_240:
        /*002c*/ 	.byte	0x03, 0x1b
        /*002e*/ 	.short	0x00ff


	//----- nvinfo : EIATTR_NUM_BARRIERS
	.align		4
        /*0030*/ 	.byte	0x02, 0x4c
        /*0032*/ 	.byte	0x02
	.zero		1


	//----- nvinfo : EIATTR_ANNOTATIONS
	.align		4
        /*0034*/ 	.byte	0x04, 0x55
        /*0036*/ 	.short	(.L_242 - .L_241)


	//   ....[0]....
.L_241:
        /* <DEDUP_REMOVED lines=47> */


	//----- nvinfo : EIATTR_MERCURY_ISA_VERSION
	.align		4
.L_242:
        /*0310*/ 	.byte	0x03, 0x5f
        /*0312*/ 	.short	0x0000


	//----- nvinfo : EIATTR_COOP_GROUP_MASK_REGIDS
	.align		4
        /*0314*/ 	.byte	0x04, 0x29
        /*0316*/ 	.short	(.L_244 - .L_243)


	//   ....[0]....
.L_243:
        /*0318*/ 	.word	0xffffffff


	//----- nvinfo : EIATTR_COOP_GROUP_INSTR_OFFSETS
	.align		4
.L_244:
        /*031c*/ 	.byte	0x04, 0x28
        /*031e*/ 	.short	(.L_246 - .L_245)


	//   ....[0]....
.L_245:
        /*0320*/ 	.word	0x000000a0


	//----- nvinfo : EIATTR_EXIT_INSTR_OFFSETS
	.align		4
.L_246:
        /*0324*/ 	.byte	0x04, 0x1c
        /*0326*/ 	.short	(.L_248 - .L_247)


	//   ....[0]....
.L_247:
        /*0328*/ 	.word	0x00000340


	//   ....[1]....
        /*032c*/ 	.word	0x00004be0


	//   ....[2]....
        /*0330*/ 	.word	0x00005720


	//----- nvinfo : EIATTR_CTAIDZ_USED
	.align		4
.L_248:
        /*0334*/ 	.byte	0x01, 0x04
	.zero		2


	//----- nvinfo : EIATTR_MAX_THREADS
	.align		4
        /*0338*/ 	.byte	0x04, 0x05
        /*033a*/ 	.short	(.L_250 - .L_249)
.L_249:
        /*033c*/ 	.word	0x00000100
        /*0340*/ 	.word	0x00000001
        /*0344*/ 	.word	0x00000001
.L_250:


//--------------------- .nv.info._ZN7cutlass13device_kernelIN5flash19enable_sm80_to_sm89INS1_16FlashAttnBwdSm80INS1_25CollectiveMainloopBwdSm80ILi1ELi1EN4cute5tupleIJNS5_1CILi32EEENS7_ILi64EEENS7_ILi256EEEEEENS_6half_tEfNS_4arch4Sm80ELb0ELb1ELb1ELb0ELb0ELb0ELb0ELb0ELi2ELi2ELi2ELi1ELb1EEENS1_21CollectiveEpilogueBwdISB_SC_SE_Li256ELb0ELb0ELi4EEENS1_19SingleTileSchedulerILb0ELb0ELb0ELi64EEEEEEEEEvNT_6ParamsE --------------------------
	.section	.nv.info._ZN7cutlass13device_kernelIN5flash19enable_sm80_to_sm89INS1_16FlashAttnBwdSm80INS1_25CollectiveMainloopBwdSm80ILi1ELi1EN4cute5tupleIJNS5_1CILi32EEENS7_ILi64EEENS7_ILi256EEEEEENS_6half_tEfNS_4arch4Sm80ELb0ELb1ELb1ELb0ELb0ELb0ELb0ELb0ELi2ELi2ELi2ELi1ELb1EEENS1_21CollectiveEpilogueBwdISB_SC_SE_Li256ELb0ELb0ELi4EEENS1_19SingleTileSchedulerILb0ELb0ELb0ELi64EEEEEEEEEvNT_6ParamsE,"",@"SHT_CUDA_INFO"
	.sectionflags	@""
	.align	4


	//----- nvinfo : EIATTR_CUDA_API_VERSION
	.align		4
        /*0000*/ 	.byte	0x04, 0x37
        /*0002*/ 	.short	(.L_252 - .L_251)
.L_251:
        /*0004*/ 	.word	0x00000082


	//----- nvinfo : EIATTR_SW2861232_WAR
	.align		4
.L_252:
        /*0008*/ 	.byte	0x01, 0x35
	.zero		2


	//----- nvinfo : EIATTR_PARAM_CBANK
	.align		4
        /*000c*/ 	.byte	0x04, 0x0a
        /*000e*/ 	.short	(.L_254 - .L_253)
	.align		4
.L_253:
        /*0010*/ 	.word	index@(.nv.constant0._ZN7cutlass13device_kernelIN5flash19enable_sm80_to_sm89INS1_16FlashAttnBwdSm80INS1_25CollectiveMainloopBwdSm80ILi1ELi1EN4cute5tupleIJNS5_1CILi32EEENS7_ILi64EEENS7_ILi256EEEEEENS_6half_tEfNS_4arch4Sm80ELb0ELb1ELb1ELb0ELb0ELb0ELb0ELb0ELi2ELi2ELi2ELi1ELb1EEENS1_21CollectiveEpilogueBwdISB_SC_SE_Li256ELb0ELb0ELi4EEENS1_19SingleTileSchedulerILb0ELb0ELb0ELi64EEEEEEEEEvNT_6ParamsE)
        /*0014*/ 	.short	0x0160
        /*0016*/ 	.short	0x0270


	//----- nvinfo : EIATTR_CBANK_PARAM_SIZE
	.align		4
.L_254:
        /*0018*/ 	.byte	0x03, 0x19
        /*001a*/ 	.short	0x0270


	//----- nvinfo : EIATTR_KPARAM_INFO
	.align		4
        /*001c*/ 	.byte	0x04, 0x17
        /*001e*/ 	.short	(.L_256 - .L_255)
.L_255:
        /*0020*/ 	.word	0x00000000
        /*0024*/ 	.short	0x0000
        /*0026*/ 	.short	0x0000
        /*0028*/ 	.byte	0x00, 0xf0, 0xc1, 0x09


	//----- nvinfo : EIATTR_MAXREG_COUNT
	.align		4
.L_256:
        /*002c*/ 	.byte	0x03, 0x1b
        /*002e*/ 	.short	0x00ff


	//----- nvinfo : EIATTR_NUM_BARRIERS
	.align		4
        /*0030*/ 	.byte	0x02, 0x4c
        /*0032*/ 	.byte	0x02
	.zero		1


	//----- nvinfo : EIATTR_ANNOTATIONS
	.align		4
        /*0034*/ 	.byte	0x04, 0x55
        /*0036*/ 	.short	(.L_258 - .L_257)


	//   ....[0]....
.L_257:
        /* <DEDUP_REMOVED lines=48> */


	//----- nvinfo : EIATTR_MERCURY_ISA_VERSION
	.align		4
.L_258:
        /*0320*/ 	.byte	0x03, 0x5f
        /*0322*/ 	.short	0x0000


	//----- nvinfo : EIATTR_EXIT_INSTR_OFFSETS
	.align		4
        /*0324*/ 	.byte	0x04, 0x1c
        /*0326*/ 	.short	(.L_260 - .L_259)


	//   ....[0]....
.L_259:
        /*0328*/ 	.word	0x00000040


	//   ....[1]....
        /*032c*/ 	.word	0x00007060


	//   ....[2]....
        /*0330*/ 	.word	0x00007120


	//   ....[3]....
        /*0334*/ 	.word	0x00008220


	//   ....[4]....
        /*0338*/ 	.word	0x000082d0


	//----- nvinfo : EIATTR_CTAIDZ_USED
	.align		4
.L_260:
        /*033c*/ 	.byte	0x01, 0x04
	.zero		2


	//----- nvinfo : EIATTR_MAX_THREADS
	.align		4
        /*0340*/ 	.byte	0x04, 0x05
        /*0342*/ 	.short	(.L_262 - .L_261)
.L_261:
        /*0344*/ 	.word	0x00000100
        /*0348*/ 	.word	0x00000001
        /*034c*/ 	.word	0x00000001


	//----- nvinfo : EIATTR_CRS_STACK_SIZE
	.align		4
.L_262:
        /*0350*/ 	.byte	0x04, 0x1e
        /*0352*/ 	.short	(.L_264 - .L_263)
.L_263:
        /*0354*/ 	.word	0x00000000
.L_264:


//--------------------- .nv.info._ZN7cutlass13device_kernelIN5flash19enable_sm80_to_sm89INS1_16FlashAttnBwdSm80INS1_25CollectiveMainloopBwdSm80ILi1ELi1EN4cute5tupleIJNS5_1CILi32EEENS7_ILi64EEENS7_ILi256EEEEEENS_6half_tEfNS_4arch4Sm80ELb0ELb1ELb1ELb0ELb0ELb0ELb0ELb0ELi2ELi2ELi2ELi1ELb1EEENS1_24CollectiveEpilogueBwdGQAISB_fSE_Li256ELb0ELb0EEENS1_19SingleTileSchedulerILb0ELb0ELb0ELi64EEEEEEEEEvNT_6ParamsE --------------------------
	.section	.nv.info._ZN7cutlass13device_kernelIN5flash19enable_sm80_to_sm89INS1_16FlashAttnBwdSm80INS1_25CollectiveMainloopBwdSm80ILi1ELi1EN4cute5tupleIJNS5_1CILi32EEENS7_ILi64EEENS7_ILi256EEEEEENS_6half_tEfNS_4arch4Sm80ELb0ELb1ELb1ELb0ELb0ELb0ELb0ELb0ELi2ELi2ELi2ELi1ELb1EEENS1_24CollectiveEpilogueBwdGQAISB_fSE_Li256ELb0ELb0EEENS1_19SingleTileSchedulerILb0ELb0ELb0ELi64EEEEEEEEEvNT_6ParamsE,"",@"SHT_CUDA_INFO"
	.sectionflags	@""
	.align	4


	//----- nvinfo : EIATTR_CUDA_API_VERSION
	.align		4
        /*0000*/ 	.byte	0x04, 0x37
        /*0002*/ 	.short	(.L_266 - .L_265)
.L_265:
        /*0004*/ 	.word	0x00000082


	//----- nvinfo : EIATTR_SW2861232_WAR
	.align		4
.L_266:
        /*0008*/ 	.byte	0x01, 0x35
	.zero		2


	//----- nvinfo : EIATTR_PARAM_CBANK
	.align		4
        /*000c*/ 	.byte	0x04, 0x0a
        /*000e*/ 	.short	(.L_268 - .L_267)
	.align		4
.L_267:
        /*0010*/ 	.word	index@(.nv.constant0._ZN7cutlass13device_kernelIN5flash19enable_sm80_to_sm89INS1_16FlashAttnBwdSm80INS1_25CollectiveMainloopBwdSm80ILi1ELi1EN4cute5tupleIJNS5_1CILi32EEENS7_ILi64EEENS7_ILi256EEEEEENS_6half_tEfNS_4arch4Sm80ELb0ELb1ELb1ELb0ELb0ELb0ELb0ELb0ELi2ELi2ELi2ELi1ELb1EEENS1_24CollectiveEpilogueBwdGQAISB_fSE_Li256ELb0ELb0EEENS1_19SingleTileSchedulerILb0ELb0ELb0ELi64EEEEEEEEEvNT_6ParamsE)
        /*0014*/ 	.short	0x0160
        /*0016*/ 	.short	0x0278


	//----- nvinfo : EIATTR_CBANK_PARAM_SIZE
	.align		4
.L_268:
        /*0018*/ 	.byte	0x03, 0x19
        /*001a*/ 	.short	0x0278


	//----- nvinfo : EIATTR_KPARAM_INFO
	.align		4
        /*001c*/ 	.byte	0x04, 0x17
        /*001e*/ 	.short	(.L_270 - .L_269)
.L_269:
        /*0020*/ 	.word	0x00000000
        /*0024*/ 	.short	0x0000
        /*0026*/ 	.short	0x0000
        /*0028*/ 	.byte	0x00, 0xf0, 0xe1, 0x09


	//----- nvinfo : EIATTR_MAXREG_COUNT
	.align		4
.L_270:
        /*002c*/ 	.byte	0x03, 0x1b
        /*002e*/ 	.short	0x00ff


	//----- nvinfo : EIATTR_NUM_BARRIERS
	.align		4
        /*0030*/ 	.byte	0x02, 0x4c
        /*0032*/ 	.byte	0x02
	.zero		1


	//----- nvinfo : EIATTR_ANNOTATIONS
	.align		4
        /*0034*/ 	.byte	0x04, 0x55
        /*0036*/ 	.short	(.L_272 - .L_271)


	//   ....[0]....
.L_271:
        /* <DEDUP_REMOVED lines=47> */


	//----- nvinfo : EIATTR_MERCURY_ISA_VERSION
	.align		4
.L_272:
        /*0318*/ 	.byte	0x03, 0x5f
        /*031a*/ 	.short	0x0000


	//----- nvinfo : EIATTR_EXIT_INSTR_OFFSETS
	.align		4
        /*031c*/ 	.byte	0x04, 0x1c
        /*031e*/ 	.short	(.L_274 - .L_273)


	//   ....[0]....
.L_273:
        /*0320*/ 	.word	0x00000040


	//   ....[1]....
        /*0324*/ 	.word	0x000053e0


	//   ....[2]....
        /*0328*/ 	.word	0x00005e10


	//----- nvinfo : EIATTR_CTAIDZ_USED
	.align		4
.L_274:
        /*032c*/ 	.byte	0x01, 0x04
	.zero		2


	//----- nvinfo : EIATTR_MAX_THREADS
	.align		4
        /*0330*/ 	.byte	0x04, 0x05
        /*0332*/ 	.short	(.L_276 - .L_275)
.L_275:
        /*0334*/ 	.word	0x00000100
        /*0338*/ 	.word	0x00000001
        /*033c*/ 	.word	0x00000001


	//----- nvinfo : EIATTR_CRS_STACK_SIZE
	.align		4
.L_276:
        /*0340*/ 	.byte	0x04, 0x1e
        /*0342*/ 	.short	(.L_278 - .L_277)
.L_277:
        /*0344*/ 	.word	0x00000000
.L_278:


//--------------------- .nv.info._ZN7cutlass13device_kernelIN5flash19enable_sm80_to_sm89INS1_16FlashAttnBwdSm80INS1_25CollectiveMainloopBwdSm80ILi1ELi1EN4cute5tupleIJNS5_1CILi32EEENS7_ILi64EEENS7_ILi256EEEEEENS_6half_tEfNS_4arch4Sm80ELb0ELb1ELb1ELb1ELb0ELb0ELb0ELb0ELi2ELi2ELi2ELi1ELb1EEENS1_21CollectiveEpilogueBwdISB_SC_SE_Li256ELb1ELb0ELi4EEENS1_19SingleTileSchedulerILb1ELb0ELb0ELi64EEEEEEEEEvNT_6ParamsE --------------------------
	.section	.nv.info._ZN7cutlass13device_kernelIN5flash19enable_sm80_to_sm89INS1_16FlashAttnBwdSm80INS1_25CollectiveMainloopBwdSm80ILi1ELi1EN4cute5tupleIJNS5_1CILi32EEENS7_ILi64EEENS7_ILi256EEEEEENS_6half_tEfNS_4arch4Sm80ELb0ELb1ELb1ELb1ELb0ELb0ELb0ELb0ELi2ELi2ELi2ELi1ELb1EEENS1_21CollectiveEpilogueBwdISB_SC_SE_Li256ELb1ELb0ELi4EEENS1_19SingleTileSchedulerILb1ELb0ELb0ELi64EEEEEEEEEvNT_6ParamsE,"",@"SHT_CUDA_INFO"
	.sectionflags	@""
	.align	4


	//----- nvinfo : EIATTR_CUDA_API_VERSION
	.align		4
        /*0000*/ 	.byte	0x04, 0x37
        /*0002*/ 	.short	(.L_280 - .L_279)
.L_279:
        /*0004*/ 	.word	0x00000082


	//----- nvinfo : EIATTR_SW2861232_WAR
	.align		4
.L_280:
        /*0008*/ 	.byte	0x01, 0x35
	.zero		2


	//----- nvinfo : EIATTR_PARAM_CBANK
	.align		4
        /*000c*/ 	.byte	0x04, 0x0a
        /*000e*/ 	.short	(.L_282 - .L_281)
	.align		4
.L_281:
        /*0010*/ 	.word	index@(.nv.constant0._ZN7cutlass13device_kernelIN5flash19enable_sm80_to_sm89INS1_16FlashAttnBwdSm80INS1_25CollectiveMainloopBwdSm80ILi1ELi1EN4cute5tupleIJNS5_1CILi32EEENS7_ILi64EEENS7_ILi256EEEEEENS_6half_tEfNS_4arch4Sm80ELb0ELb1ELb1ELb1ELb0ELb0ELb0ELb0ELi2ELi2ELi2ELi1ELb1EEENS1_21CollectiveEpilogueBwdISB_SC_SE_Li256ELb1ELb0ELi4EEENS1_19SingleTileSchedulerILb1ELb0ELb0ELi64EEEEEEEEEvNT_6ParamsE)
        /*0014*/ 	.short	0x0160
        /*0016*/ 	.short	0x0270


	//----- nvinfo : EIATTR_CBANK_PARAM_SIZE
	.align		4
.L_282:
        /*0018*/ 	.byte	0x03, 0x19
        /*001a*/ 	.short	0x0270


	//----- nvinfo : EIATTR_KPARAM_INFO
	.align		4
        /*001c*/ 	.byte	0x04, 0x17
        /*001e*/ 	.short	(.L_284 - .L_283)
.L_283:
        /*0020*/ 	.word	0x00000000
        /*0024*/ 	.short	0x0000
        /*0026*/ 	.short	0x0000
        /*0028*/ 	.byte	0x00, 0xf0, 0xc1, 0x09


	//----- nvinfo : EIATTR_MAXREG_COUNT
	.align		4
.L_284:
        /*002c*/ 	.byte	0x03, 0x1b
        /*002e*/ 	.short	0x00ff


	//----- nvinfo : EIATTR_NUM_BARRIERS
	.align		4
        /*0030*/ 	.byte	0x02, 0x4c
        /*0032*/ 	.byte	0x02
	.zero		1


	//----- nvinfo : EIATTR_ANNOTATIONS
	.align		4
        /*0034*/ 	.byte	0x04, 0x55
        /*0036*/ 	.short	(.L_286 - .L_285)


	//   ....[0]....
.L_285:
        /* <DEDUP_REMOVED lines=47> */


	//----- nvinfo : EIATTR_MERCURY_ISA_VERSION
	.align		4
.L_286:
        /*0318*/ 	.byte	0x03, 0x5f
        /*031a*/ 	.short	0x0000


	//----- nvinfo : EIATTR_COOP_GROUP_MASK_REGIDS
	.align		4
        /*031c*/ 	.byte	0x04, 0x29
        /*031e*/ 	.short	(.L_288 - .L_287)


	//   ....[0]....
.L_287:
        /*0320*/ 	.word	0xffffffff


	//----- nvinfo : EIATTR_COOP_GROUP_INSTR_OFFSETS
	.align		4
.L_288:
        /*0324*/ 	.byte	0x04, 0x28
        /*0326*/ 	.short	(.L_290 - .L_289)


	//   ....[0]....
.L_289:
        /*0328*/ 	.word	0x000000a0


	//----- nvinfo : EIATTR_EXIT_INSTR_OFFSETS
	.align		4
.L_290:
        /*032c*/ 	.byte	0x04, 0x1c
        /*032e*/ 	.short	(.L_292 - .L_291)


	//   ....[0]....
.L_291:
        /*0330*/ 	.word	0x00000340


	//   ....[1]....
        /*0334*/ 	.word	0x000074a0


	//   ....[2]....
        /*0338*/ 	.word	0x00007560


	//   ....[3]....
        /*033c*/ 	.word	0x000087b0


	//   ....[4]....
        /*0340*/ 	.word	0x00008870


	//----- nvinfo : EIATTR_CTAIDZ_USED
	.align		4
.L_292:
        /*0344*/ 	.byte	0x01, 0x04
	.zero		2


	//----- nvinfo : EIATTR_MAX_THREADS
	.align		4
        /*0348*/ 	.byte	0x04, 0x05
        /*034a*/ 	.short	(.L_294 - .L_293)
.L_293:
        /*034c*/ 	.word	0x00000100
        /*0350*/ 	.word	0x00000001
        /*0354*/ 	.word	0x00000001


	//----- nvinfo : EIATTR_CRS_STACK_SIZE
	.align		4
.L_294:
        /*0358*/ 	.byte	0x04, 0x1e
        /*035a*/ 	.short	(.L_296 - .L_295)
.L_295:
        /*035c*/ 	.word	0x00000000
.L_296:


//--------------------- .nv.info._ZN7cutlass13device_kernelIN5flash19enable_sm80_to_sm89INS1_16FlashAttnBwdSm80INS1_25CollectiveMainloopBwdSm80ILi1ELi1EN4cute5tupleIJNS5_1CILi32EEENS7_ILi64EEENS7_ILi256EEEEEENS_6half_tEfNS_4arch4Sm80ELb0ELb1ELb1ELb1ELb0ELb0ELb0ELb0ELi2ELi2ELi2ELi1ELb1EEENS1_24CollectiveEpilogueBwdGQAISB_fSE_Li256ELb1ELb0EEENS1_19SingleTileSchedulerILb1ELb0ELb0ELi64EEEEEEEEEvNT_6ParamsE --------------------------
	.section	.nv.info._ZN7cutlass13device_kernelIN5flash19enable_sm80_to_sm89INS1_16FlashAttnBwdSm80INS1_25CollectiveMainloopBwdSm80ILi1ELi1EN4cute5tupleIJNS5_1CILi32EEENS7_ILi64EEENS7_ILi256EEEEEENS_6half_tEfNS_4arch4Sm80ELb0ELb1ELb1ELb1ELb0ELb0ELb0ELb0ELi2ELi2ELi2ELi1ELb1EEENS1_24CollectiveEpilogueBwdGQAISB_fSE_Li256ELb1ELb0EEENS1_19SingleTileSchedulerILb1ELb0ELb0ELi64EEEEEEEEEvNT_6ParamsE,"",@"SHT_CUDA_INFO"
	.sectionflags	@""
	.align	4


	//----- nvinfo : EIATTR_CUDA_API_VERSION
	.align		4
        /*0000*/ 	.byte	0x04, 0x37
        /*0002*/ 	.short	(.L_298 - .L_297)
.L_297:
        /*0004*/ 	.word	0x00000082


	//----- nvinfo : EIATTR_SW2861232_WAR
	.align		4
.L_298:
        /*0008*/ 	.byte	0x01, 0x35
	.zero		2


	//----- nvinfo : EIATTR_PARAM_CBANK
	.align		4
        /*000c*/ 	.byte	0x04, 0x0a
        /*000e*/ 	.short	(.L_300 - .L_299)
	.align		4
.L_299:
        /*0010*/ 	.word	index@(.nv.constant0._ZN7cutlass13device_kernelIN5flash19enable_sm80_to_sm89INS1_16FlashAttnBwdSm80INS1_25CollectiveMainloopBwdSm80ILi1ELi1EN4cute5tupleIJNS5_1CILi32EEENS7_ILi64EEENS7_ILi256EEEEEENS_6half_tEfNS_4arch4Sm80ELb0ELb1ELb1ELb1ELb0ELb0ELb0ELb0ELi2ELi2ELi2ELi1ELb1EEENS1_24CollectiveEpilogueBwdGQAISB_fSE_Li256ELb1ELb0EEENS1_19SingleTileSchedulerILb1ELb0ELb0ELi64EEEEEEEEEvNT_6ParamsE)
        /*0014*/ 	.short	0x0160
        /*0016*/ 	.short	0x0278


	//----- nvinfo : EIATTR_CBANK_PARAM_SIZE
	.align		4
.L_300:
        /*0018*/ 	.byte	0x03, 0x19
        /*001a*/ 	.short	0x0278


	//----- nvinfo : EIATTR_KPARAM_INFO
	.align		4
        /*001c*/ 	.byte	0x04, 0x17
        /*001e*/ 	.short	(.L_302 - .L_301)
.L_301:
        /*0020*/ 	.word	0x00000000
        /*0024*/ 	.short	0x0000
        /*0026*/ 	.short	0x0000
        /*0028*/ 	.byte	0x00, 0xf0, 0xe1, 0x09


	//----- nvinfo : EIATTR_MAXREG_COUNT
	.align		4
.L_302:
        /*002c*/ 	.byte	0x03, 0x1b
        /*002e*/ 	.short	0x00ff


	//----- nvinfo : EIATTR_NUM_BARRIERS
	.align		4
        /*0030*/ 	.byte	0x02, 0x4c
        /*0032*/ 	.byte	0x02
	.zero		1


	//----- nvinfo : EIATTR_ANNOTATIONS
	.align		4
        /*0034*/ 	.byte	0x04, 0x55
        /*0036*/ 	.short	(.L_304 - .L_303)


	//   ....[0]....
.L_303:
        /* <DEDUP_REMOVED lines=47> */


	//----- nvinfo : EIATTR_MERCURY_ISA_VERSION
	.align		4
.L_304:
        /*0310*/ 	.byte	0x03, 0x5f
        /*0312*/ 	.short	0x0000


	//----- nvinfo : EIATTR_COOP_GROUP_MASK_REGIDS
	.align		4
        /*0314*/ 	.byte	0x04, 0x29
        /*0316*/ 	.short	(.L_306 - .L_305)


	//   ....[0]....
.L_305:
        /*0318*/ 	.word	0xffffffff


	//----- nvinfo : EIATTR_COOP_GROUP_INSTR_OFFSETS
	.align		4
.L_306:
        /*031c*/ 	.byte	0x04, 0x28
        /*031e*/ 	.short	(.L_308 - .L_307)


	//   ....[0]....
.L_307:
        /*0320*/ 	.word	0x000000a0


	//----- nvinfo : EIATTR_EXIT_INSTR_OFFSETS
	.align		4
.L_308:
        /*0324*/ 	.byte	0x04, 0x1c
        /*0326*/ 	.short	(.L_310 - .L_309)


	//   ....[0]....
.L_309:
        /*0328*/ 	.word	0x00000340


	//   ....[1]....
        /*032c*/ 	.word	0x000056d0


	//   ....[2]....
        /*0330*/ 	.word	0x00006200


	//----- nvinfo : EIATTR_CTAIDZ_USED
	.align		4
.L_310:
        /*0334*/ 	.byte	0x01, 0x04
	.zero		2


	//----- nvinfo : EIATTR_MAX_THREADS
	.align		4
        /*0338*/ 	.byte	0x04, 0x05
        /*033a*/ 	.short	(.L_312 - .L_311)
.L_311:
        /*033c*/ 	.word	0x00000100
        /*0340*/ 	.word	0x00000001
        /*0344*/ 	.word	0x00000001


	//----- nvinfo : EIATTR_CRS_STACK_SIZE
	.align		4
.L_312:
        /*0348*/ 	.byte	0x04, 0x1e
        /*034a*/ 	.short	(.L_314 - .L_313)
.L_313:
        /*034c*/ 	.word	0x00000000
.L_314:


//--------------------- .nv.info._ZN7cutlass13device_kernelIN5flash19enable_sm80_to_sm89INS1_16FlashAttnBwdSm80INS1_25CollectiveMainloopBwdSm80ILi1ELi1EN4cute5tupleIJNS5_1CILi32EEENS7_ILi64EEENS7_ILi256EEEEEENS_6half_tEfNS_4arch4Sm80ELb1ELb0ELb1ELb0ELb0ELb0ELb0ELb0ELi2ELi2ELi2ELi1ELb1EEENS1_21CollectiveEpilogueBwdISB_SC_SE_Li256ELb0ELb0ELi4EEENS1_25SingleTileBwdLPTSchedulerILb0ELi64ELb0EEEEEEEEEvNT_6ParamsE --------------------------
	.section	.nv.info._ZN7cutlass13device_kernelIN5flash19enable_sm80_to_sm89INS1_16FlashAttnBwdSm80INS1_25CollectiveMainloopBwdSm80ILi1ELi1EN4cute5tupleIJNS5_1CILi32EEENS7_ILi64EEENS7_ILi256EEEEEENS_6half_tEfNS_4arch4Sm80ELb1ELb0ELb1ELb0ELb0ELb0ELb0ELb0ELi2ELi2ELi2ELi1ELb1EEENS1_21CollectiveEpilogueBwdISB_SC_SE_Li256ELb0ELb0ELi4EEENS1_25SingleTileBwdLPTSchedulerILb0ELi64ELb0EEEEEEEEEvNT_6ParamsE,"",@"SHT_CUDA_INFO"
	.sectionflags	@""
	.align	4


	//----- nvinfo : EIATTR_CUDA_API_VERSION
	.align		4
        /*0000*/ 	.byte	0x04, 0x37
        /*0002*/ 	.short	(.L_316 - .L_315)
.L_315:
        /*0004*/ 	.word	0x00000082


	//----- nvinfo : EIATTR_SW2861232_WAR
	.align		4
.L_316:
        /*0008*/ 	.byte	0x01, 0x35
	.zero		2


	//----- nvinfo : EIATTR_PARAM_CBANK
	.align		4
        /*000c*/ 	.byte	0x04, 0x0a
        /*000e*/ 	.short	(.L_318 - .L_317)
	.align		4
.L_317:
        /*0010*/ 	.word	index@(.nv.constant0._ZN7cutlass13device_kernelIN5flash19enable_sm80_to_sm89INS1_16FlashAttnBwdSm80INS1_25CollectiveMainloopBwdSm80ILi1ELi1EN4cute5tupleIJNS5_1CILi32EEENS7_ILi64EEENS7_ILi256EEEEEENS_6half_tEfNS_4arch4Sm80ELb1ELb0ELb1ELb0ELb0ELb0ELb0ELb0ELi2ELi2ELi2ELi1ELb1EEENS1_21CollectiveEpilogueBwdISB_SC_SE_Li256ELb0ELb0ELi4EEENS1_25SingleTileBwdLPTSchedulerILb0ELi64ELb0EEEEEEEEEvNT_6ParamsE)
        /*0014*/ 	.short	0x0160
        /*0016*/ 	.short	0x0288


	//----- nvinfo : EIATTR_CBANK_PARAM_SIZE
	.align		4
.L_318:
        /*0018*/ 	.byte	0x03, 0x19
        /*001a*/ 	.short	0x0288


	//----- nvinfo : EIATTR_KPARAM_INFO
	.align		4
        /*001c*/ 	.byte	0x04, 0x17
        /*001e*/ 	.short	(.L_320 - .L_319)
.L_319:
        /*0020*/ 	.word	0x00000000
        /*0024*/ 	.short	0x0000
        /*0026*/ 	.short	0x0000
        /*0028*/ 	.byte	0x00, 0xf0, 0x21, 0x0a


	//----- nvinfo : EIATTR_MAXREG_COUNT
	.align		4
.L_320:
        /*002c*/ 	.byte	0x03, 0x1b
        /*002e*/ 	.short	0x00ff


	//----- nvinfo : EIATTR_NUM_BARRIERS
	.align		4
        /*0030*/ 	.byte	0x02, 0x4c
        /*0032*/ 	.byte	0x02
	.zero		1


	//----- nvinfo : EIATTR_ANNOTATIONS
	.align		4
        /*0034*/ 	.byte	0x04, 0x55
        /*0036*/ 	.short	(.L_322 - .L_321)


	//   ....[0]....
.L_321:
        /* <DEDUP_REMOVED lines=48> */


	//----- nvinfo : EIATTR_MERCURY_ISA_VERSION
	.align		4
.L_322:
        /*0320*/ 	.byte	0x03, 0x5f
        /*0322*/ 	.short	0x0000


	//----- nvinfo : EIATTR_COOP_GROUP_MASK_REGIDS
	.align		4
        /*0324*/ 	.byte	0x04, 0x29
        /*0326*/ 	.short	(.L_324 - .L_323)


	//   ....[0]....
.L_323:
        /*0328*/ 	.word	0xffffffff


	//----- nvinfo : EIATTR_COOP_GROUP_INSTR_OFFSETS
	.align		4
.L_324:
        /*032c*/ 	.byte	0x04, 0x28
        /*032e*/ 	.short	(.L_326 - .L_325)


	//   ....[0]....
.L_325:
        /*0330*/ 	.word	0x00000090


	//----- nvinfo : EIATTR_EXIT_INSTR_OFFSETS
	.align		4
.L_326:
        /*0334*/ 	.byte	0x04, 0x1c
        /*0336*/ 	.short	(.L_328 - .L_327)


	//   ....[0]....
.L_327:
        /*0338*/ 	.word	0x00000580


	//   ....[1]....
        /*033c*/ 	.word	0x00006f60


	//   ....[2]....
        /*0340*/ 	.word	0x00007020


	//   ....[3]....
        /*0344*/ 	.word	0x00008180


	//   ....[4]....
        /*0348*/ 	.word	0x00008230


	//----- nvinfo : EIATTR_MAX_THREADS
	.align		4
.L_328:
        /*034c*/ 	.byte	0x04, 0x05
        /*034e*/ 	.short	(.L_330 - .L_329)
.L_329:
        /*0350*/ 	.word	0x00000100
        /*0354*/ 	.word	0x00000001
        /*0358*/ 	.word	0x00000001


	//----- nvinfo : EIATTR_CRS_STACK_SIZE
	.align		4
.L_330:
        /*035c*/ 	.byte	0x04, 0x1e
        /*035e*/ 	.short	(.L_332 - .L_331)
.L_331:
        /*0360*/ 	.word	0x00000000
.L_332:


//--------------------- .nv.info._ZN7cutlass13device_kernelIN5flash19enable_sm80_to_sm89INS1_16FlashAttnBwdSm80INS1_25CollectiveMainloopBwdSm80ILi1ELi1EN4cute5tupleIJNS5_1CILi32EEENS7_ILi64EEENS7_ILi256EEEEEENS_6half_tEfNS_4arch4Sm80ELb1ELb0ELb1ELb0ELb0ELb0ELb0ELb0ELi2ELi2ELi2ELi1ELb1EEENS1_24CollectiveEpilogueBwdGQAISB_fSE_Li256ELb0ELb0EEENS1_25SingleTileBwdLPTSchedulerILb0ELi64ELb0EEEEEEEEEvNT_6ParamsE --------------------------
	.section	.nv.info._ZN7cutlass13device_kernelIN5flash19enable_sm80_to_sm89INS1_16FlashAttnBwdSm80INS1_25CollectiveMainloopBwdSm80ILi1ELi1EN4cute5tupleIJNS5_1CILi32EEENS7_ILi64EEENS7_ILi256EEEEEENS_6half_tEfNS_4arch4Sm80ELb1ELb0ELb1ELb0ELb0ELb0ELb0ELb0ELi2ELi2ELi2ELi1ELb1EEENS1_24CollectiveEpilogueBwdGQAISB_fSE_Li256ELb0ELb0EEENS1_25SingleTileBwdLPTSchedulerILb0ELi64ELb0EEEEEEEEEvNT_6ParamsE,"",@"SHT_CUDA_INFO"
	.sectionflags	@""
	.align	4


	//----- nvinfo : EIATTR_CUDA_API_VERSION
	.align		4
        /*0000*/ 	.byte	0x04, 0x37
        /*0002*/ 	.short	(.L_334 - .L_333)
.L_333:
        /*0004*/ 	.word	0x00000082


	//----- nvinfo : EIATTR_SW2861232_WAR
	.align		4
.L_334:
        /*0008*/ 	.byte	0x01, 0x35
	.zero		2


	//----- nvinfo : EIATTR_PARAM_CBANK
	.align		4
        /*000c*/ 	.byte	0x04, 0x0a
        /*000e*/ 	.short	(.L_336 - .L_335)
	.align		4
.L_335:
        /*0010*/ 	.word	index@(.nv.constant0._ZN7cutlass13device_kernelIN5flash19enable_sm80_to_sm89INS1_16FlashAttnBwdSm80INS1_25CollectiveMainloopBwdSm80ILi1ELi1EN4cute5tupleIJNS5_1CILi32EEENS7_ILi64EEENS7_ILi256EEEEEENS_6half_tEfNS_4arch4Sm80ELb1ELb0ELb1ELb0ELb0ELb0ELb0ELb0ELi2ELi2ELi2ELi1ELb1EEENS1_24CollectiveEpilogueBwdGQAISB_fSE_Li256ELb0ELb0EEENS1_25SingleTileBwdLPTSchedulerILb0ELi64ELb0EEEEEEEEEvNT_6ParamsE)
        /*0014*/ 	.short	0x0160
        /*0016*/ 	.short	0x0290


	//----- nvinfo : EIATTR_CBANK_PARAM_SIZE
	.align		4
.L_336:
        /*0018*/ 	.byte	0x03, 0x19
        /*001a*/ 	.short	0x0290


	//----- nvinfo : EIATTR_KPARAM_INFO
	.align		4
        /*001c*/ 	.byte	0x04, 0x17
        /*001e*/ 	.short	(.L_338 - .L_337)
.L_337:
        /*0020*/ 	.word	0x00000000
        /*0024*/ 	.short	0x0000
        /*0026*/ 	.short	0x0000
        /*0028*/ 	.byte	0x00, 0xf0, 0x41, 0x0a


	//----- nvinfo : EIATTR_MAXREG_COUNT
	.align		4
.L_338:
        /*002c*/ 	.byte	0x03, 0x1b
        /*002e*/ 	.short	0x00ff


	//----- nvinfo : EIATTR_NUM_BARRIERS
	.align		4
        /*0030*/ 	.byte	0x02, 0x4c
        /*0032*/ 	.byte	0x02
	.zero		1


	//----- nvinfo : EIATTR_ANNOTATIONS
	.align		4
        /*0034*/ 	.byte	0x04, 0x55
        /*0036*/ 	.short	(.L_340 - .L_339)


	//   ....[0]....
.L_339:
        /* <DEDUP_REMOVED lines=47> */


	//----- nvinfo : EIATTR_MERCURY_ISA_VERSION
	.align		4
.L_340:
        /*0318*/ 	.byte	0x03, 0x5f
        /*031a*/ 	.short	0x0000


	//----- nvinfo : EIATTR_COOP_GROUP_MASK_REGIDS
	.align		4
        /*031c*/ 	.byte	0x04, 0x29
        /*031e*/ 	.short	(.L_342 - .L_341)


	//   ....[0]....
.L_341:
        /*0320*/ 	.word	0xffffffff


	//----- nvinfo : EIATTR_COOP_GROUP_INSTR_OFFSETS
	.align		4
.L_342:
        /*0324*/ 	.byte	0x04, 0x28
        /*0326*/ 	.short	(.L_344 - .L_343)


	//   ....[0]....
.L_343:
        /*0328*/ 	.word	0x00000090


	//----- nvinfo : EIATTR_EXIT_INSTR_OFFSETS
	.align		4
.L_344:
        /*032c*/ 	.byte	0x04, 0x1c
        /*032e*/ 	.short	(.L_346 - .L_345)


	//   ....[0]....
.L_345:
        /*0330*/ 	.word	0x00000580


	//   ....[1]....
        /*0334*/ 	.word	0x00005180


	//   ....[2]....
        /*0338*/ 	.word	0x00005c20


	//----- nvinfo : EIATTR_MAX_THREADS
	.align		4
.L_346:
        /*033c*/ 	.byte	0x04, 0x05
        /*033e*/ 	.short	(.L_348 - .L_347)
.L_347:
        /*0340*/ 	.word	0x00000100
        /*0344*/ 	.word	0x00000001
        /*0348*/ 	.word	0x00000001
.L_348:


//--------------------- .nv.info._ZN7cutlass13device_kernelIN5flash22FlashAttnBwdPreprocessIN4cute5tupleIJNS3_1CILi32EEENS5_ILi256EEEEEENS_6half_tEfNS_4arch4Sm80ELb1ELb0EEEEEvNT_6ParamsE --------------------------
	.section	.nv.info._ZN7cutlass13device_kernelIN5flash22FlashAttnBwdPreprocessIN4cute5tupleIJNS3_1CILi32EEENS5_ILi256EEEEEENS_6half_tEfNS_4arch4Sm80ELb1ELb0EEEEEvNT_6ParamsE,"",@"SHT_CUDA_INFO"
	.sectionflags	@""
	.align	4


	//----- nvinfo : EIATTR_CUDA_API_VERSION
	.align		4
        /*0000*/ 	.byte	0x04, 0x37
        /*0002*/ 	.short	(.L_350 - .L_349)
.L_349:
        /*0004*/ 	.word	0x00000082


	//----- nvinfo : EIATTR_SW2861232_WAR
	.align		4
.L_350:
        /*0008*/ 	.byte	0x01, 0x35
	.zero		2


	//----- nvinfo : EIATTR_PARAM_CBANK
	.align		4
        /*000c*/ 	.byte	0x04, 0x0a
        /*000e*/ 	.short	(.L_352 - .L_351)
	.align		4
.L_351:
        /*0010*/ 	.word	index@(.nv.constant0._ZN7cutlass13device_kernelIN5flash22FlashAttnBwdPreprocessIN4cute5tupleIJNS3_1CILi32EEENS5_ILi256EEEEEENS_6half_tEfNS_4arch4Sm80ELb1ELb0EEEEEvNT_6ParamsE)
        /*0014*/ 	.short	0x0160
        /*0016*/ 	.short	0x00f0


	//----- nvinfo : EIATTR_CBANK_PARAM_SIZE
	.align		4
.L_352:
        /*0018*/ 	.byte	0x03, 0x19
        /*001a*/ 	.short	0x00f0


	//----- nvinfo : EIATTR_KPARAM_INFO
	.align		4
        /*001c*/ 	.byte	0x04, 0x17
        /*001e*/ 	.short	(.L_354 - .L_353)
.L_353:
        /*0020*/ 	.word	0x00000000
        /*0024*/ 	.short	0x0000
        /*0026*/ 	.short	0x0000
        /*0028*/ 	.byte	0x00, 0xf0, 0xc1, 0x03


	//----- nvinfo : EIATTR_MAXREG_COUNT
	.align		4
.L_354:
        /*002c*/ 	.byte	0x03, 0x1b
        /*002e*/ 	.short	0x0080


	//----- nvinfo : EIATTR_MERCURY_ISA_VERSION
	.align		4
        /*0030*/ 	.byte	0x03, 0x5f
        /*0032*/ 	.short	0x0000


	//----- nvinfo : EIATTR_COOP_GROUP_MASK_REGIDS
	.align		4
        /*0034*/ 	.byte	0x04, 0x29
        /*0036*/ 	.short	(.L_356 - .L_355)


	//   ....[0]....
.L_355:
        /*0038*/ 	.word	0xffffffff


	//   ....[1]....
        /*003c*/ 	.word	0xffffffff


	//   ....[2]....
        /*0040*/ 	.word	0xffffffff


	//   ....[3]....
        /*0044*/ 	.word	0xffffffff


	//   ....[4]....
        /*0048*/ 	.word	0xffffffff


	//   ....[5]....
        /*004c*/ 	.word	0xffffffff


	//   ....[6]....
        /*0050*/ 	.word	0xffffffff


	//   ....[7]....
        /*0054*/ 	.word	0xffffffff


	//----- nvinfo : EIATTR_COOP_GROUP_INSTR_OFFSETS
	.align		4
.L_356:
        /*0058*/ 	.byte	0x04, 0x28
        /*005a*/ 	.short	(.L_358 - .L_357)


	//   ....[0]....
.L_357:
        /*005c*/ 	.word	0x00000f60


	//   ....[1]....
        /*0060*/ 	.word	0x00000f70


	//   ....[2]....
        /*0064*/ 	.word	0x00000fa0


	//   ....[3]....
        /*0068*/ 	.word	0x00000fc0


	//   ....[4]....
        /*006c*/ 	.word	0x00001010


	//   ....[5]....
        /*0070*/ 	.word	0x00001030


	//   ....[6]....
        /*0074*/ 	.word	0x00001070


	//   ....[7]....
        /*0078*/ 	.word	0x00001090


	//----- nvinfo : EIATTR_EXIT_INSTR_OFFSETS
	.align		4
.L_358:
        /*007c*/ 	.byte	0x04, 0x1c
        /*007e*/ 	.short	(.L_360 - .L_359)


	//   ....[0]....
.L_359:
        /*0080*/ 	.word	0x00001500


	//   ....[1]....
        /*0084*/ 	.word	0x00001560


	//----- nvinfo : EIATTR_CTAIDZ_USED
	.align		4
.L_360:
        /*0088*/ 	.byte	0x01, 0x04
	.zero		2


	//----- nvinfo : EIATTR_MAX_THREADS
	.align		4
        /*008c*/ 	.byte	0x04, 0x05
        /*008e*/ 	.short	(.L_362 - .L_361)
.L_361:
        /*0090*/ 	.word	0x00000100
        /*0094*/ 	.word	0x00000001
        /*0098*/ 	.word	0x00000001


	//----- nvinfo : EIATTR_CRS_STACK_SIZE
	.align		4
.L_362:
        /*009c*/ 	.byte	0x04, 0x1e
        /*009e*/ 	.short	(.L_364 - .L_363)
.L_363:
        /*00a0*/ 	.word	0x00000000
.L_364:


//--------------------- .nv.info._ZN7cutlass13device_kernelIN5flash19enable_sm80_to_sm89INS1_16FlashAttnBwdSm80INS1_25CollectiveMainloopBwdSm80ILi1ELi1EN4cute5tupleIJNS5_1CILi32EEENS7_ILi64EEENS7_ILi256EEEEEENS_6half_tEfNS_4arch4Sm80ELb1ELb0ELb1ELb1ELb0ELb0ELb0ELb0ELi2ELi2ELi2ELi1ELb1EEENS1_21CollectiveEpilogueBwdISB_SC_SE_Li256ELb1ELb0ELi4EEENS1_25SingleTileBwdLPTSchedulerILb1ELi64ELb0EEEEEEEEEvNT_6ParamsE --------------------------
	.section	.nv.info._ZN7cutlass13device_kernelIN5flash19enable_sm80_to_sm89INS1_16FlashAttnBwdSm80INS1_25CollectiveMainloopBwdSm80ILi1ELi1EN4cute5tupleIJNS5_1CILi32EEENS7_ILi64EEENS7_ILi256EEEEEENS_6half_tEfNS_4arch4Sm80ELb1ELb0ELb1ELb1ELb0ELb0ELb0ELb0ELi2ELi2ELi2ELi1ELb1EEENS1_21CollectiveEpilogueBwdISB_SC_SE_Li256ELb1ELb0ELi4EEENS1_25SingleTileBwdLPTSchedulerILb1ELi64ELb0EEEEEEEEEvNT_6ParamsE,"",@"SHT_CUDA_INFO"
	.sectionflags	@""
	.align	4


	//----- nvinfo : EIATTR_CUDA_API_VERSION
	.align		4
        /*0000*/ 	.byte	0x04, 0x37
        /*0002*/ 	.short	(.L_366 - .L_365)
.L_365:
        /*0004*/ 	.word	0x00000082


	//----- nvinfo : EIATTR_SW2861232_WAR
	.align		4
.L_366:
        /*0008*/ 	.byte	0x01, 0x35
	.zero		2


	//----- nvinfo : EIATTR_PARAM_CBANK
	.align		4
        /*000c*/ 	.byte	0x04, 0x0a
        /*000e*/ 	.short	(.L_368 - .L_367)
	.align		4
.L_367:
        /*0010*/ 	.word	index@(.nv.constant0._ZN7cutlass13device_kernelIN5flash19enable_sm80_to_sm89INS1_16FlashAttnBwdSm80INS1_25CollectiveMainloopBwdSm80ILi1ELi1EN4cute5tupleIJNS5_1CILi32EEENS7_ILi64EEENS7_ILi256EEEEEENS_6half_tEfNS_4arch4Sm80ELb1ELb0ELb1ELb1ELb0ELb0ELb0ELb0ELi2ELi2ELi2ELi1ELb1EEENS1_21CollectiveEpilogueBwdISB_SC_SE_Li256ELb1ELb0ELi4EEENS1_25SingleTileBwdLPTSchedulerILb1ELi64ELb0EEEEEEEEEvNT_6ParamsE)
        /*0014*/ 	.short	0x0160
        /*0016*/ 	.short	0x0288


	//----- nvinfo : EIATTR_CBANK_PARAM_SIZE
	.align		4
.L_368:
        /*0018*/ 	.byte	0x03, 0x19
        /*001a*/ 	.short	0x0288


	//----- nvinfo : EIATTR_KPARAM_INFO
	.align		4
        /*001c*/ 	.byte	0x04, 0x17
        /*001e*/ 	.short	(.L_370 - .L_369)
.L_369:
        /*0020*/ 	.word	0x00000000
        /*0024*/ 	.short	0x0000
        /*0026*/ 	.short	0x0000
        /*0028*/ 	.byte	0x00, 0xf0, 0x21, 0x0a


	//----- nvinfo : EIATTR_MAXREG_COUNT
	.align		4
.L_370:
        /*002c*/ 	.byte	0x03, 0x1b
        /*002e*/ 	.short	0x00ff


	//----- nvinfo : EIATTR_NUM_BARRIERS
	.align		4
        /*0030*/ 	.byte	0x02, 0x4c
        /*0032*/ 	.byte	0x02
	.zero		1


	//----- nvinfo : EIATTR_ANNOTATIONS
	.align		4
        /*0034*/ 	.byte	0x04, 0x55
        /*0036*/ 	.short	(.L_372 - .L_371)


	//   ....[0]....
.L_371:
        /* <DEDUP_REMOVED lines=42> */


	//----- nvinfo : EIATTR_MERCURY_ISA_VERSION
	.align		4
.L_372:
        /*02c8*/ 	.byte	0x03, 0x5f
        /*02ca*/ 	.short	0x0000


	//----- nvinfo : EIATTR_COOP_GROUP_MASK_REGIDS
	.align		4
        /*02cc*/ 	.byte	0x04, 0x29
        /*02ce*/ 	.short	(.L_374 - .L_373)


	//   ....[0]....
.L_373:
        /*02d0*/ 	.word	0xffffffff


	//----- nvinfo : EIATTR_COOP_GROUP_INSTR_OFFSETS
	.align		4
.L_374:
        /*02d4*/ 	.byte	0x04, 0x28
        /*02d6*/ 	.short	(.L_376 - .L_375)


	//   ....[0]....
.L_375:
        /*02d8*/ 	.word	0x00000060


	//----- nvinfo : EIATTR_EXIT_INSTR_OFFSETS
	.align		4
.L_376:
        /*02dc*/ 	.byte	0x04, 0x1c
        /*02de*/ 	.short	(.L_378 - .L_377)


	//   ....[0]....
.L_377:
        /*02e0*/ 	.word	0x000009d0


	//   ....[1]....
        /*02e4*/ 	.word	0x00007930


	//   ....[2]....
        /*02e8*/ 	.word	0x000079f0


	//   ....[3]....
        /*02ec*/ 	.word	0x00008d60


	//   ....[4]....
        /*02f0*/ 	.word	0x00008e20


	//----- nvinfo : EIATTR_MAX_THREADS
	.align		4
.L_378:
        /*02f4*/ 	.byte	0x04, 0x05
        /*02f6*/ 	.short	(.L_380 - .L_379)
.L_379:
        /*02f8*/ 	.word	0x00000100
        /*02fc*/ 	.word	0x00000001
        /*0300*/ 	.word	0x00000001


	//----- nvinfo : EIATTR_CRS_STACK_SIZE
	.align		4
.L_380:
        /*0304*/ 	.byte	0x04, 0x1e
        /*0306*/ 	.short	(.L_382 - .L_381)
.L_381:
        /*0308*/ 	.word	0x00000000
.L_382:


//--------------------- .nv.info._ZN7cutlass13device_kernelIN5flash32FlashAttnBwdPostprocessConvertdQIN4cute5tupleIJNS3_1CILi32EEENS5_ILi256EEEEEENS_6half_tEfNS_4arch4Sm80ELi256ENS3_8TiledMMAINS3_8MMA_AtomIJNS3_28SM80_16x8x16_F32F16F16F32_TNEEEENS3_6LayoutINS4_IJNS5_ILi1EEENS5_ILi8EEESH_EEENS4_IJNS5_ILi0EEESH_SK_EEEEENS4_IJNS5_ILi16EEENS5_ILi128EEESN_EEEEELb0EEEEEvNT_6ParamsE --------------------------
	.section	.nv.info._ZN7cutlass13device_kernelIN5flash32FlashAttnBwdPostprocessConvertdQIN4cute5tupleIJNS3_1CILi32EEENS5_ILi256EEEEEENS_6half_tEfNS_4arch4Sm80ELi256ENS3_8TiledMMAINS3_8MMA_AtomIJNS3_28SM80_16x8x16_F32F16F16F32_TNEEEENS3_6LayoutINS4_IJNS5_ILi1EEENS5_ILi8EEESH_EEENS4_IJNS5_ILi0EEESH_SK_EEEEENS4_IJNS5_ILi16EEENS5_ILi128EEESN_EEEEELb0EEEEEvNT_6ParamsE,"",@"SHT_CUDA_INFO"
	.sectionflags	@""
	.align	4


	//----- nvinfo : EIATTR_CUDA_API_VERSION
	.align		4
        /*0000*/ 	.byte	0x04, 0x37
        /*0002*/ 	.short	(.L_384 - .L_383)
.L_383:
        /*0004*/ 	.word	0x00000082


	//----- nvinfo : EIATTR_SW2861232_WAR
	.align		4
.L_384:
        /*0008*/ 	.byte	0x01, 0x35
	.zero		2


	//----- nvinfo : EIATTR_PARAM_CBANK
	.align		4
        /*000c*/ 	.byte	0x04, 0x0a
        /*000e*/ 	.short	(.L_386 - .L_385)
	.align		4
.L_385:
        /*0010*/ 	.word	index@(.nv.constant0._ZN7cutlass13device_kernelIN5flash32FlashAttnBwdPostprocessConvertdQIN4cute5tupleIJNS3_1CILi32EEENS5_ILi256EEEEEENS_6half_tEfNS_4arch4Sm80ELi256ENS3_8TiledMMAINS3_8MMA_AtomIJNS3_28SM80_16x8x16_F32F16F16F32_TNEEEENS3_6LayoutINS4_IJNS5_ILi1EEENS5_ILi8EEESH_EEENS4_IJNS5_ILi0EEESH_SK_EEEEENS4_IJNS5_ILi16EEENS5_ILi128EEESN_EEEEELb0EEEEEvNT_6ParamsE)
        /*0014*/ 	.short	0x0160
        /*0016*/ 	.short	0x0070


	//----- nvinfo : EIATTR_CBANK_PARAM_SIZE
	.align		4
.L_386:
        /*0018*/ 	.byte	0x03, 0x19
        /*001a*/ 	.short	0x0070


	//----- nvinfo : EIATTR_KPARAM_INFO
	.align		4
        /*001c*/ 	.byte	0x04, 0x17
        /*001e*/ 	.short	(.L_388 - .L_387)
.L_387:
        /*0020*/ 	.word	0x00000000
        /*0024*/ 	.short	0x0000
        /*0026*/ 	.short	0x0000
        /*0028*/ 	.byte	0x00, 0xf0, 0xc1, 0x01


	//----- nvinfo : EIATTR_MAXREG_COUNT
	.align		4
.L_388:
        /*002c*/ 	.byte	0x03, 0x1b
        /*002e*/ 	.short	0x0080


	//----- nvinfo : EIATTR_NUM_BARRIERS
	.align		4
        /*0030*/ 	.byte	0x02, 0x4c
        /*0032*/ 	.byte	0x01
	.zero		1


	//----- nvinfo : EIATTR_MERCURY_ISA_VERSION
	.align		4
        /*0034*/ 	.byte	0x03, 0x5f
        /*0036*/ 	.short	0x0000


	//----- nvinfo : EIATTR_EXIT_INSTR_OFFSETS
	.align		4
        /*0038*/ 	.byte	0x04, 0x1c
        /*003a*/ 	.short	(.L_390 - .L_389)


	//   ....[0]....
.L_389:
        /*003c*/ 	.word	0x00000180


	//   ....[1]....
        /*0040*/ 	.word	0x000011c0


	//   ....[2]....
        /*0044*/ 	.word	0x00001280


	//----- nvinfo : EIATTR_CTAIDZ_USED
	.align		4
.L_390:
        /*0048*/ 	.byte	0x01, 0x04
	.zero		2


	//----- nvinfo : EIATTR_MAX_THREADS
	.align		4
        /*004c*/ 	.byte	0x04, 0x05
        /*004e*/ 	.short	(.L_392 - .L_391)
.L_391:
        /*0050*/ 	.word	0x00000100
        /*0054*/ 	.word	0x00000001
        /*0058*/ 	.word	0x00000001


	//----- nvinfo : EIATTR_CRS_STACK_SIZE
	.align		4
.L_392:
        /*005c*/ 	.byte	0x04, 0x1e
        /*005e*/ 	.short	(.L_394 - .L_393)
.L_393:
        /*0060*/ 	.word	0x00000000
.L_394:


//--------------------- .nv.info._ZN7cutlass13device_kernelIN5flash19enable_sm80_to_sm89INS1_16FlashAttnBwdSm80INS1_25CollectiveMainloopBwdSm80ILi1ELi1EN4cute5tupleIJNS5_1CILi32EEENS7_ILi64EEENS7_ILi256EEEEEENS_6half_tEfNS_4arch4Sm80ELb1ELb0ELb1ELb1ELb0ELb0ELb0ELb0ELi2ELi2ELi2ELi1ELb1EEENS1_24CollectiveEpilogueBwdGQAISB_fSE_Li256ELb1ELb0EEENS1_25SingleTileBwdLPTSchedulerILb1ELi64ELb0EEEEEEEEEvNT_6ParamsE --------------------------
	.section	.nv.info._ZN7cutlass13device_kernelIN5flash19enable_sm80_to_sm89INS1_16FlashAttnBwdSm80INS1_25CollectiveMainloopBwdSm80ILi1ELi1EN4cute5tupleIJNS5_1CILi32EEENS7_ILi64EEENS7_ILi256EEEEEENS_6half_tEfNS_4arch4Sm80ELb1ELb0ELb1ELb1ELb0ELb0ELb0ELb0ELi2ELi2ELi2ELi1ELb1EEENS1_24CollectiveEpilogueBwdGQAISB_fSE_Li256ELb1ELb0EEENS1_25SingleTileBwdLPTSchedulerILb1ELi64ELb0EEEEEEEEEvNT_6ParamsE,"",@"SHT_CUDA_INFO"
	.sectionflags	@""
	.align	4


	//----- nvinfo : EIATTR_CUDA_API_VERSION
	.align		4
        /*0000*/ 	.byte	0x04, 0x37
        /*0002*/ 	.short	(.L_396 - .L_395)
.L_395:
        /*0004*/ 	.word	0x00000082


	//----- nvinfo : EIATTR_SW2861232_WAR
	.align		4
.L_396:
        /*0008*/ 	.byte	0x01, 0x35
	.zero		2


	//----- nvinfo : EIATTR_PARAM_CBANK
	.align		4
        /*000c*/ 	.byte	0x04, 0x0a
        /*000e*/ 	.short	(.L_398 - .L_397)
	.align		4
.L_397:
        /*0010*/ 	.word	index@(.nv.constant0._ZN7cutlass13device_kernelIN5flash19enable_sm80_to_sm89INS1_16FlashAttnBwdSm80INS1_25CollectiveMainloopBwdSm80ILi1ELi1EN4cute5tupleIJNS5_1CILi32EEENS7_ILi64EEENS7_ILi256EEEEEENS_6half_tEfNS_4arch4Sm80ELb1ELb0ELb1ELb1ELb0ELb0ELb0ELb0ELi2ELi2ELi2ELi1ELb1EEENS1_24CollectiveEpilogueBwdGQAISB_fSE_Li256ELb1ELb0EEENS1_25SingleTileBwdLPTSchedulerILb1ELi64ELb0EEEEEEEEEvNT_6ParamsE)
        /*0014*/ 	.short	0x0160
        /*0016*/ 	.short	0x0290


	//----- nvinfo : EIATTR_CBANK_PARAM_SIZE
	.align		4
.L_398:
        /*0018*/ 	.byte	0x03, 0x19
        /*001a*/ 	.short	0x0290


	//----- nvinfo : EIATTR_KPARAM_INFO
	.align		4
        /*001c*/ 	.byte	0x04, 0x17
        /*001e*/ 	.short	(.L_400 - .L_399)
.L_399:
        /*0020*/ 	.word	0x00000000
        /*0024*/ 	.short	0x0000
        /*0026*/ 	.short	0x0000
        /*0028*/ 	.byte	0x00, 0xf0, 0x41, 0x0a


	//----- nvinfo : EIATTR_MAXREG_COUNT
	.align		4
.L_400:
        /*002c*/ 	.byte	0x03, 0x1b
        /*002e*/ 	.short	0x00ff


	//----- nvinfo : EIATTR_NUM_BARRIERS
	.align		4
        /*0030*/ 	.byte	0x02, 0x4c
        /*0032*/ 	.byte	0x02
	.zero		1


	//----- nvinfo : EIATTR_ANNOTATIONS
	.align		4
        /*0034*/ 	.byte	0x04, 0x55
        /*0036*/ 	.short	(.L_402 - .L_401)


	//   ....[0]....
.L_401:
        /* <DEDUP_REMOVED lines=44> */


	//----- nvinfo : EIATTR_MERCURY_ISA_VERSION
	.align		4
.L_402:
        /*02e8*/ 	.byte	0x03, 0x5f
        /*02ea*/ 	.short	0x0000


	//----- nvinfo : EIATTR_COOP_GROUP_MASK_REGIDS
	.align		4
        /*02ec*/ 	.byte	0x04, 0x29
        /*02ee*/ 	.short	(.L_404 - .L_403)


	//   ....[0]....
.L_403:
        /*02f0*/ 	.word	0xffffffff


	//----- nvinfo : EIATTR_COOP_GROUP_INSTR_OFFSETS
	.align		4
.L_404:
        /*02f4*/ 	.byte	0x04, 0x28
        /*02f6*/ 	.short	(.L_406 - .L_405)


	//   ....[0]....
.L_405:
        /*02f8*/ 	.word	0x00000060


	//----- nvinfo : EIATTR_EXIT_INSTR_OFFSETS
	.align		4
.L_406:
        /*02fc*/ 	.byte	0x04, 0x1c
        /*02fe*/ 	.short	(.L_408 - .L_407)


	//   ....[0]....
.L_407:
        /*0300*/ 	.word	0x00000a00


	//   ....[1]....
        /*0304*/ 	.word	0x00005830


	//   ....[2]....
        /*0308*/ 	.word	0x000063a0


	//----- nvinfo : EIATTR_MAX_THREADS
	.align		4
.L_408:
        /*030c*/ 	.byte	0x04, 0x05
        /*030e*/ 	.short	(.L_410 - .L_409)
.L_409:
        /*0310*/ 	.word	0x00000100
        /*0314*/ 	.word	0x00000001
        /*0318*/ 	.word	0x00000001
.L_410:


//--------------------- .nv.info._ZN7cutlass13device_kernelIN5flash22FlashAttnBwdPreprocessIN4cute5tupleIJNS3_1CILi32EEENS5_ILi256EEEEEENS_6half_tEfNS_4arch4Sm80ELb1ELb1EEEEEvNT_6ParamsE --------------------------
	.section	.nv.info._ZN7cutlass13device_kernelIN5flash22FlashAttnBwdPreprocessIN4cute5tupleIJNS3_1CILi32EEENS5_ILi256EEEEEENS_6half_tEfNS_4arch4Sm80ELb1ELb1EEEEEvNT_6ParamsE,"",@"SHT_CUDA_INFO"
	.sectionflags	@""
	.align	4


	//----- nvinfo : EIATTR_CUDA_API_VERSION
	.align		4
        /*0000*/ 	.byte	0x04, 0x37
        /*0002*/ 	.short	(.L_412 - .L_411)
.L_411:
        /*0004*/ 	.word	0x00000082


	//----- nvinfo : EIATTR_SW2861232_WAR
	.align		4
.L_412:
        /*0008*/ 	.byte	0x01, 0x35
	.zero		2


	//----- nvinfo : EIATTR_PARAM_CBANK
	.align		4
        /*000c*/ 	.byte	0x04, 0x0a
        /*000e*/ 	.short	(.L_414 - .L_413)
	.align		4
.L_413:
        /*0010*/ 	.word	index@(.nv.constant0._ZN7cutlass13device_kernelIN5flash22FlashAttnBwdPreprocessIN4cute5tupleIJNS3_1CILi32EEENS5_ILi256EEEEEENS_6half_tEfNS_4arch4Sm80ELb1ELb1EEEEEvNT_6ParamsE)
        /*0014*/ 	.short	0x0160
        /*0016*/ 	.short	0x00f0


	//----- nvinfo : EIATTR_CBANK_PARAM_SIZE
	.align		4
.L_414:
        /*0018*/ 	.byte	0x03, 0x19
        /*001a*/ 	.short	0x00f0


	//----- nvinfo : EIATTR_KPARAM_INFO
	.align		4
        /*001c*/ 	.byte	0x04, 0x17
        /*001e*/ 	.short	(.L_416 - .L_415)
.L_415:
        /*0020*/ 	.word	0x00000000
        /*0024*/ 	.short	0x0000
        /*0026*/ 	.short	0x0000
        /*0028*/ 	.byte	0x00, 0xf0, 0xc1, 0x03


	//----- nvinfo : EIATTR_MAXREG_COUNT
	.align		4
.L_416:
        /*002c*/ 	.byte	0x03, 0x1b
        /*002e*/ 	.short	0x0080


	//----- nvinfo : EIATTR_MERCURY_ISA_VERSION
	.align		4
        /*0030*/ 	.byte	0x03, 0x5f
        /*0032*/ 	.short	0x0000


	//----- nvinfo : EIATTR_COOP_GROUP_MASK_REGIDS
	.align		4
        /*0034*/ 	.byte	0x04, 0x29
        /*0036*/ 	.short	(.L_418 - .L_417)


	//   ....[0]....
.L_417:
        /*0038*/ 	.word	0xffffffff


	//   ....[1]....
        /*003c*/ 	.word	0xffffffff


	//   ....[2]....
        /*0040*/ 	.word	0xffffffff


	//   ....[3]....
        /*0044*/ 	.word	0xffffffff


	//   ....[4]....
        /*0048*/ 	.word	0xffffffff


	//   ....[5]....
        /*004c*/ 	.word	0xffffffff


	//   ....[6]....
        /*0050*/ 	.word	0xffffffff


	//   ....[7]....
        /*0054*/ 	.word	0xffffffff


	//----- nvinfo : EIATTR_COOP_GROUP_INSTR_OFFSETS
	.align		4
.L_418:
        /*0058*/ 	.byte	0x04, 0x28
        /*005a*/ 	.short	(.L_420 - .L_419)


	//   ....[0]....
.L_419:
        /*005c*/ 	.word	0x000010f0


	//   ....[1]....
        /*0060*/ 	.word	0x00001100


	//   ....[2]....
        /*0064*/ 	.word	0x00001130


	//   ....[3]....
        /*0068*/ 	.word	0x00001140


	//   ....[4]....
        /*006c*/ 	.word	0x000011a0


	//   ....[5]....
        /*0070*/ 	.word	0x000011d0


	//   ....[6]....
        /*0074*/ 	.word	0x00001230


	//   ....[7]....
        /*0078*/ 	.word	0x00001250


	//----- nvinfo : EIATTR_EXIT_INSTR_OFFSETS
	.align		4
.L_420:
        /*007c*/ 	.byte	0x04, 0x1c
        /*007e*/ 	.short	(.L_422 - .L_421)


	//   ....[0]....
.L_421:
        /*0080*/ 	.word	0x00000180


	//   ....[1]....
        /*0084*/ 	.word	0x00001730


	//   ....[2]....
        /*0088*/ 	.word	0x00001780


	//----- nvinfo : EIATTR_CTAIDZ_USED
	.align		4
.L_422:
        /*008c*/ 	.byte	0x01, 0x04
	.zero		2


	//----- nvinfo : EIATTR_MAX_THREADS
	.align		4
        /*0090*/ 	.byte	0x04, 0x05
        /*0092*/ 	.short	(.L_424 - .L_423)
.L_423:
        /*0094*/ 	.word	0x00000100
        /*0098*/ 	.word	0x00000001
        /*009c*/ 	.word	0x00000001


	//----- nvinfo : EIATTR_CRS_STACK_SIZE
	.align		4
.L_424:
        /*00a0*/ 	.byte	0x04, 0x1e
        /*00a2*/ 	.short	(.L_426 - .L_425)
.L_425:
        /*00a4*/ 	.word	0x00000000
.L_426:


//--------------------- .nv.info._ZN7cutlass13device_kernelIN5flash19enable_sm80_to_sm89INS1_16FlashAttnBwdSm80INS1_25CollectiveMainloopBwdSm80ILi1ELi1EN4cute5tupleIJNS5_1CILi64EEES8_NS7_ILi256EEEEEENS_6half_tEfNS_4arch4Sm80ELb0ELb0ELb1ELb0ELb0ELb0ELb0ELb0ELi2ELi4ELi2ELi2ELb0EEENS1_21CollectiveEpilogueBwdISA_SB_SD_Li256ELb0ELb0ELi4EEENS1_19SingleTileSchedulerILb0ELb0ELb0ELi64EEEEEEEEEvNT_6ParamsE --------------------------
	.section	.nv.info._ZN7cutlass13device_kernelIN5flash19enable_sm80_to_sm89INS1_16FlashAttnBwdSm80INS1_25CollectiveMainloopBwdSm80ILi1ELi1EN4cute5tupleIJNS5_1CILi64EEES8_NS7_ILi256EEEEEENS_6half_tEfNS_4arch4Sm80ELb0ELb0ELb1ELb0ELb0ELb0ELb0ELb0ELi2ELi4ELi2ELi2ELb0EEENS1_21CollectiveEpilogueBwdISA_SB_SD_Li256ELb0ELb0ELi4EEENS1_19SingleTileSchedulerILb0ELb0ELb0ELi64EEEEEEEEEvNT_6ParamsE,"",@"SHT_CUDA_INFO"
	.sectionflags	@""
	.align	4


	//----- nvinfo : EIATTR_CUDA_API_VERSION
	.align		4
        /*0000*/ 	.byte	0x04, 0x37
        /*0002*/ 	.short	(.L_428 - .L_427)
.L_427:
        /*0004*/ 	.word	0x00000082


	//----- nvinfo : EIATTR_SW2861232_WAR
	.align		4
.L_428:
        /*0008*/ 	.byte	0x01, 0x35
	.zero		2


	//----- nvinfo : EIATTR_PARAM_CBANK
	.align		4
        /*000c*/ 	.byte	0x04, 0x0a
        /*000e*/ 	.short	(.L_430 - .L_429)
	.align		4
.L_429:
        /*0010*/ 	.word	index@(.nv.constant0._ZN7cutlass13device_kernelIN5flash19enable_sm80_to_sm89INS1_16FlashAttnBwdSm80INS1_25CollectiveMainloopBwdSm80ILi1ELi1EN4cute5tupleIJNS5_1CILi64EEES8_NS7_ILi256EEEEEENS_6half_tEfNS_4arch4Sm80ELb0ELb0ELb1ELb0ELb0ELb0ELb0ELb0ELi2ELi4ELi2ELi2ELb0EEENS1_21CollectiveEpilogueBwdISA_SB_SD_Li256ELb0ELb0ELi4EEENS1_19SingleTileSchedulerILb0ELb0ELb0ELi64EEEEEEEEEvNT_6ParamsE)
        /*0014*/ 	.short	0x0160
        /*0016*/ 	.short	0x0270


	//----- nvinfo : EIATTR_CBANK_PARAM_SIZE
	.align		4
.L_430:
        /*0018*/ 	.byte	0x03, 0x19
        /*001a*/ 	.short	0x0270


	//----- nvinfo : EIATTR_KPARAM_INFO
	.align		4
        /*001c*/ 	.byte	0x04, 0x17
        /*001e*/ 	.short	(.L_432 - .L_431)
.L_431:
        /*0020*/ 	.word	0x00000000
        /*0024*/ 	.short	0x0000
        /*0026*/ 	.short	0x0000
        /*0028*/ 	.byte	0x00, 0xf0, 0xc1, 0x09


	//----- nvinfo : EIATTR_MAXREG_COUNT
	.align		4
.L_432:
        /*002c*/ 	.byte	0x03, 0x1b
        /*002e*/ 	.short	0x00ff


	//----- nvinfo : EIATTR_NUM_BARRIERS
	.align		4
        /*0030*/ 	.byte	0x02, 0x4c
        /*0032*/ 	.byte	0x02
	.zero		1


	//----- nvinfo : EIATTR_ANNOTATIONS
	.align		4
        /*0034*/ 	.byte	0x04, 0x55
        /*0036*/ 	.short	(.L_434 - .L_433)


	//   ....[0]....
.L_433:
        /*0038*/ 	.word	0x00000001
        /*003c*/ 	.byte	0xd0, 0x02, 0x00, 0x00, 0x01, 0x00, 0x00, 0x00, 0xf0, 0x1a, 0x00, 0x00, 0x01, 0x00, 0x00, 0x00
        /*004c*/ 	.byte	0x20, 0x1e, 0x00, 0x00, 0x01, 0x00, 0x00, 0x00, 0xb0, 0x24, 0x00, 0x00, 0x01, 0x00, 0x00, 0x00
        /*005c*/ 	.byte	0xf0, 0x52, 0x00, 0x00, 0x01, 0x00, 0x00, 0x00, 0x30, 0x54, 0x00, 0x00


	//----- nvinfo : EIATTR_MERCURY_ISA_VERSION
	.align		4
.L_434:
        /*0068*/ 	.byte	0x03, 0x5f
        /*006a*/ 	.short	0x0000


	//----- nvinfo : EIATTR_EXIT_INSTR_OFFSETS
	.align		4
        /*006c*/ 	.byte	0x04, 0x1c
        /*006e*/ 	.short	(.L_436 - .L_435)


	//   ....[0]....
.L_435:
        /*0070*/ 	.word	0x00000040


	//   ....[1]....
        /*0074*/ 	.word	0x00007cf0


	//   ....[2]....
        /*0078*/ 	.word	0x00007da0


	//----- nvinfo : EIATTR_CTAIDZ_USED
	.align		4
.L_436:
        /*007c*/ 	.byte	0x01, 0x04
	.zero		2


	//----- nvinfo : EIATTR_MAX_THREADS
	.align		4
        /*0080*/ 	.byte	0x04, 0x05
        /*0082*/ 	.short	(.L_438 - .L_437)
.L_437:
        /*0084*/ 	.word	0x00000100
        /*0088*/ 	.word	0x00000001
        /*008c*/ 	.word	0x00000001


	//----- nvinfo : EIATTR_CRS_STACK_SIZE
	.align		4
.L_438:
        /*0090*/ 	.byte	0x04, 0x1e
        /*0092*/ 	.short	(.L_440 - .L_439)
.L_439:
        /*0094*/ 	.word	0x00000000
.L_440:


//--------------------- .nv.info._ZN7cutlass13device_kernelIN5flash19enable_sm80_to_sm89INS1_16FlashAttnBwdSm80INS1_25CollectiveMainloopBwdSm80ILi1ELi1EN4cute5tupleIJNS5_1CILi64EEES8_NS7_ILi256EEEEEENS_6half_tEfNS_4arch4Sm80ELb0ELb0ELb1ELb0ELb0ELb0ELb0ELb0ELi2ELi4ELi2ELi2ELb0EEENS1_24CollectiveEpilogueBwdGQAISA_fSD_Li256ELb0ELb0EEENS1_19SingleTileSchedulerILb0ELb0ELb0ELi64EEEEEEEEEvNT_6ParamsE --------------------------
	.section	.nv.info._ZN7cutlass13device_kernelIN5flash19enable_sm80_to_sm89INS1_16FlashAttnBwdSm80INS1_25CollectiveMainloopBwdSm80ILi1ELi1EN4cute5tupleIJNS5_1CILi64EEES8_NS7_ILi256EEEEEENS_6half_tEfNS_4arch4Sm80ELb0ELb0ELb1ELb0ELb0ELb0ELb0ELb0ELi2ELi4ELi2ELi2ELb0EEENS1_24CollectiveEpilogueBwdGQAISA_fSD_Li256ELb0ELb0EEENS1_19SingleTileSchedulerILb0ELb0ELb0ELi64EEEEEEEEEvNT_6ParamsE,"",@"SHT_CUDA_INFO"
	.sectionflags	@""
	.align	4


	//----- nvinfo : EIATTR_CUDA_API_VERSION
	.align		4
        /*0000*/ 	.byte	0x04, 0x37
        /*0002*/ 	.short	(.L_442 - .L_441)
.L_441:
        /*0004*/ 	.word	0x00000082


	//----- nvinfo : EIATTR_SW2861232_WAR
	.align		4
.L_442:
        /*0008*/ 	.byte	0x01, 0x35
	.zero		2


	//----- nvinfo : EIATTR_PARAM_CBANK
	.align		4
        /*000c*/ 	.byte	0x04, 0x0a
        /*000e*/ 	.short	(.L_444 - .L_443)
	.align		4
.L_443:
        /*0010*/ 	.word	index@(.nv.constant0._ZN7cutlass13device_kernelIN5flash19enable_sm80_to_sm89INS1_16FlashAttnBwdSm80INS1_25CollectiveMainloopBwdSm80ILi1ELi1EN4cute5tupleIJNS5_1CILi64EEES8_NS7_ILi256EEEEEENS_6half_tEfNS_4arch4Sm80ELb0ELb0ELb1ELb0ELb0ELb0ELb0ELb0ELi2ELi4ELi2ELi2ELb0EEENS1_24CollectiveEpilogueBwdGQAISA_fSD_Li256ELb0ELb0EEENS1_19SingleTileSchedulerILb0ELb0ELb0ELi64EEEEEEEEEvNT_6ParamsE)
        /*0014*/ 	.short	0x0160
        /*0016*/ 	.short	0x0278


	//----- nvinfo : EIATTR_CBANK_PARAM_SIZE
	.align		4
.L_444:
        /*0018*/ 	.byte	0x03, 0x19
        /*001a*/ 	.short	0x0278


	//----- nvinfo : EIATTR_KPARAM_INFO
	.align		4
        /*001c*/ 	.byte	0x04, 0x17
        /*001e*/ 	.short	(.L_446 - .L_445)
.L_445:
        /*0020*/ 	.word	0x00000000
        /*0024*/ 	.short	0x0000
        /*0026*/ 	.short	0x0000
        /*0028*/ 	.byte	0x00, 0xf0, 0xe1, 0x09


	//----- nvinfo : EIATTR_MAXREG_COUNT
	.align		4
.L_446:
        /*002c*/ 	.byte	0x03, 0x1b
        /*002e*/ 	.short	0x00ff


	//----- nvinfo : EIATTR_NUM_BARRIERS
	.align		4
        /*0030*/ 	.byte	0x02, 0x4c
        /*0032*/ 	.byte	0x02
	.zero		1


	//----- nvinfo : EIATTR_ANNOTATIONS
	.align		4
        /*0034*/ 	.byte	0x04, 0x55
        /*0036*/ 	.short	(.L_448 - .L_447)


	//   ....[0]....
.L_447:
        /* <DEDUP_REMOVED lines=10> */


	//----- nvinfo : EIATTR_MERCURY_ISA_VERSION
	.align		4
.L_448:
        /*00c8*/ 	.byte	0x03, 0x5f
        /*00ca*/ 	.short	0x0000


	//----- nvinfo : EIATTR_EXIT_INSTR_OFFSETS
	.align		4
        /*00cc*/ 	.byte	0x04, 0x1c
        /*00ce*/ 	.short	(.L_450 - .L_449)


	//   ....[0]....
.L_449:
        /*00d0*/ 	.word	0x00000040


	//   ....[1]....
        /*00d4*/ 	.word	0x00006a90


	//----- nvinfo : EIATTR_CTAIDZ_USED
	.align		4
.L_450:
        /*00d8*/ 	.byte	0x01, 0x04
	.zero		2


	//----- nvinfo : EIATTR_MAX_THREADS
	.align		4
        /*00dc*/ 	.byte	0x04, 0x05
        /*00de*/ 	.short	(.L_452 - .L_451)
.L_451:
        /*00e0*/ 	.word	0x00000100
        /*00e4*/ 	.word	0x00000001
        /*00e8*/ 	.word	0x00000001
.L_452:


//--------------------- .nv.info._ZN7cutlass13device_kernelIN5flash19enable_sm80_to_sm89INS1_16FlashAttnBwdSm80INS1_25CollectiveMainloopBwdSm80ILi1ELi1EN4cute5tupleIJNS5_1CILi64EEES8_NS7_ILi256EEEEEENS_6half_tEfNS_4arch4Sm80ELb0ELb0ELb1ELb1ELb0ELb0ELb0ELb0ELi2ELi4ELi2ELi2ELb0EEENS1_21CollectiveEpilogueBwdISA_SB_SD_Li256ELb1ELb0ELi4EEENS1_19SingleTileSchedulerILb1ELb0ELb0ELi64EEEEEEEEEvNT_6ParamsE --------------------------
	.section	.nv.info._ZN7cutlass13device_kernelIN5flash19enable_sm80_to_sm89INS1_16FlashAttnBwdSm80INS1_25CollectiveMainloopBwdSm80ILi1ELi1EN4cute5tupleIJNS5_1CILi64EEES8_NS7_ILi256EEEEEENS_6half_tEfNS_4arch4Sm80ELb0ELb0ELb1ELb1ELb0ELb0ELb0ELb0ELi2ELi4ELi2ELi2ELb0EEENS1_21CollectiveEpilogueBwdISA_SB_SD_Li256ELb1ELb0ELi4EEENS1_19SingleTileSchedulerILb1ELb0ELb0ELi64EEEEEEEEEvNT_6ParamsE,"",@"SHT_CUDA_INFO"
	.sectionflags	@""
	.align	4


	//----- nvinfo : EIATTR_CUDA_API_VERSION
	.align		4
        /*0000*/ 	.byte	0x04, 0x37
        /*0002*/ 	.short	(.L_454 - .L_453)
.L_453:
        /*0004*/ 	.word	0x00000082


	//----- nvinfo : EIATTR_SW2861232_WAR
	.align		4
.L_454:
        /*0008*/ 	.byte	0x01, 0x35
	.zero		2


	//----- nvinfo : EIATTR_PARAM_CBANK
	.align		4
        /*000c*/ 	.byte	0x04, 0x0a
        /*000e*/ 	.short	(.L_456 - .L_455)
	.align		4
.L_455:
        /*0010*/ 	.word	index@(.nv.constant0._ZN7cutlass13device_kernelIN5flash19enable_sm80_to_sm89INS1_16FlashAttnBwdSm80INS1_25CollectiveMainloopBwdSm80ILi1ELi1EN4cute5tupleIJNS5_1CILi64EEES8_NS7_ILi256EEEEEENS_6half_tEfNS_4arch4Sm80ELb0ELb0ELb1ELb1ELb0ELb0ELb0ELb0ELi2ELi4ELi2ELi2ELb0EEENS1_21CollectiveEpilogueBwdISA_SB_SD_Li256ELb1ELb0ELi4EEENS1_19SingleTileSchedulerILb1ELb0ELb0ELi64EEEEEEEEEvNT_6ParamsE)
        /*0014*/ 	.short	0x0160
        /*0016*/ 	.short	0x0270


	//----- nvinfo : EIATTR_CBANK_PARAM_SIZE
	.align		4
.L_456:
        /*0018*/ 	.byte	0x03, 0x19
        /*001a*/ 	.short	0x0270


	//----- nvinfo : EIATTR_KPARAM_INFO
	.align		4
        /*001c*/ 	.byte	0x04, 0x17
        /*001e*/ 	.short	(.L_458 - .L_457)
.L_457:
        /*0020*/ 	.word	0x00000000
        /*0024*/ 	.short	0x0000
        /*0026*/ 	.short	0x0000
        /*0028*/ 	.byte	0x00, 0xf0, 0xc1, 0x09


	//----- nvinfo : EIATTR_MAXREG_COUNT
	.align		4
.L_458:
        /*002c*/ 	.byte	0x03, 0x1b
        /*002e*/ 	.short	0x00ff


	//----- nvinfo : EIATTR_NUM_BARRIERS
	.align		4
        /*0030*/ 	.byte	0x02, 0x4c
        /*0032*/ 	.byte	0x02
	.zero		1


	//----- nvinfo : EIATTR_ANNOTATIONS
	.align		4
        /*0034*/ 	.byte	0x04, 0x55
        /*0036*/ 	.short	(.L_460 - .L_459)


	//   ....[0]....
.L_459:
        /* <DEDUP_REMOVED lines=11> */


	//----- nvinfo : EIATTR_MERCURY_ISA_VERSION
	.align		4
.L_460:
        /*00d0*/ 	.byte	0x03, 0x5f
        /*00d2*/ 	.short	0x0000


	//----- nvinfo : EIATTR_COOP_GROUP_MASK_REGIDS
	.align		4
        /*00d4*/ 	.byte	0x04, 0x29
        /*00d6*/ 	.short	(.L_462 - .L_461)


	//   ....[0]....
.L_461:
        /*00d8*/ 	.word	0xffffffff


	//----- nvinfo : EIATTR_COOP_GROUP_INSTR_OFFSETS
	.align		4
.L_462:
        /*00dc*/ 	.byte	0x04, 0x28
        /*00de*/ 	.short	(.L_464 - .L_463)


	//   ....[0]....
.L_463:
        /*00e0*/ 	.word	0x000000a0


	//----- nvinfo : EIATTR_EXIT_INSTR_OFFSETS
	.align		4
.L_464:
        /*00e4*/ 	.byte	0x04, 0x1c
        /*00e6*/ 	.short	(.L_466 - .L_465)


	//   ....[0]....
.L_465:
        /*00e8*/ 	.word	0x00000340


	//   ....[1]....
        /*00ec*/ 	.word	0x00008370


	//   ....[2]....
        /*00f0*/ 	.word	0x00008430


	//   ....[3]....
        /*00f4*/ 	.word	0x00009680


	//   ....[4]....
        /*00f8*/ 	.word	0x00009740


	//----- nvinfo : EIATTR_CTAIDZ_USED
	.align		4
.L_466:
        /*00fc*/ 	.byte	0x01, 0x04
	.zero		2


	//----- nvinfo : EIATTR_MAX_THREADS
	.align		4
        /*0100*/ 	.byte	0x04, 0x05
        /*0102*/ 	.short	(.L_468 - .L_467)
.L_467:
        /*0104*/ 	.word	0x00000100
        /*0108*/ 	.word	0x00000001
        /*010c*/ 	.word	0x00000001


	//----- nvinfo : EIATTR_CRS_STACK_SIZE
	.align		4
.L_468:
        /*0110*/ 	.byte	0x04, 0x1e
        /*0112*/ 	.short	(.L_470 - .L_469)
.L_469:
        /*0114*/ 	.word	0x00000000
.L_470:


//--------------------- .nv.info._ZN7cutlass13device_kernelIN5flash19enable_sm80_to_sm89INS1_16FlashAttnBwdSm80INS1_25CollectiveMainloopBwdSm80ILi1ELi1EN4cute5tupleIJNS5_1CILi64EEES8_NS7_ILi256EEEEEENS_6half_tEfNS_4arch4Sm80ELb0ELb0ELb1ELb1ELb0ELb0ELb0ELb0ELi2ELi4ELi2ELi2ELb0EEENS1_24CollectiveEpilogueBwdGQAISA_fSD_Li256ELb1ELb0EEENS1_19SingleTileSchedulerILb1ELb0ELb0ELi64EEEEEEEEEvNT_6ParamsE --------------------------
	.section	.nv.info._ZN7cutlass13device_kernelIN5flash19enable_sm80_to_sm89INS1_16FlashAttnBwdSm80INS1_25CollectiveMainloopBwdSm80ILi1ELi1EN4cute5tupleIJNS5_1CILi64EEES8_NS7_ILi256EEEEEENS_6half_tEfNS_4arch4Sm80ELb0ELb0ELb1ELb1ELb0ELb0ELb0ELb0ELi2ELi4ELi2ELi2ELb0EEENS1_24CollectiveEpilogueBwdGQAISA_fSD_Li256ELb1ELb0EEENS1_19SingleTileSchedulerILb1ELb0ELb0ELi64EEEEEEEEEvNT_6ParamsE,"",@"SHT_CUDA_INFO"
	.sectionflags	@""
	.align	4


	//----- nvinfo : EIATTR_CUDA_API_VERSION
	.align		4
        /*0000*/ 	.byte	0x04, 0x37
        /*0002*/ 	.short	(.L_472 - .L_471)
.L_471:
        /*0004*/ 	.word	0x00000082


	//----- nvinfo : EIATTR_SW2861232_WAR
	.align		4
.L_472:
        /*0008*/ 	.byte	0x01, 0x35
	.zero		2


	//----- nvinfo : EIATTR_PARAM_CBANK
	.align		4
        /*000c*/ 	.byte	0x04, 0x0a
        /*000e*/ 	.short	(.L_474 - .L_473)
	.align		4
.L_473:
        /*0010*/ 	.word	index@(.nv.constant0._ZN7cutlass13device_kernelIN5flash19enable_sm80_to_sm89INS1_16FlashAttnBwdSm80INS1_25CollectiveMainloopBwdSm80ILi1ELi1EN4cute5tupleIJNS5_1CILi64EEES8_NS7_ILi256EEEEEENS_6half_tEfNS_4arch4Sm80ELb0ELb0ELb1ELb1ELb0ELb0ELb0ELb0ELi2ELi4ELi2ELi2ELb0EEENS1_24CollectiveEpilogueBwdGQAISA_fSD_Li256ELb1ELb0EEENS1_19SingleTileSchedulerILb1ELb0ELb0ELi64EEEEEEEEEvNT_6ParamsE)
        /*0014*/ 	.short	0x0160
        /*0016*/ 	.short	0x0278


	//----- nvinfo : EIATTR_CBANK_PARAM_SIZE
	.align		4
.L_474:
        /*0018*/ 	.byte	0x03, 0x19
        /*001a*/ 	.short	0x0278


	//----- nvinfo : EIATTR_KPARAM_INFO
	.align		4
        /*001c*/ 	.byte	0x04, 0x17
        /*001e*/ 	.short	(.L_476 - .L_475)
.L_475:
        /*0020*/ 	.word	0x00000000
        /*0024*/ 	.short	0x0000
        /*0026*/ 	.short	0x0000
        /*0028*/ 	.byte	0x00, 0xf0, 0xe1, 0x09


	//----- nvinfo : EIATTR_MAXREG_COUNT
	.align		4
.L_476:
        /*002c*/ 	.byte	0x03, 0x1b
        /*002e*/ 	.short	0x00ff


	//----- nvinfo : EIATTR_NUM_BARRIERS
	.align		4
        /*0030*/ 	.byte	0x02, 0x4c
        /*0032*/ 	.byte	0x02
	.zero		1


	//----- nvinfo : EIATTR_ANNOTATIONS
	.align		4
        /*0034*/ 	.byte	0x04, 0x55
        /*0036*/ 	.short	(.L_478 - .L_477)


	//   ....[0]....
.L_477:
        /* <DEDUP_REMOVED lines=10> */


	//----- nvinfo : EIATTR_MERCURY_ISA_VERSION
	.align		4
.L_478:
        /*00c8*/ 	.byte	0x03, 0x5f
        /*00ca*/ 	.short	0x0000


	//----- nvinfo : EIATTR_COOP_GROUP_MASK_REGIDS
	.align		4
        /*00cc*/ 	.byte	0x04, 0x29
        /*00ce*/ 	.short	(.L_480 - .L_479)


	//   ....[0]....
.L_479:
        /*00d0*/ 	.word	0xffffffff


	//----- nvinfo : EIATTR_COOP_GROUP_INSTR_OFFSETS
	.align		4
.L_480:
        /*00d4*/ 	.byte	0x04, 0x28
        /*00d6*/ 	.short	(.L_482 - .L_481)


	//   ....[0]....
.L_481:
        /*00d8*/ 	.word	0x000000a0


	//----- nvinfo : EIATTR_EXIT_INSTR_OFFSETS
	.align		4
.L_482:
        /*00dc*/ 	.byte	0x04, 0x1c
        /*00de*/ 	.short	(.L_484 - .L_483)


	//   ....[0]....
.L_483:
        /*00e0*/ 	.word	0x00000340


	//   ....[1]....
        /*00e4*/ 	.word	0x00006520


	//   ....[2]....
        /*00e8*/ 	.word	0x00007060


	//----- nvinfo : EIATTR_CTAIDZ_USED
	.align		4
.L_484:
        /*00ec*/ 	.byte	0x01, 0x04
	.zero		2


	//----- nvinfo : EIATTR_MAX_THREADS
	.align		4
        /*00f0*/ 	.byte	0x04, 0x05
        /*00f2*/ 	.short	(.L_486 - .L_485)
.L_485:
        /*00f4*/ 	.word	0x00000100
        /*00f8*/ 	.word	0x00000001
        /*00fc*/ 	.word	0x00000001
.L_486:


//--------------------- .nv.info._ZN7cutlass13device_kernelIN5flash19enable_sm80_to_sm89INS1_16FlashAttnBwdSm80INS1_25CollectiveMainloopBwdSm80ILi1ELi1EN4cute5tupleIJNS5_1CILi64EEES8_NS7_ILi256EEEEEENS_6half_tEfNS_4arch4Sm80ELb0ELb1ELb1ELb0ELb0ELb0ELb0ELb0ELi2ELi4ELi2ELi2ELb0EEENS1_21CollectiveEpilogueBwdISA_SB_SD_Li256ELb0ELb0ELi4EEENS1_19SingleTileSchedulerILb0ELb0ELb0ELi64EEEEEEEEEvNT_6ParamsE --------------------------
	.section	.nv.info._ZN7cutlass13device_kernelIN5flash19enable_sm80_to_sm89INS1_16FlashAttnBwdSm80INS1_25CollectiveMainloopBwdSm80ILi1ELi1EN4cute5tupleIJNS5_1CILi64EEES8_NS7_ILi256EEEEEENS_6half_tEfNS_4arch4Sm80ELb0ELb1ELb1ELb0ELb0ELb0ELb0ELb0ELi2ELi4ELi2ELi2ELb0EEENS1_21CollectiveEpilogueBwdISA_SB_SD_Li256ELb0ELb0ELi4EEENS1_19SingleTileSchedulerILb0ELb0ELb0ELi64EEEEEEEEEvNT_6ParamsE,"",@"SHT_CUDA_INFO"
	.sectionflags	@""
	.align	4


	//----- nvinfo : EIATTR_CUDA_API_VERSION
	.align		4
        /*0000*/ 	.byte	0x04, 0x37
        /*0002*/ 	.short	(.L_488 - .L_487)
.L_487:
        /*0004*/ 	.word	0x00000082


	//----- nvinfo : EIATTR_SW2861232_WAR
	.align		4
.L_488:
        /*0008*/ 	.byte	0x01, 0x35
	.zero		2


	//----- nvinfo : EIATTR_PARAM_CBANK
	.align		4
        /*000c*/ 	.byte	0x04, 0x0a
        /*000e*/ 	.short	(.L_490 - .L_489)
	.align		4
.L_489:
        /*0010*/ 	.word	index@(.nv.constant0._ZN7cutlass13device_kernelIN5flash19enable_sm80_to_sm89INS1_16FlashAttnBwdSm80INS1_25CollectiveMainloopBwdSm80ILi1ELi1EN4cute5tupleIJNS5_1CILi64EEES8_NS7_ILi256EEEEEENS_6half_tEfNS_4arch4Sm80ELb0ELb1ELb1ELb0ELb0ELb0ELb0ELb0ELi2ELi4ELi2ELi2ELb0EEENS1_21CollectiveEpilogueBwdISA_SB_SD_Li256ELb0ELb0ELi4EEENS1_19SingleTileSchedulerILb0ELb0ELb0ELi64EEEEEEEEEvNT_6ParamsE)
        /*0014*/ 	.short	0x0160
        /*0016*/ 	.short	0x0270


	//----- nvinfo : EIATTR_CBANK_PARAM_SIZE
	.align		4
.L_490:
        /*0018*/ 	.byte	0x03, 0x19
        /*001a*/ 	.short	0x0270


	//----- nvinfo : EIATTR_KPARAM_INFO
	.align		4
        /*001c*/ 	.byte	0x04, 0x17
        /*001e*/ 	.short	(.L_492 - .L_491)
.L_491:
        /*0020*/ 	.word	0x00000000
        /*0024*/ 	.short	0x0000
        /*0026*/ 	.short	0x0000
        /*0028*/ 	.byte	0x00, 0xf0, 0xc1, 0x09


	//----- nvinfo : EIATTR_MAXREG_COUNT
	.align		4
.L_492:
        /*002c*/ 	.byte	0x03, 0x1b
        /*002e*/ 	.short	0x00ff


	//----- nvinfo : EIATTR_NUM_BARRIERS
	.align		4
        /*0030*/ 	.byte	0x02, 0x4c
        /*0032*/ 	.byte	0x02
	.zero		1


	//----- nvinfo : EIATTR_ANNOTATIONS
	.align		4
        /*0034*/ 	.byte	0x04, 0x55
        /*0036*/ 	.short	(.L_494 - .L_493)


	//   ....[0]....
.L_493:
        /* <DEDUP_REMOVED lines=12> */


	//----- nvinfo : EIATTR_MERCURY_ISA_VERSION
	.align		4
.L_494:
        /*00e0*/ 	.byte	0x03, 0x5f
        /*00e2*/ 	.short	0x0000


	//----- nvinfo : EIATTR_EXIT_INSTR_OFFSETS
	.align		4
        /*00e4*/ 	.byte	0x04, 0x1c
        /*00e6*/ 	.short	(.L_496 - .L_495)


	//   ....[0]....
.L_495:
        /*00e8*/ 	.word	0x00000040


	//   ....[1]....
        /*00ec*/ 	.word	0x000083e0


	//   ....[2]....
        /*00f0*/ 	.word	0x000084a0


	//   ....[3]....
        /*00f4*/ 	.word	0x00009590


	//   ....[4]....
        /*00f8*/ 	.word	0x00009650


	//----- nvinfo : EIATTR_CTAIDZ_USED
	.align		4
.L_496:
        /*00fc*/ 	.byte	0x01, 0x04
	.zero		2


	//----- nvinfo : EIATTR_MAX_THREADS
	.align		4
        /*0100*/ 	.byte	0x04, 0x05
        /*0102*/ 	.short	(.L_498 - .L_497)
.L_497:
        /*0104*/ 	.word	0x00000100
        /*0108*/ 	.word	0x00000001
        /*010c*/ 	.word	0x00000001


	//----- nvinfo : EIATTR_CRS_STACK_SIZE
	.align		4
.L_498:
        /*0110*/ 	.byte	0x04, 0x1e
        /*0112*/ 	.short	(.L_500 - .L_499)
.L_499:
        /*0114*/ 	.word	0x00000000
.L_500:


//--------------------- .nv.info._ZN7cutlass13device_kernelIN5flash19enable_sm80_to_sm89INS1_16FlashAttnBwdSm80INS1_25CollectiveMainloopBwdSm80ILi1ELi1EN4cute5tupleIJNS5_1CILi64EEES8_NS7_ILi256EEEEEENS_6half_tEfNS_4arch4Sm80ELb0ELb1ELb1ELb0ELb0ELb0ELb0ELb0ELi2ELi4ELi2ELi2ELb0EEENS1_24CollectiveEpilogueBwdGQAISA_fSD_Li256ELb0ELb0EEENS1_19SingleTileSchedulerILb0ELb0ELb0ELi64EEEEEEEEEvNT_6ParamsE --------------------------
	.section	.nv.info._ZN7cutlass13device_kernelIN5flash19enable_sm80_to_sm89INS1_16FlashAttnBwdSm80INS1_25CollectiveMainloopBwdSm80ILi1ELi1EN4cute5tupleIJNS5_1CILi64EEES8_NS7_ILi256EEEEEENS_6half_tEfNS_4arch4Sm80ELb0ELb1ELb1ELb0ELb0ELb0ELb0ELb0ELi2ELi4ELi2ELi2ELb0EEENS1_24CollectiveEpilogueBwdGQAISA_fSD_Li256ELb0ELb0EEENS1_19SingleTileSchedulerILb0ELb0ELb0ELi64EEEEEEEEEvNT_6ParamsE,"",@"SHT_CUDA_INFO"
	.sectionflags	@""
	.align	4


	//----- nvinfo : EIATTR_CUDA_API_VERSION
	.align		4
        /*0000*/ 	.byte	0x04, 0x37
        /*0002*/ 	.short	(.L_502 - .L_501)
.L_501:
        /*0004*/ 	.word	0x00000082


	//----- nvinfo : EIATTR_SW2861232_WAR
	.align		4
.L_502:
        /*0008*/ 	.byte	0x01, 0x35
	.zero		2


	//----- nvinfo : EIATTR_PARAM_CBANK
	.align		4
        /*000c*/ 	.byte	0x04, 0x0a
        /*000e*/ 	.short	(.L_504 - .L_503)
	.align		4
.L_503:
        /*0010*/ 	.word	index@(.nv.constant0._ZN7cutlass13device_kernelIN5flash19enable_sm80_to_sm89INS1_16FlashAttnBwdSm80INS1_25CollectiveMainloopBwdSm80ILi1ELi1EN4cute5tupleIJNS5_1CILi64EEES8_NS7_ILi256EEEEEENS_6half_tEfNS_4arch4Sm80ELb0ELb1ELb1ELb0ELb0ELb0ELb0ELb0ELi2ELi4ELi2ELi2ELb0EEENS1_24CollectiveEpilogueBwdGQAISA_fSD_Li256ELb0ELb0EEENS1_19SingleTileSchedulerILb0ELb0ELb0ELi64EEEEEEEEEvNT_6ParamsE)
        /*0014*/ 	.short	0x0160
        /*0016*/ 	.short	0x0278


	//----- nvinfo : EIATTR_CBANK_PARAM_SIZE
	.align		4
.L_504:
        /*0018*/ 	.byte	0x03, 0x19
        /*001a*/ 	.short	0x0278


	//----- nvinfo : EIATTR_KPARAM_INFO
	.align		4
        /*001c*/ 	.byte	0x04, 0x17
        /*001e*/ 	.short	(.L_506 - .L_505)
.L_505:
        /*0020*/ 	.word	0x00000000
        /*0024*/ 	.short	0x0000
        /*0026*/ 	.short	0x0000
        /*0028*/ 	.byte	0x00, 0xf0, 0xe1, 0x09


	//----- nvinfo : EIATTR_MAXREG_COUNT
	.align		4
.L_506:
        /*002c*/ 	.byte	0x03, 0x1b
        /*002e*/ 	.short	0x00ff


	//----- nvinfo : EIATTR_NUM_BARRIERS
	.align		4
        /*0030*/ 	.byte	0x02, 0x4c
        /*0032*/ 	.byte	0x02
	.zero		1


	//----- nvinfo : EIATTR_ANNOTATIONS
	.align		4
        /*0034*/ 	.byte	0x04, 0x55
        /*0036*/ 	.short	(.L_508 - .L_507)


	//   ....[0]....
.L_507:
        /* <DEDUP_REMOVED lines=12> */


	//----- nvinfo : EIATTR_MERCURY_ISA_VERSION
	.align		4
.L_508:
        /*00e0*/ 	.byte	0x03, 0x5f
        /*00e2*/ 	.short	0x0000


	//----- nvinfo : EIATTR_EXIT_INSTR_OFFSETS
	.align		4
        /*00e4*/ 	.byte	0x04, 0x1c
        /*00e6*/ 	.short	(.L_510 - .L_509)


	//   ....[0]....
.L_509:
        /*00e8*/ 	.word	0x00000040


	//   ....[1]....
        /*00ec*/ 	.word	0x00006710


	//   ....[2]....
        /*00f0*/ 	.word	0x00007130


	//----- nvinfo : EIATTR_CTAIDZ_USED
	.align		4
.L_510:
        /*00f4*/ 	.byte	0x01, 0x04
	.zero		2


	//----- nvinfo : EIATTR_MAX_THREADS
	.align		4
        /*00f8*/ 	.byte	0x04, 0x05
        /*00fa*/ 	.short	(.L_512 - .L_511)
.L_511:
        /*00fc*/ 	.word	0x00000100
        /*0100*/ 	.word	0x00000001
        /*0104*/ 	.word	0x00000001


	//----- nvinfo : EIATTR_CRS_STACK_SIZE
	.align		4
.L_512:
        /*0108*/ 	.byte	0x04, 0x1e
        /*010a*/ 	.short	(.L_514 - .L_513)
.L_513:
        /*010c*/ 	.word	0x00000000
.L_514:


//--------------------- .nv.info._ZN7cutlass13device_kernelIN5flash19enable_sm80_to_sm89INS1_16FlashAttnBwdSm80INS1_25CollectiveMainloopBwdSm80ILi1ELi1EN4cute5tupleIJNS5_1CILi64EEES8_NS7_ILi256EEEEEENS_6half_tEfNS_4arch4Sm80ELb0ELb1ELb1ELb1ELb0ELb0ELb0ELb0ELi2ELi4ELi2ELi2ELb0EEENS1_21CollectiveEpilogueBwdISA_SB_SD_Li256ELb1ELb0ELi4EEENS1_19SingleTileSchedulerILb1ELb0ELb0ELi64EEEEEEEEEvNT_6ParamsE --------------------------
	.section	.nv.info._ZN7cutlass13device_kernelIN5flash19enable_sm80_to_sm89INS1_16FlashAttnBwdSm80INS1_25CollectiveMainloopBwdSm80ILi1ELi1EN4cute5tupleIJNS5_1CILi64EEES8_NS7_ILi256EEEEEENS_6half_tEfNS_4arch4Sm80ELb0ELb1ELb1ELb1ELb0ELb0ELb0ELb0ELi2ELi4ELi2ELi2ELb0EEENS1_21CollectiveEpilogueBwdISA_SB_SD_Li256ELb1ELb0ELi4EEENS1_19SingleTileSchedulerILb1ELb0ELb0ELi64EEEEEEEEEvNT_6ParamsE,"",@"SHT_CUDA_INFO"
	.sectionflags	@""
	.align	4


	//----- nvinfo : EIATTR_CUDA_API_VERSION
	.align		4
        /*0000*/ 	.byte	0x04, 0x37
        /*0002*/ 	.short	(.L_516 - .L_515)
.L_515:
        /*0004*/ 	.word	0x00000082


	//----- nvinfo : EIATTR_SW2861232_WAR
	.align		4
.L_516:
        /*0008*/ 	.byte	0x01, 0x35
	.zero		2


	//----- nvinfo : EIATTR_PARAM_CBANK
	.align		4
        /*000c*/ 	.byte	0x04, 0x0a
        /*000e*/ 	.short	(.L_518 - .L_517)
	.align		4
.L_517:
        /*0010*/ 	.word	index@(.nv.constant0._ZN7cutlass13device_kernelIN5flash19enable_sm80_to_sm89INS1_16FlashAttnBwdSm80INS1_25CollectiveMainloopBwdSm80ILi1ELi1EN4cute5tupleIJNS5_1CILi64EEES8_NS7_ILi256EEEEEENS_6half_tEfNS_4arch4Sm80ELb0ELb1ELb1ELb1ELb0ELb0ELb0ELb0ELi2ELi4ELi2ELi2ELb0EEENS1_21CollectiveEpilogueBwdISA_SB_SD_Li256ELb1ELb0ELi4EEENS1_19SingleTileSchedulerILb1ELb0ELb0ELi64EEEEEEEEEvNT_6ParamsE)
        /*0014*/ 	.short	0x0160
        /*0016*/ 	.short	0x0270


	//----- nvinfo : EIATTR_CBANK_PARAM_SIZE
	.align		4
.L_518:
        /*0018*/ 	.byte	0x03, 0x19
        /*001a*/ 	.short	0x0270


	//----- nvinfo : EIATTR_KPARAM_INFO
	.align		4
        /*001c*/ 	.byte	0x04, 0x17
        /*001e*/ 	.short	(.L_520 - .L_519)
.L_519:
        /*0020*/ 	.word	0x00000000
        /*0024*/ 	.short	0x0000
        /*0026*/ 	.short	0x0000
        /*0028*/ 	.byte	0x00, 0xf0, 0xc1, 0x09


	//----- nvinfo : EIATTR_MAXREG_COUNT
	.align		4
.L_520:
        /*002c*/ 	.byte	0x03, 0x1b
        /*002e*/ 	.short	0x00ff


	//----- nvinfo : EIATTR_NUM_BARRIERS
	.align		4
        /*0030*/ 	.byte	0x02, 0x4c
        /*0032*/ 	.byte	0x02
	.zero		1


	//----- nvinfo : EIATTR_ANNOTATIONS
	.align		4
        /*0034*/ 	.byte	0x04, 0x55
        /*0036*/ 	.short	(.L_522 - .L_521)


	//   ....[0]....
.L_521:
        /* <DEDUP_REMOVED lines=14> */


	//----- nvinfo : EIATTR_MERCURY_ISA_VERSION
	.align		4
.L_522:
        /*0100*/ 	.byte	0x03, 0x5f
        /*0102*/ 	.short	0x0000


	//----- nvinfo : EIATTR_COOP_GROUP_MASK_REGIDS
	.align		4
        /*0104*/ 	.byte	0x04, 0x29
        /*0106*/ 	.short	(.L_524 - .L_523)


	//   ....[0]....
.L_523:
        /*0108*/ 	.word	0xffffffff


	//----- nvinfo : EIATTR_COOP_GROUP_INSTR_OFFSETS
	.align		4
.L_524:
        /*010c*/ 	.byte	0x04, 0x28
        /*010e*/ 	.short	(.L_526 - .L_525)


	//   ....[0]....
.L_525:
        /*0110*/ 	.word	0x000000a0


	//----- nvinfo : EIATTR_EXIT_INSTR_OFFSETS
	.align		4
.L_526:
        /*0114*/ 	.byte	0x04, 0x1c
        /*0116*/ 	.short	(.L_528 - .L_527)


	//   ....[0]....
.L_527:
        /*0118*/ 	.word	0x00000340


	//   ....[1]....
        /*011c*/ 	.word	0x000089d0


	//   ....[2]....
        /*0120*/ 	.word	0x00008a90


	//   ....[3]....
        /*0124*/ 	.word	0x00009ce0


	//   ....[4]....
        /*0128*/ 	.word	0x00009da0


	//----- nvinfo : EIATTR_CTAIDZ_USED
	.align		4
.L_528:
        /*012c*/ 	.byte	0x01, 0x04
	.zero		2


	//----- nvinfo : EIATTR_MAX_THREADS
	.align		4
        /*0130*/ 	.byte	0x04, 0x05
        /*0132*/ 	.short	(.L_530 - .L_529)
.L_529:
        /*0134*/ 	.word	0x00000100
        /*0138*/ 	.word	0x00000001
        /*013c*/ 	.word	0x00000001


	//----- nvinfo : EIATTR_CRS_STACK_SIZE
	.align		4
.L_530:
        /*0140*/ 	.byte	0x04, 0x1e
        /*0142*/ 	.short	(.L_532 - .L_531)
.L_531:
        /*0144*/ 	.word	0x00000000
.L_532:


//--------------------- .nv.info._ZN7cutlass13device_kernelIN5flash19enable_sm80_to_sm89INS1_16FlashAttnBwdSm80INS1_25CollectiveMainloopBwdSm80ILi1ELi1EN4cute5tupleIJNS5_1CILi64EEES8_NS7_ILi256EEEEEENS_6half_tEfNS_4arch4Sm80ELb0ELb1ELb1ELb1ELb0ELb0ELb0ELb0ELi2ELi4ELi2ELi2ELb0EEENS1_24CollectiveEpilogueBwdGQAISA_fSD_Li256ELb1ELb0EEENS1_19SingleTileSchedulerILb1ELb0ELb0ELi64EEEEEEEEEvNT_6ParamsE --------------------------
	.section	.nv.info._ZN7cutlass13device_kernelIN5flash19enable_sm80_to_sm89INS1_16FlashAttnBwdSm80INS1_25CollectiveMainloopBwdSm80ILi1ELi1EN4cute5tupleIJNS5_1CILi64EEES8_NS7_ILi256EEEEEENS_6half_tEfNS_4arch4Sm80ELb0ELb1ELb1ELb1ELb0ELb0ELb0ELb0ELi2ELi4ELi2ELi2ELb0EEENS1_24CollectiveEpilogueBwdGQAISA_fSD_Li256ELb1ELb0EEENS1_19SingleTileSchedulerILb1ELb0ELb0ELi64EEEEEEEEEvNT_6ParamsE,"",@"SHT_CUDA_INFO"
	.sectionflags	@""
	.align	4


	//----- nvinfo : EIATTR_CUDA_API_VERSION
	.align		4
        /*0000*/ 	.byte	0x04, 0x37
        /*0002*/ 	.short	(.L_534 - .L_533)
.L_533:
        /*0004*/ 	.word	0x00000082


	//----- nvinfo : EIATTR_SW2861232_WAR
	.align		4
.L_534:
        /*0008*/ 	.byte	0x01, 0x35
	.zero		2


	//----- nvinfo : EIATTR_PARAM_CBANK
	.align		4
        /*000c*/ 	.byte	0x04, 0x0a
        /*000e*/ 	.short	(.L_536 - .L_535)
	.align		4
.L_535:
        /*0010*/ 	.word	index@(.nv.constant0._ZN7cutlass13device_kernelIN5flash19enable_sm80_to_sm89INS1_16FlashAttnBwdSm80INS1_25CollectiveMainloopBwdSm80ILi1ELi1EN4cute5tupleIJNS5_1CILi64EEES8_NS7_ILi256EEEEEENS_6half_tEfNS_4arch4Sm80ELb0ELb1ELb1ELb1ELb0ELb0ELb0ELb0ELi2ELi4ELi2ELi2ELb0EEENS1_24CollectiveEpilogueBwdGQAISA_fSD_Li256ELb1ELb0EEENS1_19SingleTileSchedulerILb1ELb0ELb0ELi64EEEEEEEEEvNT_6ParamsE)
        /*0014*/ 	.short	0x0160
        /*0016*/ 	.short	0x0278


	//----- nvinfo : EIATTR_CBANK_PARAM_SIZE
	.align		4
.L_536:
        /*0018*/ 	.byte	0x03, 0x19
        /*001a*/ 	.short	0x0278


	//----- nvinfo : EIATTR_KPARAM_INFO
	.align		4
        /*001c*/ 	.byte	0x04, 0x17
        /*001e*/ 	.short	(.L_538 - .L_537)
.L_537:
        /*0020*/ 	.word	0x00000000
        /*0024*/ 	.short	0x0000
        /*0026*/ 	.short	0x0000
        /*0028*/ 	.byte	0x00, 0xf0, 0xe1, 0x09


	//----- nvinfo : EIATTR_MAXREG_COUNT
	.align		4
.L_538:
        /*002c*/ 	.byte	0x03, 0x1b
        /*002e*/ 	.short	0x00ff


	//----- nvinfo : EIATTR_NUM_BARRIERS
	.align		4
        /*0030*/ 	.byte	0x02, 0x4c
        /*0032*/ 	.byte	0x02
	.zero		1


	//----- nvinfo : EIATTR_ANNOTATIONS
	.align		4
        /*0034*/ 	.byte	0x04, 0x55
        /*0036*/ 	.short	(.L_540 - .L_539)


	//   ....[0]....
.L_539:
        /* <DEDUP_REMOVED lines=13> */


	//----- nvinfo : EIATTR_MERCURY_ISA_VERSION
	.align		4
.L_540:
        /*00f8*/ 	.byte	0x03, 0x5f
        /*00fa*/ 	.short	0x0000


	//----- nvinfo : EIATTR_COOP_GROUP_MASK_REGIDS
	.align		4
        /*00fc*/ 	.byte	0x04, 0x29
        /*00fe*/ 	.short	(.L_542 - .L_541)


	//   ....[0]....
.L_541:
        /*0100*/ 	.word	0xffffffff


	//----- nvinfo : EIATTR_COOP_GROUP_INSTR_OFFSETS
	.align		4
.L_542:
        /*0104*/ 	.byte	0x04, 0x28
        /*0106*/ 	.short	(.L_544 - .L_543)


	//   ....[0]....
.L_543:
        /*0108*/ 	.word	0x000000a0


	//----- nvinfo : EIATTR_EXIT_INSTR_OFFSETS
	.align		4
.L_544:
        /*010c*/ 	.byte	0x04, 0x1c
        /*010e*/ 	.short	(.L_546 - .L_545)


	//   ....[0]....
.L_545:
        /*0110*/ 	.word	0x00000340


	//   ....[1]....
        /*0114*/ 	.word	0x00006ba0


	//   ....[2]....
        /*0118*/ 	.word	0x000076d0


	//----- nvinfo : EIATTR_CTAIDZ_USED
	.align		4
.L_546:
        /*011c*/ 	.byte	0x01, 0x04
	.zero		2


	//----- nvinfo : EIATTR_MAX_THREADS
	.align		4
        /*0120*/ 	.byte	0x04, 0x05
        /*0122*/ 	.short	(.L_548 - .L_547)
.L_547:
        /*0124*/ 	.word	0x00000100
        /*0128*/ 	.word	0x00000001
        /*012c*/ 	.word	0x00000001


	//----- nvinfo : EIATTR_CRS_STACK_SIZE
	.align		4
.L_548:
        /*0130*/ 	.byte	0x04, 0x1e
        /*0132*/ 	.short	(.L_550 - .L_549)
.L_549:
        /*0134*/ 	.word	0x00000000
.L_550:


//--------------------- .nv.info._ZN7cutlass13device_kernelIN5flash19enable_sm80_to_sm89INS1_16FlashAttnBwdSm80INS1_25CollectiveMainloopBwdSm80ILi1ELi1EN4cute5tupleIJNS5_1CILi64EEES8_NS7_ILi256EEEEEENS_6half_tEfNS_4arch4Sm80ELb1ELb0ELb1ELb0ELb0ELb0ELb0ELb0ELi2ELi4ELi2ELi2ELb0EEENS1_21CollectiveEpilogueBwdISA_SB_SD_Li256ELb0ELb0ELi4EEENS1_25SingleTileBwdLPTSchedulerILb0ELi64ELb0EEEEEEEEEvNT_6ParamsE --------------------------
	.section	.nv.info._ZN7cutlass13device_kernelIN5flash19enable_sm80_to_sm89INS1_16FlashAttnBwdSm80INS1_25CollectiveMainloopBwdSm80ILi1ELi1EN4cute5tupleIJNS5_1CILi64EEES8_NS7_ILi256EEEEEENS_6half_tEfNS_4arch4Sm80ELb1ELb0ELb1ELb0ELb0ELb0ELb0ELb0ELi2ELi4ELi2ELi2ELb0EEENS1_21CollectiveEpilogueBwdISA_SB_SD_Li256ELb0ELb0ELi4EEENS1_25SingleTileBwdLPTSchedulerILb0ELi64ELb0EEEEEEEEEvNT_6ParamsE,"",@"SHT_CUDA_INFO"
	.sectionflags	@""
	.align	4


	//----- nvinfo : EIATTR_CUDA_API_VERSION
	.align		4
        /*0000*/ 	.byte	0x04, 0x37
        /*0002*/ 	.short	(.L_552 - .L_551)
.L_551:
        /*0004*/ 	.word	0x00000082


	//----- nvinfo : EIATTR_SW2861232_WAR
	.align		4
.L_552:
        /*0008*/ 	.byte	0x01, 0x35
	.zero		2


	//----- nvinfo : EIATTR_PARAM_CBANK
	.align		4
        /*000c*/ 	.byte	0x04, 0x0a
        /*000e*/ 	.short	(.L_554 - .L_553)
	.align		4
.L_553:
        /*0010*/ 	.word	index@(.nv.constant0._ZN7cutlass13device_kernelIN5flash19enable_sm80_to_sm89INS1_16FlashAttnBwdSm80INS1_25CollectiveMainloopBwdSm80ILi1ELi1EN4cute5tupleIJNS5_1CILi64EEES8_NS7_ILi256EEEEEENS_6half_tEfNS_4arch4Sm80ELb1ELb0ELb1ELb0ELb0ELb0ELb0ELb0ELi2ELi4ELi2ELi2ELb0EEENS1_21CollectiveEpilogueBwdISA_SB_SD_Li256ELb0ELb0ELi4EEENS1_25SingleTileBwdLPTSchedulerILb0ELi64ELb0EEEEEEEEEvNT_6ParamsE)
        /*0014*/ 	.short	0x0160
        /*0016*/ 	.short	0x0288


	//----- nvinfo : EIATTR_CBANK_PARAM_SIZE
	.align		4
.L_554:
        /*0018*/ 	.byte	0x03, 0x19
        /*001a*/ 	.short	0x0288


	//----- nvinfo : EIATTR_KPARAM_INFO
	.align		4
        /*001c*/ 	.byte	0x04, 0x17
        /*001e*/ 	.short	(.L_556 - .L_555)
.L_555:
        /*0020*/ 	.word	0x00000000
        /*0024*/ 	.short	0x0000
        /*0026*/ 	.short	0x0000
        /*0028*/ 	.byte	0x00, 0xf0, 0x21, 0x0a


	//----- nvinfo : EIATTR_MAXREG_COUNT
	.align		4
.L_556:
        /*002c*/ 	.byte	0x03, 0x1b
        /*002e*/ 	.short	0x00ff


	//----- nvinfo : EIATTR_NUM_BARRIERS
	.align		4
        /*0030*/ 	.byte	0x02, 0x4c
        /*0032*/ 	.byte	0x02
	.zero		1


	//----- nvinfo : EIATTR_ANNOTATIONS
	.align		4
        /*0034*/ 	.byte	0x04, 0x55
        /*0036*/ 	.short	(.L_558 - .L_557)


	//   ....[0]....
.L_557:
        /* <DEDUP_REMOVED lines=13> */


	//----- nvinfo : EIATTR_MERCURY_ISA_VERSION
	.align		4
.L_558:
        /*00f8*/ 	.byte	0x03, 0x5f
        /*00fa*/ 	.short	0x0000


	//----- nvinfo : EIATTR_COOP_GROUP_MASK_REGIDS
	.align		4
        /*00fc*/ 	.byte	0x04, 0x29
        /*00fe*/ 	.short	(.L_560 - .L_559)


	//   ....[0]....
.L_559:
        /*0100*/ 	.word	0xffffffff


	//----- nvinfo : EIATTR_COOP_GROUP_INSTR_OFFSETS
	.align		4
.L_560:
        /*0104*/ 	.byte	0x04, 0x28
        /*0106*/ 	.short	(.L_562 - .L_561)


	//   ....[0]....
.L_561:
        /*0108*/ 	.word	0x00000050


	//----- nvinfo : EIATTR_EXIT_INSTR_OFFSETS
	.align		4
.L_562:
        /*010c*/ 	.byte	0x04, 0x1c
        /*010e*/ 	.short	(.L_564 - .L_563)


	//   ....[0]....
.L_563:
        /*0110*/ 	.word	0x00000540


	//   ....[1]....
        /*0114*/ 	.word	0x00008490


	//   ....[2]....
        /*0118*/ 	.word	0x00008550


	//   ....[3]....
        /*011c*/ 	.word	0x000096a0


	//   ....[4]....
        /*0120*/ 	.word	0x00009750


	//----- nvinfo : EIATTR_MAX_THREADS
	.align		4
.L_564:
        /*0124*/ 	.byte	0x04, 0x05
        /*0126*/ 	.short	(.L_566 - .L_565)
.L_565:
        /*0128*/ 	.word	0x00000100
        /*012c*/ 	.word	0x00000001
        /*0130*/ 	.word	0x00000001


	//----- nvinfo : EIATTR_CRS_STACK_SIZE
	.align		4
.L_566:
        /*0134*/ 	.byte	0x04, 0x1e
        /*0136*/ 	.short	(.L_568 - .L_567)
.L_567:
        /*0138*/ 	.word	0x00000000
.L_568:


//--------------------- .nv.info._ZN7cutlass13device_kernelIN5flash19enable_sm80_to_sm89INS1_16FlashAttnBwdSm80INS1_25CollectiveMainloopBwdSm80ILi1ELi1EN4cute5tupleIJNS5_1CILi64EEES8_NS7_ILi256EEEEEENS_6half_tEfNS_4arch4Sm80ELb1ELb0ELb1ELb0ELb0ELb0ELb0ELb0ELi2ELi4ELi2ELi2ELb0EEENS1_24CollectiveEpilogueBwdGQAISA_fSD_Li256ELb0ELb0EEENS1_25SingleTileBwdLPTSchedulerILb0ELi64ELb0EEEEEEEEEvNT_6ParamsE --------------------------
	.section	.nv.info._ZN7cutlass13device_kernelIN5flash19enable_sm80_to_sm89INS1_16FlashAttnBwdSm80INS1_25CollectiveMainloopBwdSm80ILi1ELi1EN4cute5tupleIJNS5_1CILi64EEES8_NS7_ILi256EEEEEENS_6half_tEfNS_4arch4Sm80ELb1ELb0ELb1ELb0ELb0ELb0ELb0ELb0ELi2ELi4ELi2ELi2ELb0EEENS1_24CollectiveEpilogueBwdGQAISA_fSD_Li256ELb0ELb0EEENS1_25SingleTileBwdLPTSchedulerILb0ELi64ELb0EEEEEEEEEvNT_6ParamsE,"",@"SHT_CUDA_INFO"
	.sectionflags	@""
	.align	4


	//----- nvinfo : EIATTR_CUDA_API_VERSION
	.align		4
        /*0000*/ 	.byte	0x04, 0x37
        /*0002*/ 	.short	(.L_570 - .L_569)
.L_569:
        /*0004*/ 	.word	0x00000082


	//----- nvinfo : EIATTR_SW2861232_WAR
	.align		4
.L_570:
        /*0008*/ 	.byte	0x01, 0x35
	.zero		2


	//----- nvinfo : EIATTR_PARAM_CBANK
	.align		4
        /*000c*/ 	.byte	0x04, 0x0a
        /*000e*/ 	.short	(.L_572 - .L_571)
	.align		4
.L_571:
        /*0010*/ 	.word	index@(.nv.constant0._ZN7cutlass13device_kernelIN5flash19enable_sm80_to_sm89INS1_16FlashAttnBwdSm80INS1_25CollectiveMainloopBwdSm80ILi1ELi1EN4cute5tupleIJNS5_1CILi64EEES8_NS7_ILi256EEEEEENS_6half_tEfNS_4arch4Sm80ELb1ELb0ELb1ELb0ELb0ELb0ELb0ELb0ELi2ELi4ELi2ELi2ELb0EEENS1_24CollectiveEpilogueBwdGQAISA_fSD_Li256ELb0ELb0EEENS1_25SingleTileBwdLPTSchedulerILb0ELi64ELb0EEEEEEEEEvNT_6ParamsE)
        /*0014*/ 	.short	0x0160
        /*0016*/ 	.short	0x0290


	//----- nvinfo : EIATTR_CBANK_PARAM_SIZE
	.align		4
.L_572:
        /*0018*/ 	.byte	0x03, 0x19
        /*001a*/ 	.short	0x0290


	//----- nvinfo : EIATTR_KPARAM_INFO
	.align		4
        /*001c*/ 	.byte	0x04, 0x17
        /*001e*/ 	.short	(.L_574 - .L_573)
.L_573:
        /*0020*/ 	.word	0x00000000
        /*0024*/ 	.short	0x0000
        /*0026*/ 	.short	0x0000
        /*0028*/ 	.byte	0x00, 0xf0, 0x41, 0x0a


	//----- nvinfo : EIATTR_MAXREG_COUNT
	.align		4
.L_574:
        /*002c*/ 	.byte	0x03, 0x1b
        /*002e*/ 	.short	0x00ff


	//----- nvinfo : EIATTR_NUM_BARRIERS
	.align		4
        /*0030*/ 	.byte	0x02, 0x4c
        /*0032*/ 	.byte	0x02
	.zero		1


	//----- nvinfo : EIATTR_ANNOTATIONS
	.align		4
        /*0034*/ 	.byte	0x04, 0x55
        /*0036*/ 	.short	(.L_576 - .L_575)


	//   ....[0]....
.L_575:
        /* <DEDUP_REMOVED lines=12> */


	//----- nvinfo : EIATTR_MERCURY_ISA_VERSION
	.align		4
.L_576:
        /*00e8*/ 	.byte	0x03, 0x5f
        /*00ea*/ 	.short	0x0000


	//----- nvinfo : EIATTR_COOP_GROUP_MASK_REGIDS
	.align		4
        /*00ec*/ 	.byte	0x04, 0x29
        /*00ee*/ 	.short	(.L_578 - .L_577)


	//   ....[0]....
.L_577:
        /*00f0*/ 	.word	0xffffffff


	//----- nvinfo : EIATTR_COOP_GROUP_INSTR_OFFSETS
	.align		4
.L_578:
        /*00f4*/ 	.byte	0x04, 0x28
        /*00f6*/ 	.short	(.L_580 - .L_579)


	//   ....[0]....
.L_579:
        /*00f8*/ 	.word	0x00000050


	//----- nvinfo : EIATTR_EXIT_INSTR_OFFSETS
	.align		4
.L_580:
        /*00fc*/ 	.byte	0x04, 0x1c
        /*00fe*/ 	.short	(.L_582 - .L_581)


	//   ....[0]....
.L_581:
        /*0100*/ 	.word	0x00000540


	//   ....[1]....
        /*0104*/ 	.word	0x00006620


	//   ....[2]....
        /*0108*/ 	.word	0x000070b0


	//----- nvinfo : EIATTR_MAX_THREADS
	.align		4
.L_582:
        /*010c*/ 	.byte	0x04, 0x05
        /*010e*/ 	.short	(.L_584 - .L_583)
.L_583:
        /*0110*/ 	.word	0x00000100
        /*0114*/ 	.word	0x00000001
        /*0118*/ 	.word	0x00000001
.L_584:


//--------------------- .nv.info._ZN7cutlass13device_kernelIN5flash22FlashAttnBwdPreprocessIN4cute5tupleIJNS3_1CILi64EEENS5_ILi256EEEEEENS_6half_tEfNS_4arch4Sm80ELb1ELb0EEEEEvNT_6ParamsE --------------------------
	.section	.nv.info._ZN7cutlass13device_kernelIN5flash22FlashAttnBwdPreprocessIN4cute5tupleIJNS3_1CILi64EEENS5_ILi256EEEEEENS_6half_tEfNS_4arch4Sm80ELb1ELb0EEEEEvNT_6ParamsE,"",@"SHT_CUDA_INFO"
	.sectionflags	@""
	.align	4


	//----- nvinfo : EIATTR_CUDA_API_VERSION
	.align		4
        /*0000*/ 	.byte	0x04, 0x37
        /*0002*/ 	.short	(.L_586 - .L_585)
.L_585:
        /*0004*/ 	.word	0x00000082


	//----- nvinfo : EIATTR_SW2861232_WAR
	.align		4
.L_586:
        /*0008*/ 	.byte	0x01, 0x35
	.zero		2


	//----- nvinfo : EIATTR_PARAM_CBANK
	.align		4
        /*000c*/ 	.byte	0x04, 0x0a
        /*000e*/ 	.short	(.L_588 - .L_587)
	.align		4
.L_587:
        /*0010*/ 	.word	index@(.nv.constant0._ZN7cutlass13device_kernelIN5flash22FlashAttnBwdPreprocessIN4cute5tupleIJNS3_1CILi64EEENS5_ILi256EEEEEENS_6half_tEfNS_4arch4Sm80ELb1ELb0EEEEEvNT_6ParamsE)
        /*0014*/ 	.short	0x0160
        /*0016*/ 	.short	0x00f0


	//----- nvinfo : EIATTR_CBANK_PARAM_SIZE
	.align		4
.L_588:
        /*0018*/ 	.byte	0x03, 0x19
        /*001a*/ 	.short	0x00f0


	//----- nvinfo : EIATTR_KPARAM_INFO
	.align		4
        /*001c*/ 	.byte	0x04, 0x17
        /*001e*/ 	.short	(.L_590 - .L_589)
.L_589:
        /*0020*/ 	.word	0x00000000
        /*0024*/ 	.short	0x0000
        /*0026*/ 	.short	0x0000
        /*0028*/ 	.byte	0x00, 0xf0, 0xc1, 0x03


	//----- nvinfo : EIATTR_MAXREG_COUNT
	.align		4
.L_590:
        /*002c*/ 	.byte	0x03, 0x1b
        /*002e*/ 	.short	0x0080


	//----- nvinfo : EIATTR_MERCURY_ISA_VERSION
	.align		4
        /*0030*/ 	.byte	0x03, 0x5f
        /*0032*/ 	.short	0x0000


	//----- nvinfo : EIATTR_COOP_GROUP_MASK_REGIDS
	.align		4
        /*0034*/ 	.byte	0x04, 0x29
        /*0036*/ 	.short	(.L_592 - .L_591)


	//   ....[0]....
.L_591:
        /*0038*/ 	.word	0xffffffff


	//   ....[1]....
        /*003c*/ 	.word	0xffffffff


	//   ....[2]....
        /*0040*/ 	.word	0xffffffff


	//   ....[3]....
        /*0044*/ 	.word	0xffffffff


	//   ....[4]....
        /*0048*/ 	.word	0xffffffff


	//   ....[5]....
        /*004c*/ 	.word	0xffffffff


	//   ....[6]....
        /*0050*/ 	.word	0xffffffff


	//   ....[7]....
        /*0054*/ 	.word	0xffffffff


	//   ....[8]....
        /*0058*/ 	.word	0xffffffff


	//   ....[9]....
        /*005c*/ 	.word	0xffffffff


	//   ....[10]....
        /*0060*/ 	.word	0xffffffff


	//   ....[11]....
        /*0064*/ 	.word	0xffffffff


	//   ....[12]....
        /*0068*/ 	.word	0xffffffff


	//   ....[13]....
        /*006c*/ 	.word	0xffffffff


	//   ....[14]....
        /*0070*/ 	.word	0xffffffff


	//   ....[15]....
        /*0074*/ 	.word	0xffffffff


	//----- nvinfo : EIATTR_COOP_GROUP_INSTR_OFFSETS
	.align		4
.L_592:
        /*0078*/ 	.byte	0x04, 0x28
        /*007a*/ 	.short	(.L_594 - .L_593)


	//   ....[0]....
.L_593:
        /*007c*/ 	.word	0x00001ec0


	//   ....[1]....
        /*0080*/ 	.word	0x00001ee0


	//   ....[2]....
        /*0084*/ 	.word	0x00001ef0


	//   ....[3]....
        /*0088*/ 	.word	0x00001f00


	//   ....[4]....
        /*008c*/ 	.word	0x00001f30


	//   ....[5]....
        /*0090*/ 	.word	0x00001f50


	//   ....[6]....
        /*0094*/ 	.word	0x00001f70


	//   ....[7]....
        /*0098*/ 	.word	0x00001f80


	//   ....[8]....
        /*009c*/ 	.word	0x00001fb0


	//   ....[9]....
        /*00a0*/ 	.word	0x00001fe0


	//   ....[10]....
        /*00a4*/ 	.word	0x00001ff0


	//   ....[11]....
        /*00a8*/ 	.word	0x00002000


	//   ....[12]....
        /*00ac*/ 	.word	0x00002040


	//   ....[13]....
        /*00b0*/ 	.word	0x00002060


	//   ....[14]....
        /*00b4*/ 	.word	0x00002070


	//   ....[15]....
        /*00b8*/ 	.word	0x00002080


	//----- nvinfo : EIATTR_EXIT_INSTR_OFFSETS
	.align		4
.L_594:
        /*00bc*/ 	.byte	0x04, 0x1c
        /*00be*/ 	.short	(.L_596 - .L_595)


	//   ....[0]....
.L_595:
        /*00c0*/ 	.word	0x00002730


	//   ....[1]....
        /*00c4*/ 	.word	0x000027e0


	//----- nvinfo : EIATTR_CTAIDZ_USED
	.align		4
.L_596:
        /*00c8*/ 	.byte	0x01, 0x04
	.zero		2


	//----- nvinfo : EIATTR_MAX_THREADS
	.align		4
        /*00cc*/ 	.byte	0x04, 0x05
        /*00ce*/ 	.short	(.L_598 - .L_597)
.L_597:
        /*00d0*/ 	.word	0x00000100
        /*00d4*/ 	.word	0x00000001
        /*00d8*/ 	.word	0x00000001


	//----- nvinfo : EIATTR_CRS_STACK_SIZE
	.align		4
.L_598:
        /*00dc*/ 	.byte	0x04, 0x1e
        /*00de*/ 	.short	(.L_600 - .L_599)
.L_599:
        /*00e0*/ 	.word	0x00000000
.L_600:


//--------------------- .nv.info._ZN7cutlass13device_kernelIN5flash19enable_sm80_to_sm89INS1_16FlashAttnBwdSm80INS1_25CollectiveMainloopBwdSm80ILi1ELi1EN4cute5tupleIJNS5_1CILi64EEES8_NS7_ILi256EEEEEENS_6half_tEfNS_4arch4Sm80ELb1ELb0ELb1ELb1ELb0ELb0ELb0ELb0ELi2ELi4ELi2ELi2ELb0EEENS1_21CollectiveEpilogueBwdISA_SB_SD_Li256ELb1ELb0ELi4EEENS1_25SingleTileBwdLPTSchedulerILb1ELi64ELb0EEEEEEEEEvNT_6ParamsE --------------------------
	.section	.nv.info._ZN7cutlass13device_kernelIN5flash19enable_sm80_to_sm89INS1_16FlashAttnBwdSm80INS1_25CollectiveMainloopBwdSm80ILi1ELi1EN4cute5tupleIJNS5_1CILi64EEES8_NS7_ILi256EEEEEENS_6half_tEfNS_4arch4Sm80ELb1ELb0ELb1ELb1ELb0ELb0ELb0ELb0ELi2ELi4ELi2ELi2ELb0EEENS1_21CollectiveEpilogueBwdISA_SB_SD_Li256ELb1ELb0ELi4EEENS1_25SingleTileBwdLPTSchedulerILb1ELi64ELb0EEEEEEEEEvNT_6ParamsE,"",@"SHT_CUDA_INFO"
	.sectionflags	@""
	.align	4


	//----- nvinfo : EIATTR_CUDA_API_VERSION
	.align		4
        /*0000*/ 	.byte	0x04, 0x37
        /*0002*/ 	.short	(.L_602 - .L_601)
.L_601:
        /*0004*/ 	.word	0x00000082


	//----- nvinfo : EIATTR_SW2861232_WAR
	.align		4
.L_602:
        /*0008*/ 	.byte	0x01, 0x35
	.zero		2


	//----- nvinfo : EIATTR_PARAM_CBANK
	.align		4
        /*000c*/ 	.byte	0x04, 0x0a
        /*000e*/ 	.short	(.L_604 - .L_603)
	.align		4
.L_603:
        /*0010*/ 	.word	index@(.nv.constant0._ZN7cutlass13device_kernelIN5flash19enable_sm80_to_sm89INS1_16FlashAttnBwdSm80INS1_25CollectiveMainloopBwdSm80ILi1ELi1EN4cute5tupleIJNS5_1CILi64EEES8_NS7_ILi256EEEEEENS_6half_tEfNS_4arch4Sm80ELb1ELb0ELb1ELb1ELb0ELb0ELb0ELb0ELi2ELi4ELi2ELi2ELb0EEENS1_21CollectiveEpilogueBwdISA_SB_SD_Li256ELb1ELb0ELi4EEENS1_25SingleTileBwdLPTSchedulerILb1ELi64ELb0EEEEEEEEEvNT_6ParamsE)
        /*0014*/ 	.short	0x0160
        /*0016*/ 	.short	0x0288


	//----- nvinfo : EIATTR_CBANK_PARAM_SIZE
	.align		4
.L_604:
        /*0018*/ 	.byte	0x03, 0x19
        /*001a*/ 	.short	0x0288


	//----- nvinfo : EIATTR_KPARAM_INFO
	.align		4
        /*001c*/ 	.byte	0x04, 0x17
        /*001e*/ 	.short	(.L_606 - .L_605)
.L_605:
        /*0020*/ 	.word	0x00000000
        /*0024*/ 	.short	0x0000
        /*0026*/ 	.short	0x0000
        /*0028*/ 	.byte	0x00, 0xf0, 0x21, 0x0a


	//----- nvinfo : EIATTR_MAXREG_COUNT
	.align		4
.L_606:
        /*002c*/ 	.byte	0x03, 0x1b
        /*002e*/ 	.short	0x00ff


	//----- nvinfo : EIATTR_NUM_BARRIERS
	.align		4
        /*0030*/ 	.byte	0x02, 0x4c
        /*0032*/ 	.byte	0x02
	.zero		1


	//----- nvinfo : EIATTR_ANNOTATIONS
	.align		4
        /*0034*/ 	.byte	0x04, 0x55
        /*0036*/ 	.short	(.L_608 - .L_607)


	//   ....[0]....
.L_607:
        /* <DEDUP_REMOVED lines=10> */


	//----- nvinfo : EIATTR_MERCURY_ISA_VERSION
	.align		4
.L_608:
        /*00c8*/ 	.byte	0x03, 0x5f
        /*00ca*/ 	.short	0x0000


	//----- nvinfo : EIATTR_COOP_GROUP_MASK_REGIDS
	.align		4
        /*00cc*/ 	.byte	0x04, 0x29
        /*00ce*/ 	.short	(.L_610 - .L_609)


	//   ....[0]....
.L_609:
        /*00d0*/ 	.word	0xffffffff


	//----- nvinfo : EIATTR_COOP_GROUP_INSTR_OFFSETS
	.align		4
.L_610:
        /*00d4*/ 	.byte	0x04, 0x28
        /*00d6*/ 	.short	(.L_612 - .L_611)


	//   ....[0]....
.L_611:
        /*00d8*/ 	.word	0x00000060


	//----- nvinfo : EIATTR_EXIT_INSTR_OFFSETS
	.align		4
.L_612:
        /*00dc*/ 	.byte	0x04, 0x1c
        /*00de*/ 	.short	(.L_614 - .L_613)


	//   ....[0]....
.L_613:
        /*00e0*/ 	.word	0x000009d0


	//   ....[1]....
        /*00e4*/ 	.word	0x00008f50


	//   ....[2]....
        /*00e8*/ 	.word	0x00009010


	//   ....[3]....
        /*00ec*/ 	.word	0x0000a380


	//   ....[4]....
        /*00f0*/ 	.word	0x0000a440


	//----- nvinfo : EIATTR_MAX_THREADS
	.align		4
.L_614:
        /*00f4*/ 	.byte	0x04, 0x05
        /*00f6*/ 	.short	(.L_616 - .L_615)
.L_615:
        /*00f8*/ 	.word	0x00000100
        /*00fc*/ 	.word	0x00000001
        /*0100*/ 	.word	0x00000001


	//----- nvinfo : EIATTR_CRS_STACK_SIZE
	.align		4
.L_616:
        /*0104*/ 	.byte	0x04, 0x1e
        /*0106*/ 	.short	(.L_618 - .L_617)
.L_617:
        /*0108*/ 	.word	0x00000000
.L_618:


//--------------------- .nv.info._ZN7cutlass13device_kernelIN5flash32FlashAttnBwdPostprocessConvertdQIN4cute5tupleIJNS3_1CILi64EEENS5_ILi256EEEEEENS_6half_tEfNS_4arch4Sm80ELi256ENS3_8TiledMMAINS3_8MMA_AtomIJNS3_28SM80_16x8x16_F32F16F16F32_TNEEEENS3_6LayoutINS4_IJNS5_ILi2EEENS5_ILi4EEENS5_ILi1EEEEEENS4_IJSJ_SH_NS5_ILi0EEEEEEEENS4_IJNS5_ILi32EEES6_NS5_ILi16EEEEEEEELb0EEEEEvNT_6ParamsE --------------------------
	.section	.nv.info._ZN7cutlass13device_kernelIN5flash32FlashAttnBwdPostprocessConvertdQIN4cute5tupleIJNS3_1CILi64EEENS5_ILi256EEEEEENS_6half_tEfNS_4arch4Sm80ELi256ENS3_8TiledMMAINS3_8MMA_AtomIJNS3_28SM80_16x8x16_F32F16F16F32_TNEEEENS3_6LayoutINS4_IJNS5_ILi2EEENS5_ILi4EEENS5_ILi1EEEEEENS4_IJSJ_SH_NS5_ILi0EEEEEEEENS4_IJNS5_ILi32EEES6_NS5_ILi16EEEEEEEELb0EEEEEvNT_6ParamsE,"",@"SHT_CUDA_INFO"
	.sectionflags	@""
	.align	4


	//----- nvinfo : EIATTR_CUDA_API_VERSION
	.align		4
        /*0000*/ 	.byte	0x04, 0x37
        /*0002*/ 	.short	(.L_620 - .L_619)
.L_619:
        /*0004*/ 	.word	0x00000082


	//----- nvinfo : EIATTR_SW2861232_WAR
	.align		4
.L_620:
        /*0008*/ 	.byte	0x01, 0x35
	.zero		2


	//----- nvinfo : EIATTR_PARAM_CBANK
	.align		4
        /*000c*/ 	.byte	0x04, 0x0a
        /*000e*/ 	.short	(.L_622 - .L_621)
	.align		4
.L_621:
        /*0010*/ 	.word	index@(.nv.constant0._ZN7cutlass13device_kernelIN5flash32FlashAttnBwdPostprocessConvertdQIN4cute5tupleIJNS3_1CILi64EEENS5_ILi256EEEEEENS_6half_tEfNS_4arch4Sm80ELi256ENS3_8TiledMMAINS3_8MMA_AtomIJNS3_28SM80_16x8x16_F32F16F16F32_TNEEEENS3_6LayoutINS4_IJNS5_ILi2EEENS5_ILi4EEENS5_ILi1EEEEEENS4_IJSJ_SH_NS5_ILi0EEEEEEEENS4_IJNS5_ILi32EEES6_NS5_ILi16EEEEEEEELb0EEEEEvNT_6ParamsE)
        /*0014*/ 	.short	0x0160
        /*0016*/ 	.short	0x0070


	//----- nvinfo : EIATTR_CBANK_PARAM_SIZE
	.align		4
.L_622:
        /*0018*/ 	.byte	0x03, 0x19
        /*001a*/ 	.short	0x0070


	//----- nvinfo : EIATTR_KPARAM_INFO
	.align		4
        /*001c*/ 	.byte	0x04, 0x17
        /*001e*/ 	.short	(.L_624 - .L_623)
.L_623:
        /*0020*/ 	.word	0x00000000
        /*0024*/ 	.short	0x0000
        /*0026*/ 	.short	0x0000
        /*0028*/ 	.byte	0x00, 0xf0, 0xc1, 0x01


	//----- nvinfo : EIATTR_MAXREG_COUNT
	.align		4
.L_624:
        /*002c*/ 	.byte	0x03, 0x1b
        /*002e*/ 	.short	0x0080


	//----- nvinfo : EIATTR_NUM_BARRIERS
	.align		4
        /*0030*/ 	.byte	0x02, 0x4c
        /*0032*/ 	.byte	0x01
	.zero		1


	//----- nvinfo : EIATTR_MERCURY_ISA_VERSION
	.align		4
        /*0034*/ 	.byte	0x03, 0x5f
        /*0036*/ 	.short	0x0000


	//----- nvinfo : EIATTR_EXIT_INSTR_OFFSETS
	.align		4
        /*0038*/ 	.byte	0x04, 0x1c
        /*003a*/ 	.short	(.L_626 - .L_625)


	//   ....[0]....
.L_625:
        /*003c*/ 	.word	0x00000180


	//   ....[1]....
        /*0040*/ 	.word	0x00001d30


	//   ....[2]....
        /*0044*/ 	.word	0x00001de0


	//----- nvinfo : EIATTR_CTAIDZ_USED
	.align		4
.L_626:
        /*0048*/ 	.byte	0x01, 0x04
	.zero		2


	//----- nvinfo : EIATTR_MAX_THREADS
	.align		4
        /*004c*/ 	.byte	0x04, 0x05
        /*004e*/ 	.short	(.L_628 - .L_627)
.L_627:
        /*0050*/ 	.word	0x00000100
        /*0054*/ 	.word	0x00000001
        /*0058*/ 	.word	0x00000001


	//----- nvinfo : EIATTR_CRS_STACK_SIZE
	.align		4
.L_628:
        /*005c*/ 	.byte	0x04, 0x1e
        /*005e*/ 	.short	(.L_630 - .L_629)
.L_629:
        /*0060*/ 	.word	0x00000000
.L_630:


//--------------------- .nv.info._ZN7cutlass13device_kernelIN5flash19enable_sm80_to_sm89INS1_16FlashAttnBwdSm80INS1_25CollectiveMainloopBwdSm80ILi1ELi1EN4cute5tupleIJNS5_1CILi64EEES8_NS7_ILi256EEEEEENS_6half_tEfNS_4arch4Sm80ELb1ELb0ELb1ELb1ELb0ELb0ELb0ELb0ELi2ELi4ELi2ELi2ELb0EEENS1_24CollectiveEpilogueBwdGQAISA_fSD_Li256ELb1ELb0EEENS1_25SingleTileBwdLPTSchedulerILb1ELi64ELb0EEEEEEEEEvNT_6ParamsE --------------------------
	.section	.nv.info._ZN7cutlass13device_kernelIN5flash19enable_sm80_to_sm89INS1_16FlashAttnBwdSm80INS1_25CollectiveMainloopBwdSm80ILi1ELi1EN4cute5tupleIJNS5_1CILi64EEES8_NS7_ILi256EEEEEENS_6half_tEfNS_4arch4Sm80ELb1ELb0ELb1ELb1ELb0ELb0ELb0ELb0ELi2ELi4ELi2ELi2ELb0EEENS1_24CollectiveEpilogueBwdGQAISA_fSD_Li256ELb1ELb0EEENS1_25SingleTileBwdLPTSchedulerILb1ELi64ELb0EEEEEEEEEvNT_6ParamsE,"",@"SHT_CUDA_INFO"
	.sectionflags	@""
	.align	4


	//----- nvinfo : EIATTR_CUDA_API_VERSION
	.align		4
        /*0000*/ 	.byte	0x04, 0x37
        /*0002*/ 	.short	(.L_632 - .L_631)
.L_631:
        /*0004*/ 	.word	0x00000082


	//----- nvinfo : EIATTR_SW2861232_WAR
	.align		4
.L_632:
        /*0008*/ 	.byte	0x01, 0x35
	.zero		2


	//----- nvinfo : EIATTR_PARAM_CBANK
	.align		4
        /*000c*/ 	.byte	0x04, 0x0a
        /*000e*/ 	.short	(.L_634 - .L_633)
	.align		4
.L_633:
        /*0010*/ 	.word	index@(.nv.constant0._ZN7cutlass13device_kernelIN5flash19enable_sm80_to_sm89INS1_16FlashAttnBwdSm80INS1_25CollectiveMainloopBwdSm80ILi1ELi1EN4cute5tupleIJNS5_1CILi64EEES8_NS7_ILi256EEEEEENS_6half_tEfNS_4arch4Sm80ELb1ELb0ELb1ELb1ELb0ELb0ELb0ELb0ELi2ELi4ELi2ELi2ELb0EEENS1_24CollectiveEpilogueBwdGQAISA_fSD_Li256ELb1ELb0EEENS1_25SingleTileBwdLPTSchedulerILb1ELi64ELb0EEEEEEEEEvNT_6ParamsE)
        /*0014*/ 	.short	0x0160
        /*0016*/ 	.short	0x0290


	//----- nvinfo : EIATTR_CBANK_PARAM_SIZE
	.align		4
.L_634:
        /*0018*/ 	.byte	0x03, 0x19
        /*001a*/ 	.short	0x0290


	//----- nvinfo : EIATTR_KPARAM_INFO
	.align		4
        /*001c*/ 	.byte	0x04, 0x17
        /*001e*/ 	.short	(.L_636 - .L_635)
.L_635:
        /*0020*/ 	.word	0x00000000
        /*0024*/ 	.short	0x0000
        /*0026*/ 	.short	0x0000
        /*0028*/ 	.byte	0x00, 0xf0, 0x41, 0x0a


	//----- nvinfo : EIATTR_MAXREG_COUNT
	.align		4
.L_636:
        /*002c*/ 	.byte	0x03, 0x1b
        /*002e*/ 	.short	0x00ff


	//----- nvinfo : EIATTR_NUM_BARRIERS
	.align		4
        /*0030*/ 	.byte	0x02, 0x4c
        /*0032*/ 	.byte	0x02
	.zero		1


	//----- nvinfo : EIATTR_ANNOTATIONS
	.align		4
        /*0034*/ 	.byte	0x04, 0x55
        /*0036*/ 	.short	(.L_638 - .L_637)


	//   ....[0]....
.L_637:
        /* <DEDUP_REMOVED lines=10> */


	//----- nvinfo : EIATTR_MERCURY_ISA_VERSION
	.align		4
.L_638:
        /*00c8*/ 	.byte	0x03, 0x5f
        /*00ca*/ 	.short	0x0000


	//----- nvinfo : EIATTR_COOP_GROUP_MASK_REGIDS
	.align		4
        /*00cc*/ 	.byte	0x04, 0x29
        /*00ce*/ 	.short	(.L_640 - .L_639)


	//   ....[0]....
.L_639:
        /*00d0*/ 	.word	0xffffffff


	//----- nvinfo : EIATTR_COOP_GROUP_INSTR_OFFSETS
	.align		4
.L_640:
        /*00d4*/ 	.byte	0x04, 0x28
        /*00d6*/ 	.short	(.L_642 - .L_641)


	//   ....[0]....
.L_641:
        /*00d8*/ 	.word	0x00000060


	//----- nvinfo : EIATTR_EXIT_INSTR_OFFSETS
	.align		4
.L_642:
        /*00dc*/ 	.byte	0x04, 0x1c
        /*00de*/ 	.short	(.L_644 - .L_643)


	//   ....[0]....
.L_643:
        /*00e0*/ 	.word	0x000009d0


	//   ....[1]....
        /*00e4*/ 	.word	0x00006f40


	//   ....[2]....
        /*00e8*/ 	.word	0x00007b60


	//----- nvinfo : EIATTR_MAX_THREADS
	.align		4
.L_644:
        /*00ec*/ 	.byte	0x04, 0x05
        /*00ee*/ 	.short	(.L_646 - .L_645)
.L_645:
        /*00f0*/ 	.word	0x00000100
        /*00f4*/ 	.word	0x00000001
        /*00f8*/ 	.word	0x00000001
.L_646:


//--------------------- .nv.info._ZN7cutlass13device_kernelIN5flash22FlashAttnBwdPreprocessIN4cute5tupleIJNS3_1CILi64EEENS5_ILi256EEEEEENS_6half_tEfNS_4arch4Sm80ELb1ELb1EEEEEvNT_6ParamsE --------------------------
	.section	.nv.info._ZN7cutlass13device_kernelIN5flash22FlashAttnBwdPreprocessIN4cute5tupleIJNS3_1CILi64EEENS5_ILi256EEEEEENS_6half_tEfNS_4arch4Sm80ELb1ELb1EEEEEvNT_6ParamsE,"",@"SHT_CUDA_INFO"
	.sectionflags	@""
	.align	4


	//----- nvinfo : EIATTR_CUDA_API_VERSION
	.align		4
        /*0000*/ 	.byte	0x04, 0x37
        /*0002*/ 	.short	(.L_648 - .L_647)
.L_647:
        /*0004*/ 	.word	0x00000082


	//----- nvinfo : EIATTR_SW2861232_WAR
	.align		4
.L_648:
        /*0008*/ 	.byte	0x01, 0x35
	.zero		2


	//----- nvinfo : EIATTR_PARAM_CBANK
	.align		4
        /*000c*/ 	.byte	0x04, 0x0a
        /*000e*/ 	.short	(.L_650 - .L_649)
	.align		4
.L_649:
        /*0010*/ 	.word	index@(.nv.constant0._ZN7cutlass13device_kernelIN5flash22FlashAttnBwdPreprocessIN4cute5tupleIJNS3_1CILi64EEENS5_ILi256EEEEEENS_6half_tEfNS_4arch4Sm80ELb1ELb1EEEEEvNT_6ParamsE)
        /*0014*/ 	.short	0x0160
        /*0016*/ 	.short	0x00f0


	//----- nvinfo : EIATTR_CBANK_PARAM_SIZE
	.align		4
.L_650:
        /*0018*/ 	.byte	0x03, 0x19
        /*001a*/ 	.short	0x00f0


	//----- nvinfo : EIATTR_KPARAM_INFO
	.align		4
        /*001c*/ 	.byte	0x04, 0x17
        /*001e*/ 	.short	(.L_652 - .L_651)
.L_651:
        /*0020*/ 	.word	0x00000000
        /*0024*/ 	.short	0x0000
        /*0026*/ 	.short	0x0000
        /*0028*/ 	.byte	0x00, 0xf0, 0xc1, 0x03


	//----- nvinfo : EIATTR_MAXREG_COUNT
	.align		4
.L_652:
        /*002c*/ 	.byte	0x03, 0x1b
        /*002e*/ 	.short	0x0080


	//----- nvinfo : EIATTR_MERCURY_ISA_VERSION
	.align		4
        /*0030*/ 	.byte	0x03, 0x5f
        /*0032*/ 	.short	0x0000


	//----- nvinfo : EIATTR_COOP_GROUP_MASK_REGIDS
	.align		4
        /*0034*/ 	.byte	0x04, 0x29
        /*0036*/ 	.short	(.L_654 - .L_653)


	//   ....[0]....
.L_653:
        /*0038*/ 	.word	0xffffffff


	//   ....[1]....
        /*003c*/ 	.word	0xffffffff


	//   ....[2]....
        /*0040*/ 	.word	0xffffffff


	//   ....[3]....
        /*0044*/ 	.word	0xffffffff


	//   ....[4]....
        /*0048*/ 	.word	0xffffffff


	//   ....[5]....
        /*004c*/ 	.word	0xffffffff


	//   ....[6]....
        /*0050*/ 	.word	0xffffffff


	//   ....[7]....
        /*0054*/ 	.word	0xffffffff


	//   ....[8]....
        /*0058*/ 	.word	0xffffffff


	//   ....[9]....
        /*005c*/ 	.word	0xffffffff


	//   ....[10]....
        /*0060*/ 	.word	0xffffffff


	//   ....[11]....
        /*0064*/ 	.word	0xffffffff


	//   ....[12]....
        /*0068*/ 	.word	0xffffffff


	//   ....[13]....
        /*006c*/ 	.word	0xffffffff


	//   ....[14]....
        /*0070*/ 	.word	0xffffffff


	//   ....[15]....
        /*0074*/ 	.word	0xffffffff


	//----- nvinfo : EIATTR_COOP_GROUP_INSTR_OFFSETS
	.align		4
.L_654:
        /*0078*/ 	.byte	0x04, 0x28
        /*007a*/ 	.short	(.L_656 - .L_655)


	//   ....[0]....
.L_655:
        /*007c*/ 	.word	0x000026f0


	//   ....[1]....
        /*0080*/ 	.word	0x00002710


	//   ....[2]....
        /*0084*/ 	.word	0x00002720


	//   ....[3]....
        /*0088*/ 	.word	0x00002730


	//   ....[4]....
        /*008c*/ 	.word	0x00002760


	//   ....[5]....
        /*0090*/ 	.word	0x00002780


	//   ....[6]....
        /*0094*/ 	.word	0x000027a0


	//   ....[7]....
        /*0098*/ 	.word	0x000027b0


	//   ....[8]....
        /*009c*/ 	.word	0x000027e0


	//   ....[9]....
        /*00a0*/ 	.word	0x00002800


	//   ....[10]....
        /*00a4*/ 	.word	0x00002820


	//   ....[11]....
        /*00a8*/ 	.word	0x00002830


	//   ....[12]....
        /*00ac*/ 	.word	0x00002870


	//   ....[13]....
        /*00b0*/ 	.word	0x00002890


	//   ....[14]....
        /*00b4*/ 	.word	0x000028a0


	//   ....[15]....
        /*00b8*/ 	.word	0x000028b0


	//----- nvinfo : EIATTR_EXIT_INSTR_OFFSETS
	.align		4
.L_656:
        /*00bc*/ 	.byte	0x04, 0x1c
        /*00be*/ 	.short	(.L_658 - .L_657)


	//   ....[0]....
.L_657:
        /*00c0*/ 	.word	0x00000340


	//   ....[1]....
        /*00c4*/ 	.word	0x00003000


	//   ....[2]....
        /*00c8*/ 	.word	0x000030a0


	//----- nvinfo : EIATTR_CTAIDZ_USED
	.align		4
.L_658:
        /*00cc*/ 	.byte	0x01, 0x04
	.zero		2


	//----- nvinfo : EIATTR_MAX_THREADS
	.align		4
        /*00d0*/ 	.byte	0x04, 0x05
        /*00d2*/ 	.short	(.L_660 - .L_659)
.L_659:
        /*00d4*/ 	.word	0x00000100
        /*00d8*/ 	.word	0x00000001
        /*00dc*/ 	.word	0x00000001


	//----- nvinfo : EIATTR_CRS_STACK_SIZE
	.align		4
.L_660:
        /*00e0*/ 	.byte	0x04, 0x1e
        /*00e2*/ 	.short	(.L_662 - .L_661)
.L_661:
        /*00e4*/ 	.word	0x00000000
.L_662:


//--------------------- .nv.callgraph             --------------------------
	.section	.nv.callgraph,"",@"SHT_CUDA_CALLGRAPH"
	.align	4
	.sectionentsize	8
	.align		4
        /*0000*/ 	.word	0x00000000
	.align		4
        /*0004*/ 	.word	0xffffffff
	.align		4
        /*0008*/ 	.word	0x00000000
	.align		4
        /*000c*/ 	.word	0xfffffffe
	.align		4
        /*0010*/ 	.word	0x00000000
	.align		4
        /*0014*/ 	.word	0xfffffffd
	.align		4
        /*0018*/ 	.word	0x00000000
	.align		4
        /*001c*/ 	.word	0xfffffffc


//--------------------- .nv.rel.action            --------------------------
	.section	.nv.rel.action,"",@"SHT_CUDA_RELOCINFO"
	.align	8
	.sectionentsize	8
        /*0000*/ 	.byte	0x73, 0x00, 0x00, 0x00, 0x00, 0x00, 0x00, 0x00, 0x00, 0x00, 0x00, 0x11, 0x25, 0x00, 0x05, 0x36


//--------------------- .nv.constant4             --------------------------
	.section	.nv.constant4,"a",@progbits
	.align	8
	.align		8
.nv.constant4:
        /*0000*/ 	.dword	_ZN74_INTERNAL_47d7184e_38_flash_bwd_hdim256_fp16_softcap_sm80_cu_c0233546_29494cuda3std3__45__cpo5beginE
	.align		8
        /*0008*/ 	.dword	_ZN74_INTERNAL_47d7184e_38_flash_bwd_hdim256_fp16_softcap_sm80_cu_c0233546_29494cuda3std3__45__cpo3endE
	.align		8
        /*0010*/ 	.dword	_ZN74_INTERNAL_47d7184e_38_flash_bwd_hdim256_fp16_softcap_sm80_cu_c0233546_29494cuda3std3__45__cpo6cbeginE
	.align		8
        /*0018*/ 	.dword	_ZN74_INTERNAL_47d7184e_38_flash_bwd_hdim256_fp16_softcap_sm80_cu_c0233546_29494cuda3std3__45__cpo4cendE
	.align		8
        /*0020*/ 	.dword	_ZN74_INTERNAL_47d7184e_38_flash_bwd_hdim256_fp16_softcap_sm80_cu_c0233546_29494cuda3std3__476_GLOBAL__N__47d7184e_38_flash_bwd_hdim256_fp16_softcap_sm80_cu_c0233546_29496ignoreE
	.align		8
        /*0028*/ 	.dword	_ZN74_INTERNAL_47d7184e_38_flash_bwd_hdim256_fp16_softcap_sm80_cu_c0233546_29494cuda3std3__419piecewise_constructE
	.align		8
        /*0030*/ 	.dword	_ZN74_INTERNAL_47d7184e_38_flash_bwd_hdim256_fp16_softcap_sm80_cu_c0233546_29494cuda3std3__48in_placeE
	.align		8
        /*0038*/ 	.dword	_ZN74_INTERNAL_47d7184e_38_flash_bwd_hdim256_fp16_softcap_sm80_cu_c0233546_29494cuda3std6ranges3__45__cpo4swapE
	.align		8
        /*0040*/ 	.dword	_ZN74_INTERNAL_47d7184e_38_flash_bwd_hdim256_fp16_softcap_sm80_cu_c0233546_29494cuda3std6ranges3__45__cpo9iter_moveE
	.align		8
        /*0048*/ 	.dword	_ZN74_INTERNAL_47d7184e_38_flash_bwd_hdim256_fp16_softcap_sm80_cu_c0233546_29494cute7productE
	.align		8
        /*0050*/ 	.dword	_ZN74_INTERNAL_47d7184e_38_flash_bwd_hdim256_fp16_softcap_sm80_cu_c0233546_29494cute1_E


//--------------------- .nv.constant0._ZN7cutlass13device_kernelIN5flash19enable_sm80_to_sm89INS1_16FlashAttnBwdSm80INS1_25CollectiveMainloopBwdSm80ILi1ELi1EN4cute5tupleIJNS5_1CILi32EEENS7_ILi64EEENS7_ILi256EEEEEENS_6half_tEfNS_4arch4Sm80ELb0ELb0ELb1ELb0ELb0ELb0ELb0ELb0ELi2ELi2ELi2ELi1ELb1EEENS1_21CollectiveEpilogueBwdISB_SC_SE_Li256ELb0ELb0ELi4EEENS1_19SingleTileSchedulerILb0ELb0ELb0ELi64EEEEEEEEEvNT_6ParamsE --------------------------
	.section	.nv.constant0._ZN7cutlass13device_kernelIN5flash19enable_sm80_to_sm89INS1_16FlashAttnBwdSm80INS1_25CollectiveMainloopBwdSm80ILi1ELi1EN4cute5tupleIJNS5_1CILi32EEENS7_ILi64EEENS7_ILi256EEEEEENS_6half_tEfNS_4arch4Sm80ELb0ELb0ELb1ELb0ELb0ELb0ELb0ELb0ELi2ELi2ELi2ELi1ELb1EEENS1_21CollectiveEpilogueBwdISB_SC_SE_Li256ELb0ELb0ELi4EEENS1_19SingleTileSchedulerILb0ELb0ELb0ELi64EEEEEEEEEvNT_6ParamsE,"a",@progbits
	.sectionflags	@""
	.align	4
.nv.constant0._ZN7cutlass13device_kernelIN5flash19enable_sm80_to_sm89INS1_16FlashAttnBwdSm80INS1_25CollectiveMainloopBwdSm80ILi1ELi1EN4cute5tupleIJNS5_1CILi32EEENS7_ILi64EEENS7_ILi256EEEEEENS_6half_tEfNS_4arch4Sm80ELb0ELb0ELb1ELb0ELb0ELb0ELb0ELb0ELi2ELi2ELi2ELi1ELb1EEENS1_21CollectiveEpilogueBwdISB_SC_SE_Li256ELb0ELb0ELi4EEENS1_19SingleTileSchedulerILb0ELb0ELb0ELi64EEEEEEEEEvNT_6ParamsE:
	.zero		976


//--------------------- .nv.constant0._ZN7cutlass13device_kernelIN5flash19enable_sm80_to_sm89INS1_16FlashAttnBwdSm80INS1_25CollectiveMainloopBwdSm80ILi1ELi1EN4cute5tupleIJNS5_1CILi32EEENS7_ILi64EEENS7_ILi256EEEEEENS_6half_tEfNS_4arch4Sm80ELb0ELb0ELb1ELb0ELb0ELb0ELb0ELb0ELi2ELi2ELi2ELi1ELb1EEENS1_24CollectiveEpilogueBwdGQAISB_fSE_Li256ELb0ELb0EEENS1_19SingleTileSchedulerILb0ELb0ELb0ELi64EEEEEEEEEvNT_6ParamsE --------------------------
	.section	.nv.constant0._ZN7cutlass13device_kernelIN5flash19enable_sm80_to_sm89INS1_16FlashAttnBwdSm80INS1_25CollectiveMainloopBwdSm80ILi1ELi1EN4cute5tupleIJNS5_1CILi32EEENS7_ILi64EEENS7_ILi256EEEEEENS_6half_tEfNS_4arch4Sm80ELb0ELb0ELb1ELb0ELb0ELb0ELb0ELb0ELi2ELi2ELi2ELi1ELb1EEENS1_24CollectiveEpilogueBwdGQAISB_fSE_Li256ELb0ELb0EEENS1_19SingleTileSchedulerILb0ELb0ELb0ELi64EEEEEEEEEvNT_6ParamsE,"a",@progbits
	.sectionflags	@""
	.align	4
.nv.constant0._ZN7cutlass13device_kernelIN5flash19enable_sm80_to_sm89INS1_16FlashAttnBwdSm80INS1_25CollectiveMainloopBwdSm80ILi1ELi1EN4cute5tupleIJNS5_1CILi32EEENS7_ILi64EEENS7_ILi256EEEEEENS_6half_tEfNS_4arch4Sm80ELb0ELb0ELb1ELb0ELb0ELb0ELb0ELb0ELi2ELi2ELi2ELi1ELb1EEENS1_24CollectiveEpilogueBwdGQAISB_fSE_Li256ELb0ELb0EEENS1_19SingleTileSchedulerILb0ELb0ELb0ELi64EEEEEEEEEvNT_6ParamsE:
	.zero		984


//--------------------- .nv.constant0._ZN7cutlass13device_kernelIN5flash19enable_sm80_to_sm89INS1_16FlashAttnBwdSm80INS1_25CollectiveMainloopBwdSm80ILi1ELi1EN4cute5tupleIJNS5_1CILi32EEENS7_ILi64EEENS7_ILi256EEEEEENS_6half_tEfNS_4arch4Sm80ELb0ELb0ELb1ELb1ELb0ELb0ELb0ELb0ELi2ELi2ELi2ELi1ELb1EEENS1_21CollectiveEpilogueBwdISB_SC_SE_Li256ELb1ELb0ELi4EEENS1_19SingleTileSchedulerILb1ELb0ELb0ELi64EEEEEEEEEvNT_6ParamsE --------------------------
	.section	.nv.constant0._ZN7cutlass13device_kernelIN5flash19enable_sm80_to_sm89INS1_16FlashAttnBwdSm80INS1_25CollectiveMainloopBwdSm80ILi1ELi1EN4cute5tupleIJNS5_1CILi32EEENS7_ILi64EEENS7_ILi256EEEEEENS_6half_tEfNS_4arch4Sm80ELb0ELb0ELb1ELb1ELb0ELb0ELb0ELb0ELi2ELi2ELi2ELi1ELb1EEENS1_21CollectiveEpilogueBwdISB_SC_SE_Li256ELb1ELb0ELi4EEENS1_19SingleTileSchedulerILb1ELb0ELb0ELi64EEEEEEEEEvNT_6ParamsE,"a",@progbits
	.sectionflags	@""
	.align	4
.nv.constant0._ZN7cutlass13device_kernelIN5flash19enable_sm80_to_sm89INS1_16FlashAttnBwdSm80INS1_25CollectiveMainloopBwdSm80ILi1ELi1EN4cute5tupleIJNS5_1CILi32EEENS7_ILi64EEENS7_ILi256EEEEEENS_6half_tEfNS_4arch4Sm80ELb0ELb0ELb1ELb1ELb0ELb0ELb0ELb0ELi2ELi2ELi2ELi1ELb1EEENS1_21CollectiveEpilogueBwdISB_SC_SE_Li256ELb1ELb0ELi4EEENS1_19SingleTileSchedulerILb1ELb0ELb0ELi64EEEEEEEEEvNT_6ParamsE:
	.zero		976


//--------------------- .nv.constant0._ZN7cutlass13device_kernelIN5flash19enable_sm80_to_sm89INS1_16FlashAttnBwdSm80INS1_25CollectiveMainloopBwdSm80ILi1ELi1EN4cute5tupleIJNS5_1CILi32EEENS7_ILi64EEENS7_ILi256EEEEEENS_6half_tEfNS_4arch4Sm80ELb0ELb0ELb1ELb1ELb0ELb0ELb0ELb0ELi2ELi2ELi2ELi1ELb1EEENS1_24CollectiveEpilogueBwdGQAISB_fSE_Li256ELb1ELb0EEENS1_19SingleTileSchedulerILb1ELb0ELb0ELi64EEEEEEEEEvNT_6ParamsE --------------------------
	.section	.nv.constant0._ZN7cutlass13device_kernelIN5flash19enable_sm80_to_sm89INS1_16FlashAttnBwdSm80INS1_25CollectiveMainloopBwdSm80ILi1ELi1EN4cute5tupleIJNS5_1CILi32EEENS7_ILi64EEENS7_ILi256EEEEEENS_6half_tEfNS_4arch4Sm80ELb0ELb0ELb1ELb1ELb0ELb0ELb0ELb0ELi2ELi2ELi2ELi1ELb1EEENS1_24CollectiveEpilogueBwdGQAISB_fSE_Li256ELb1ELb0EEENS1_19SingleTileSchedulerILb1ELb0ELb0ELi64EEEEEEEEEvNT_6ParamsE,"a",@progbits
	.sectionflags	@""
	.align	4
.nv.constant0._ZN7cutlass13device_kernelIN5flash19enable_sm80_to_sm89INS1_16FlashAttnBwdSm80INS1_25CollectiveMainloopBwdSm80ILi1ELi1EN4cute5tupleIJNS5_1CILi32EEENS7_ILi64EEENS7_ILi256EEEEEENS_6half_tEfNS_4arch4Sm80ELb0ELb0ELb1ELb1ELb0ELb0ELb0ELb0ELi2ELi2ELi2ELi1ELb1EEENS1_24CollectiveEpilogueBwdGQAISB_fSE_Li256ELb1ELb0EEENS1_19SingleTileSchedulerILb1ELb0ELb0ELi64EEEEEEEEEvNT_6ParamsE:
	.zero		984


//--------------------- .nv.constant0._ZN7cutlass13device_kernelIN5flash19enable_sm80_to_sm89INS1_16FlashAttnBwdSm80INS1_25CollectiveMainloopBwdSm80ILi1ELi1EN4cute5tupleIJNS5_1CILi32EEENS7_ILi64EEENS7_ILi256EEEEEENS_6half_tEfNS_4arch4Sm80ELb0ELb1ELb1ELb0ELb0ELb0ELb0ELb0ELi2ELi2ELi2ELi1ELb1EEENS1_21CollectiveEpilogueBwdISB_SC_SE_Li256ELb0ELb0ELi4EEENS1_19SingleTileSchedulerILb0ELb0ELb0ELi64EEEEEEEEEvNT_6ParamsE --------------------------
	.section	.nv.constant0._ZN7cutlass13device_kernelIN5flash19enable_sm80_to_sm89INS1_16FlashAttnBwdSm80INS1_25CollectiveMainloopBwdSm80ILi1ELi1EN4cute5tupleIJNS5_1CILi32EEENS7_ILi64EEENS7_ILi256EEEEEENS_6half_tEfNS_4arch4Sm80ELb0ELb1ELb1ELb0ELb0ELb0ELb0ELb0ELi2ELi2ELi2ELi1ELb1EEENS1_21CollectiveEpilogueBwdISB_SC_SE_Li256ELb0ELb0ELi4EEENS1_19SingleTileSchedulerILb0ELb0ELb0ELi64EEEEEEEEEvNT_6ParamsE,"a",@progbits
	.sectionflags	@""
	.align	4
.nv.constant0._ZN7cutlass13device_kernelIN5flash19enable_sm80_to_sm89INS1_16FlashAttnBwdSm80INS1_25CollectiveMainloopBwdSm80ILi1ELi1EN4cute5tupleIJNS5_1CILi32EEENS7_ILi64EEENS7_ILi256EEEEEENS_6half_tEfNS_4arch4Sm80ELb0ELb1ELb1ELb0ELb0ELb0ELb0ELb0ELi2ELi2ELi2ELi1ELb1EEENS1_21CollectiveEpilogueBwdISB_SC_SE_Li256ELb0ELb0ELi4EEENS1_19SingleTileSchedulerILb0ELb0ELb0ELi64EEEEEEEEEvNT_6ParamsE:
	.zero		976


//--------------------- .nv.constant0._ZN7cutlass13device_kernelIN5flash19enable_sm80_to_sm89INS1_16FlashAttnBwdSm80INS1_25CollectiveMainloopBwdSm80ILi1ELi1EN4cute5tupleIJNS5_1CILi32EEENS7_ILi64EEENS7_ILi256EEEEEENS_6half_tEfNS_4arch4Sm80ELb0ELb1ELb1ELb0ELb0ELb0ELb0ELb0ELi2ELi2ELi2ELi1ELb1EEENS1_24CollectiveEpilogueBwdGQAISB_fSE_Li256ELb0ELb0EEENS1_19SingleTileSchedulerILb0ELb0ELb0ELi64EEEEEEEEEvNT_6ParamsE --------------------------
	.section	.nv.constant0._ZN7cutlass13device_kernelIN5flash19enable_sm80_to_sm89INS1_16FlashAttnBwdSm80INS1_25CollectiveMainloopBwdSm80ILi1ELi1EN4cute5tupleIJNS5_1CILi32EEENS7_ILi64EEENS7_ILi256EEEEEENS_6half_tEfNS_4arch4Sm80ELb0ELb1ELb1ELb0ELb0ELb0ELb0ELb0ELi2ELi2ELi2ELi1ELb1EEENS1_24CollectiveEpilogueBwdGQAISB_fSE_Li256ELb0ELb0EEENS1_19SingleTileSchedulerILb0ELb0ELb0ELi64EEEEEEEEEvNT_6ParamsE,"a",@progbits
	.sectionflags	@""
	.align	4
.nv.constant0._ZN7cutlass13device_kernelIN5flash19enable_sm80_to_sm89INS1_16FlashAttnBwdSm80INS1_25CollectiveMainloopBwdSm80ILi1ELi1EN4cute5tupleIJNS5_1CILi32EEENS7_ILi64EEENS7_ILi256EEEEEENS_6half_tEfNS_4arch4Sm80ELb0ELb1ELb1ELb0ELb0ELb0ELb0ELb0ELi2ELi2ELi2ELi1ELb1EEENS1_24CollectiveEpilogueBwdGQAISB_fSE_Li256ELb0ELb0EEENS1_19SingleTileSchedulerILb0ELb0ELb0ELi64EEEEEEEEEvNT_6ParamsE:
	.zero		984


//--------------------- .nv.constant0._ZN7cutlass13device_kernelIN5flash19enable_sm80_to_sm89INS1_16FlashAttnBwdSm80INS1_25CollectiveMainloopBwdSm80ILi1ELi1EN4cute5tupleIJNS5_1CILi32EEENS7_ILi64EEENS7_ILi256EEEEEENS_6half_tEfNS_4arch4Sm80ELb0ELb1ELb1ELb1ELb0ELb0ELb0ELb0ELi2ELi2ELi2ELi1ELb1EEENS1_21CollectiveEpilogueBwdISB_SC_SE_Li256ELb1ELb0ELi4EEENS1_19SingleTileSchedulerILb1ELb0ELb0ELi64EEEEEEEEEvNT_6ParamsE --------------------------
	.section	.nv.constant0._ZN7cutlass13device_kernelIN5flash19enable_sm80_to_sm89INS1_16FlashAttnBwdSm80INS1_25CollectiveMainloopBwdSm80ILi1ELi1EN4cute5tupleIJNS5_1CILi32EEENS7_ILi64EEENS7_ILi256EEEEEENS_6half_tEfNS_4arch4Sm80ELb0ELb1ELb1ELb1ELb0ELb0ELb0ELb0ELi2ELi2ELi2ELi1ELb1EEENS1_21CollectiveEpilogueBwdISB_SC_SE_Li256ELb1ELb0ELi4EEENS1_19SingleTileSchedulerILb1ELb0ELb0ELi64EEEEEEEEEvNT_6ParamsE,"a",@progbits
	.sectionflags	@""
	.align	4
.nv.constant0._ZN7cutlass13device_kernelIN5flash19enable_sm80_to_sm89INS1_16FlashAttnBwdSm80INS1_25CollectiveMainloopBwdSm80ILi1ELi1EN4cute5tupleIJNS5_1CILi32EEENS7_ILi64EEENS7_ILi256EEEEEENS_6half_tEfNS_4arch4Sm80ELb0ELb1ELb1ELb1ELb0ELb0ELb0ELb0ELi2ELi2ELi2ELi1ELb1EEENS1_21CollectiveEpilogueBwdISB_SC_SE_Li256ELb1ELb0ELi4EEENS1_19SingleTileSchedulerILb1ELb0ELb0ELi64EEEEEEEEEvNT_6ParamsE:
	.zero		976


//--------------------- .nv.constant0._ZN7cutlass13device_kernelIN5flash19enable_sm80_to_sm89INS1_16FlashAttnBwdSm80INS1_25CollectiveMainloopBwdSm80ILi1ELi1EN4cute5tupleIJNS5_1CILi32EEENS7_ILi64EEENS7_ILi256EEEEEENS_6half_tEfNS_4arch4Sm80ELb0ELb1ELb1ELb1ELb0ELb0ELb0ELb0ELi2ELi2ELi2ELi1ELb1EEENS1_24CollectiveEpilogueBwdGQAISB_fSE_Li256ELb1ELb0EEENS1_19SingleTileSchedulerILb1ELb0ELb0ELi64EEEEEEEEEvNT_6ParamsE --------------------------
	.section	.nv.constant0._ZN7cutlass13device_kernelIN5flash19enable_sm80_to_sm89INS1_16FlashAttnBwdSm80INS1_25CollectiveMainloopBwdSm80ILi1ELi1EN4cute5tupleIJNS5_1CILi32EEENS7_ILi64EEENS7_ILi256EEEEEENS_6half_tEfNS_4arch4Sm80ELb0ELb1ELb1ELb1ELb0ELb0ELb0ELb0ELi2ELi2ELi2ELi1ELb1EEENS1_24CollectiveEpilogueBwdGQAISB_fSE_Li256ELb1ELb0EEENS1_19SingleTileSchedulerILb1ELb0ELb0ELi64EEEEEEEEEvNT_6ParamsE,"a",@progbits
	.sectionflags	@""
	.align	4
.nv.constant0._ZN7cutlass13device_kernelIN5flash19enable_sm80_to_sm89INS1_16FlashAttnBwdSm80INS1_25CollectiveMainloopBwdSm80ILi1ELi1EN4cute5tupleIJNS5_1CILi32EEENS7_ILi64EEENS7_ILi256EEEEEENS_6half_tEfNS_4arch4Sm80ELb0ELb1ELb1ELb1ELb0ELb0ELb0ELb0ELi2ELi2ELi2ELi1ELb1EEENS1_24CollectiveEpilogueBwdGQAISB_fSE_Li256ELb1ELb0EEENS1_19SingleTileSchedulerILb1ELb0ELb0ELi64EEEEEEEEEvNT_6ParamsE:
	.zero		984


//--------------------- .nv.constant0._ZN7cutlass13device_kernelIN5flash19enable_sm80_to_sm89INS1_16FlashAttnBwdSm80INS1_25CollectiveMainloopBwdSm80ILi1ELi1EN4cute5tupleIJNS5_1CILi32EEENS7_ILi64EEENS7_ILi256EEEEEENS_6half_tEfNS_4arch4Sm80ELb1ELb0ELb1ELb0ELb0ELb0ELb0ELb0ELi2ELi2ELi2ELi1ELb1EEENS1_21CollectiveEpilogueBwdISB_SC_SE_Li256ELb0ELb0ELi4EEENS1_25SingleTileBwdLPTSchedulerILb0ELi64ELb0EEEEEEEEEvNT_6ParamsE --------------------------
	.section	.nv.constant0._ZN7cutlass13device_kernelIN5flash19enable_sm80_to_sm89INS1_16FlashAttnBwdSm80INS1_25CollectiveMainloopBwdSm80ILi1ELi1EN4cute5tupleIJNS5_1CILi32EEENS7_ILi64EEENS7_ILi256EEEEEENS_6half_tEfNS_4arch4Sm80ELb1ELb0ELb1ELb0ELb0ELb0ELb0ELb0ELi2ELi2ELi2ELi1ELb1EEENS1_21CollectiveEpilogueBwdISB_SC_SE_Li256ELb0ELb0ELi4EEENS1_25SingleTileBwdLPTSchedulerILb0ELi64ELb0EEEEEEEEEvNT_6ParamsE,"a",@progbits
	.sectionflags	@""
	.align	4
.nv.constant0._ZN7cutlass13device_kernelIN5flash19enable_sm80_to_sm89INS1_16FlashAttnBwdSm80INS1_25CollectiveMainloopBwdSm80ILi1ELi1EN4cute5tupleIJNS5_1CILi32EEENS7_ILi64EEENS7_ILi256EEEEEENS_6half_tEfNS_4arch4Sm80ELb1ELb0ELb1ELb0ELb0ELb0ELb0ELb0ELi2ELi2ELi2ELi1ELb1EEENS1_21CollectiveEpilogueBwdISB_SC_SE_Li256ELb0ELb0ELi4EEENS1_25SingleTileBwdLPTSchedulerILb0ELi64ELb0EEEEEEEEEvNT_6ParamsE:
	.zero		1000


//--------------------- .nv.constant0._ZN7cutlass13device_kernelIN5flash19enable_sm80_to_sm89INS1_16FlashAttnBwdSm80INS1_25CollectiveMainloopBwdSm80ILi1ELi1EN4cute5tupleIJNS5_1CILi32EEENS7_ILi64EEENS7_ILi256EEEEEENS_6half_tEfNS_4arch4Sm80ELb1ELb0ELb1ELb0ELb0ELb0ELb0ELb0ELi2ELi2ELi2ELi1ELb1EEENS1_24CollectiveEpilogueBwdGQAISB_fSE_Li256ELb0ELb0EEENS1_25SingleTileBwdLPTSchedulerILb0ELi64ELb0EEEEEEEEEvNT_6ParamsE --------------------------
	.section	.nv.constant0._ZN7cutlass13device_kernelIN5flash19enable_sm80_to_sm89INS1_16FlashAttnBwdSm80INS1_25CollectiveMainloopBwdSm80ILi1ELi1EN4cute5tupleIJNS5_1CILi32EEENS7_ILi64EEENS7_ILi256EEEEEENS_6half_tEfNS_4arch4Sm80ELb1ELb0ELb1ELb0ELb0ELb0ELb0ELb0ELi2ELi2ELi2ELi1ELb1EEENS1_24CollectiveEpilogueBwdGQAISB_fSE_Li256ELb0ELb0EEENS1_25SingleTileBwdLPTSchedulerILb0ELi64ELb0EEEEEEEEEvNT_6ParamsE,"a",@progbits
	.sectionflags	@""
	.align	4
.nv.constant0._ZN7cutlass13device_kernelIN5flash19enable_sm80_to_sm89INS1_16FlashAttnBwdSm80INS1_25CollectiveMainloopBwdSm80ILi1ELi1EN4cute5tupleIJNS5_1CILi32EEENS7_ILi64EEENS7_ILi256EEEEEENS_6half_tEfNS_4arch4Sm80ELb1ELb0ELb1ELb0ELb0ELb0ELb0ELb0ELi2ELi2ELi2ELi1ELb1EEENS1_24CollectiveEpilogueBwdGQAISB_fSE_Li256ELb0ELb0EEENS1_25SingleTileBwdLPTSchedulerILb0ELi64ELb0EEEEEEEEEvNT_6ParamsE:
	.zero		1008


//--------------------- .nv.constant0._ZN7cutlass13device_kernelIN5flash22FlashAttnBwdPreprocessIN4cute5tupleIJNS3_1CILi32EEENS5_ILi256EEEEEENS_6half_tEfNS_4arch4Sm80ELb1ELb0EEEEEvNT_6ParamsE --------------------------
	.section	.nv.constant0._ZN7cutlass13device_kernelIN5flash22FlashAttnBwdPreprocessIN4cute5tupleIJNS3_1CILi32EEENS5_ILi256EEEEEENS_6half_tEfNS_4arch4Sm80ELb1ELb0EEEEEvNT_6ParamsE,"a",@progbits
	.sectionflags	@""
	.align	4
.nv.constant0._ZN7cutlass13device_kernelIN5flash22FlashAttnBwdPreprocessIN4cute5tupleIJNS3_1CILi32EEENS5_ILi256EEEEEENS_6half_tEfNS_4arch4Sm80ELb1ELb0EEEEEvNT_6ParamsE:
	.zero		592


//--------------------- .nv.constant0._ZN7cutlass13device_kernelIN5flash19enable_sm80_to_sm89INS1_16FlashAttnBwdSm80INS1_25CollectiveMainloopBwdSm80ILi1ELi1EN4cute5tupleIJNS5_1CILi32EEENS7_ILi64EEENS7_ILi256EEEEEENS_6half_tEfNS_4arch4Sm80ELb1ELb0ELb1ELb1ELb0ELb0ELb0ELb0ELi2ELi2ELi2ELi1ELb1EEENS1_21CollectiveEpilogueBwdISB_SC_SE_Li256ELb1ELb0ELi4EEENS1_25SingleTileBwdLPTSchedulerILb1ELi64ELb0EEEEEEEEEvNT_6ParamsE --------------------------
	.section	.nv.constant0._ZN7cutlass13device_kernelIN5flash19enable_sm80_to_sm89INS1_16FlashAttnBwdSm80INS1_25CollectiveMainloopBwdSm80ILi1ELi1EN4cute5tupleIJNS5_1CILi32EEENS7_ILi64EEENS7_ILi256EEEEEENS_6half_tEfNS_4arch4Sm80ELb1ELb0ELb1ELb1ELb0ELb0ELb0ELb0ELi2ELi2ELi2ELi1ELb1EEENS1_21CollectiveEpilogueBwdISB_SC_SE_Li256ELb1ELb0ELi4EEENS1_25SingleTileBwdLPTSchedulerILb1ELi64ELb0EEEEEEEEEvNT_6ParamsE,"a",@progbits
	.sectionflags	@""
	.align	4
.nv.constant0._ZN7cutlass13device_kernelIN5flash19enable_sm80_to_sm89INS1_16FlashAttnBwdSm80INS1_25CollectiveMainloopBwdSm80ILi1ELi1EN4cute5tupleIJNS5_1CILi32EEENS7_ILi64EEENS7_ILi256EEEEEENS_6half_tEfNS_4arch4Sm80ELb1ELb0ELb1ELb1ELb0ELb0ELb0ELb0ELi2ELi2ELi2ELi1ELb1EEENS1_21CollectiveEpilogueBwdISB_SC_SE_Li256ELb1ELb0ELi4EEENS1_25SingleTileBwdLPTSchedulerILb1ELi64ELb0EEEEEEEEEvNT_6ParamsE:
	.zero		1000


//--------------------- .nv.constant0._ZN7cutlass13device_kernelIN5flash32FlashAttnBwdPostprocessConvertdQIN4cute5tupleIJNS3_1CILi32EEENS5_ILi256EEEEEENS_6half_tEfNS_4arch4Sm80ELi256ENS3_8TiledMMAINS3_8MMA_AtomIJNS3_28SM80_16x8x16_F32F16F16F32_TNEEEENS3_6LayoutINS4_IJNS5_ILi1EEENS5_ILi8EEESH_EEENS4_IJNS5_ILi0EEESH_SK_EEEEENS4_IJNS5_ILi16EEENS5_ILi128EEESN_EEEEELb0EEEEEvNT_6ParamsE --------------------------
	.section	.nv.constant0._ZN7cutlass13device_kernelIN5flash32FlashAttnBwdPostprocessConvertdQIN4cute5tupleIJNS3_1CILi32EEENS5_ILi256EEEEEENS_6half_tEfNS_4arch4Sm80ELi256ENS3_8TiledMMAINS3_8MMA_AtomIJNS3_28SM80_16x8x16_F32F16F16F32_TNEEEENS3_6LayoutINS4_IJNS5_ILi1EEENS5_ILi8EEESH_EEENS4_IJNS5_ILi0EEESH_SK_EEEEENS4_IJNS5_ILi16EEENS5_ILi128EEESN_EEEEELb0EEEEEvNT_6ParamsE,"a",@progbits
	.sectionflags	@""
	.align	4
.nv.constant0._ZN7cutlass13device_kernelIN5flash32FlashAttnBwdPostprocessConvertdQIN4cute5tupleIJNS3_1CILi32EEENS5_ILi256EEEEEENS_6half_tEfNS_4arch4Sm80ELi256ENS3_8TiledMMAINS3_8MMA_AtomIJNS3_28SM80_16x8x16_F32F16F16F32_TNEEEENS3_6LayoutINS4_IJNS5_ILi1EEENS5_ILi8EEESH_EEENS4_IJNS5_ILi0EEESH_SK_EEEEENS4_IJNS5_ILi16EEENS5_ILi128EEESN_EEEEELb0EEEEEvNT_6ParamsE:
	.zero		464


//--------------------- .nv.constant0._ZN7cutlass13device_kernelIN5flash19enable_sm80_to_sm89INS1_16FlashAttnBwdSm80INS1_25CollectiveMainloopBwdSm80ILi1ELi1EN4cute5tupleIJNS5_1CILi32EEENS7_ILi64EEENS7_ILi256EEEEEENS_6half_tEfNS_4arch4Sm80ELb1ELb0ELb1ELb1ELb0ELb0ELb0ELb0ELi2ELi2ELi2ELi1ELb1EEENS1_24CollectiveEpilogueBwdGQAISB_fSE_Li256ELb1ELb0EEENS1_25SingleTileBwdLPTSchedulerILb1ELi64ELb0EEEEEEEEEvNT_6ParamsE --------------------------
	.section	.nv.constant0._ZN7cutlass13device_kernelIN5flash19enable_sm80_to_sm89INS1_16FlashAttnBwdSm80INS1_25CollectiveMainloopBwdSm80ILi1ELi1EN4cute5tupleIJNS5_1CILi32EEENS7_ILi64EEENS7_ILi256EEEEEENS_6half_tEfNS_4arch4Sm80ELb1ELb0ELb1ELb1ELb0ELb0ELb0ELb0ELi2ELi2ELi2ELi1ELb1EEENS1_24CollectiveEpilogueBwdGQAISB_fSE_Li256ELb1ELb0EEENS1_25SingleTileBwdLPTSchedulerILb1ELi64ELb0EEEEEEEEEvNT_6ParamsE,"a",@progbits
	.sectionflags	@""
	.align	4
.nv.constant0._ZN7cutlass13device_kernelIN5flash19enable_sm80_to_sm89INS1_16FlashAttnBwdSm80INS1_25CollectiveMainloopBwdSm80ILi1ELi1EN4cute5tupleIJNS5_1CILi32EEENS7_ILi64EEENS7_ILi256EEEEEENS_6half_tEfNS_4arch4Sm80ELb1ELb0ELb1ELb1ELb0ELb0ELb0ELb0ELi2ELi2ELi2ELi1ELb1EEENS1_24CollectiveEpilogueBwdGQAISB_fSE_Li256ELb1ELb0EEENS1_25SingleTileBwdLPTSchedulerILb1ELi64ELb0EEEEEEEEEvNT_6ParamsE:
	.zero		1008


//--------------------- .nv.constant0._ZN7cutlass13device_kernelIN5flash22FlashAttnBwdPreprocessIN4cute5tupleIJNS3_1CILi32EEENS5_ILi256EEEEEENS_6half_tEfNS_4arch4Sm80ELb1ELb1EEEEEvNT_6ParamsE --------------------------
	.section	.nv.constant0._ZN7cutlass13device_kernelIN5flash22FlashAttnBwdPreprocessIN4cute5tupleIJNS3_1CILi32EEENS5_ILi256EEEEEENS_6half_tEfNS_4arch4Sm80ELb1ELb1EEEEEvNT_6ParamsE,"a",@progbits
	.sectionflags	@""
	.align	4
.nv.constant0._ZN7cutlass13device_kernelIN5flash22FlashAttnBwdPreprocessIN4cute5tupleIJNS3_1CILi32EEENS5_ILi256EEEEEENS_6half_tEfNS_4arch4Sm80ELb1ELb1EEEEEvNT_6ParamsE:
	.zero		592


//--------------------- .nv.constant0._ZN7cutlass13device_kernelIN5flash19enable_sm80_to_sm89INS1_16FlashAttnBwdSm80INS1_25CollectiveMainloopBwdSm80ILi1ELi1EN4cute5tupleIJNS5_1CILi64EEES8_NS7_ILi256EEEEEENS_6half_tEfNS_4arch4Sm80ELb0ELb0ELb1ELb0ELb0ELb0ELb0ELb0ELi2ELi4ELi2ELi2ELb0EEENS1_21CollectiveEpilogueBwdISA_SB_SD_Li256ELb0ELb0ELi4EEENS1_19SingleTileSchedulerILb0ELb0ELb0ELi64EEEEEEEEEvNT_6ParamsE --------------------------
	.section	.nv.constant0._ZN7cutlass13device_kernelIN5flash19enable_sm80_to_sm89INS1_16FlashAttnBwdSm80INS1_25CollectiveMainloopBwdSm80ILi1ELi1EN4cute5tupleIJNS5_1CILi64EEES8_NS7_ILi256EEEEEENS_6half_tEfNS_4arch4Sm80ELb0ELb0ELb1ELb0ELb0ELb0ELb0ELb0ELi2ELi4ELi2ELi2ELb0EEENS1_21CollectiveEpilogueBwdISA_SB_SD_Li256ELb0ELb0ELi4EEENS1_19SingleTileSchedulerILb0ELb0ELb0ELi64EEEEEEEEEvNT_6ParamsE,"a",@progbits
	.sectionflags	@""
	.align	4
.nv.constant0._ZN7cutlass13device_kernelIN5flash19enable_sm80_to_sm89INS1_16FlashAttnBwdSm80INS1_25CollectiveMainloopBwdSm80ILi1ELi1EN4cute5tupleIJNS5_1CILi64EEES8_NS7_ILi256EEEEEENS_6half_tEfNS_4arch4Sm80ELb0ELb0ELb1ELb0ELb0ELb0ELb0ELb0ELi2ELi4ELi2ELi2ELb0EEENS1_21CollectiveEpilogueBwdISA_SB_SD_Li256ELb0ELb0ELi4EEENS1_19SingleTileSchedulerILb0ELb0ELb0ELi64EEEEEEEEEvNT_6ParamsE:
	.zero		976


//--------------------- .nv.constant0._ZN7cutlass13device_kernelIN5flash19enable_sm80_to_sm89INS1_16FlashAttnBwdSm80INS1_25CollectiveMainloopBwdSm80ILi1ELi1EN4cute5tupleIJNS5_1CILi64EEES8_NS7_ILi256EEEEEENS_6half_tEfNS_4arch4Sm80ELb0ELb0ELb1ELb0ELb0ELb0ELb0ELb0ELi2ELi4ELi2ELi2ELb0EEENS1_24CollectiveEpilogueBwdGQAISA_fSD_Li256ELb0ELb0EEENS1_19SingleTileSchedulerILb0ELb0ELb0ELi64EEEEEEEEEvNT_6ParamsE --------------------------
	.section	.nv.constant0._ZN7cutlass13device_kernelIN5flash19enable_sm80_to_sm89INS1_16FlashAttnBwdSm80INS1_25CollectiveMainloopBwdSm80ILi1ELi1EN4cute5tupleIJNS5_1CILi64EEES8_NS7_ILi256EEEEEENS_6half_tEfNS_4arch4Sm80ELb0ELb0ELb1ELb0ELb0ELb0ELb0ELb0ELi2ELi4ELi2ELi2ELb0EEENS1_24CollectiveEpilogueBwdGQAISA_fSD_Li256ELb0ELb0EEENS1_19SingleTileSchedulerILb0ELb0ELb0ELi64EEEEEEEEEvNT_6ParamsE,"a",@progbits
	.sectionflags	@""
	.align	4
.nv.constant0._ZN7cutlass13device_kernelIN5flash19enable_sm80_to_sm89INS1_16FlashAttnBwdSm80INS1_25CollectiveMainloopBwdSm80ILi1ELi1EN4cute5tupleIJNS5_1CILi64EEES8_NS7_ILi256EEEEEENS_6half_tEfNS_4arch4Sm80ELb0ELb0ELb1ELb0ELb0ELb0ELb0ELb0ELi2ELi4ELi2ELi2ELb0EEENS1_24CollectiveEpilogueBwdGQAISA_fSD_Li256ELb0ELb0EEENS1_19SingleTileSchedulerILb0ELb0ELb0ELi64EEEEEEEEEvNT_6ParamsE:
	.zero		984


//--------------------- .nv.constant0._ZN7cutlass13device_kernelIN5flash19enable_sm80_to_sm89INS1_16FlashAttnBwdSm80INS1_25CollectiveMainloopBwdSm80ILi1ELi1EN4cute5tupleIJNS5_1CILi64EEES8_NS7_ILi256EEEEEENS_6half_tEfNS_4arch4Sm80ELb0ELb0ELb1ELb1ELb0ELb0ELb0ELb0ELi2ELi4ELi2ELi2ELb0EEENS1_21CollectiveEpilogueBwdISA_SB_SD_Li256ELb1ELb0ELi4EEENS1_19SingleTileSchedulerILb1ELb0ELb0ELi64EEEEEEEEEvNT_6ParamsE --------------------------
	.section	.nv.constant0._ZN7cutlass13device_kernelIN5flash19enable_sm80_to_sm89INS1_16FlashAttnBwdSm80INS1_25CollectiveMainloopBwdSm80ILi1ELi1EN4cute5tupleIJNS5_1CILi64EEES8_NS7_ILi256EEEEEENS_6half_tEfNS_4arch4Sm80ELb0ELb0ELb1ELb1ELb0ELb0ELb0ELb0ELi2ELi4ELi2ELi2ELb0EEENS1_21CollectiveEpilogueBwdISA_SB_SD_Li256ELb1ELb0ELi4EEENS1_19SingleTileSchedulerILb1ELb0ELb0ELi64EEEEEEEEEvNT_6ParamsE,"a",@progbits
	.sectionflags	@""
	.align	4
.nv.constant0._ZN7cutlass13device_kernelIN5flash19enable_sm80_to_sm89INS1_16FlashAttnBwdSm80INS1_25CollectiveMainloopBwdSm80ILi1ELi1EN4cute5tupleIJNS5_1CILi64EEES8_NS7_ILi256EEEEEENS_6half_tEfNS_4arch4Sm80ELb0ELb0ELb1ELb1ELb0ELb0ELb0ELb0ELi2ELi4ELi2ELi2ELb0EEENS1_21CollectiveEpilogueBwdISA_SB_SD_Li256ELb1ELb0ELi4EEENS1_19SingleTileSchedulerILb1ELb0ELb0ELi64EEEEEEEEEvNT_6ParamsE:
	.zero		976


//--------------------- .nv.constant0._ZN7cutlass13device_kernelIN5flash19enable_sm80_to_sm89INS1_16FlashAttnBwdSm80INS1_25CollectiveMainloopBwdSm80ILi1ELi1EN4cute5tupleIJNS5_1CILi64EEES8_NS7_ILi256EEEEEENS_6half_tEfNS_4arch4Sm80ELb0ELb0ELb1ELb1ELb0ELb0ELb0ELb0ELi2ELi4ELi2ELi2ELb0EEENS1_24CollectiveEpilogueBwdGQAISA_fSD_Li256ELb1ELb0EEENS1_19SingleTileSchedulerILb1ELb0ELb0ELi64EEEEEEEEEvNT_6ParamsE --------------------------
	.section	.nv.constant0._ZN7cutlass13device_kernelIN5flash19enable_sm80_to_sm89INS1_16FlashAttnBwdSm80INS1_25CollectiveMainloopBwdSm80ILi1ELi1EN4cute5tupleIJNS5_1CILi64EEES8_NS7_ILi256EEEEEENS_6half_tEfNS_4arch4Sm80ELb0ELb0ELb1ELb1ELb0ELb0ELb0ELb0ELi2ELi4ELi2ELi2ELb0EEENS1_24CollectiveEpilogueBwdGQAISA_fSD_Li256ELb1ELb0EEENS1_19SingleTileSchedulerILb1ELb0ELb0ELi64EEEEEEEEEvNT_6ParamsE,"a",@progbits
	.sectionflags	@""
	.align	4
.nv.constant0._ZN7cutlass13device_kernelIN5flash19enable_sm80_to_sm89INS1_16FlashAttnBwdSm80INS1_25CollectiveMainloopBwdSm80ILi1ELi1EN4cute5tupleIJNS5_1CILi64EEES8_NS7_ILi256EEEEEENS_6half_tEfNS_4arch4Sm80ELb0ELb0ELb1ELb1ELb0ELb0ELb0ELb0ELi2ELi4ELi2ELi2ELb0EEENS1_24CollectiveEpilogueBwdGQAISA_fSD_Li256ELb1ELb0EEENS1_19SingleTileSchedulerILb1ELb0ELb0ELi64EEEEEEEEEvNT_6ParamsE:
	.zero		984


//--------------------- .nv.constant0._ZN7cutlass13device_kernelIN5flash19enable_sm80_to_sm89INS1_16FlashAttnBwdSm80INS1_25CollectiveMainloopBwdSm80ILi1ELi1EN4cute5tupleIJNS5_1CILi64EEES8_NS7_ILi256EEEEEENS_6half_tEfNS_4arch4Sm80ELb0ELb1ELb1ELb0ELb0ELb0ELb0ELb0ELi2ELi4ELi2ELi2ELb0EEENS1_21CollectiveEpilogueBwdISA_SB_SD_Li256ELb0ELb0ELi4EEENS1_19SingleTileSchedulerILb0ELb0ELb0ELi64EEEEEEEEEvNT_6ParamsE --------------------------
	.section	.nv.constant0._ZN7cutlass13device_kernelIN5flash19enable_sm80_to_sm89INS1_16FlashAttnBwdSm80INS1_25CollectiveMainloopBwdSm80ILi1ELi1EN4cute5tupleIJNS5_1CILi64EEES8_NS7_ILi256EEEEEENS_6half_tEfNS_4arch4Sm80ELb0ELb1ELb1ELb0ELb0ELb0ELb0ELb0ELi2ELi4ELi2ELi2ELb0EEENS1_21CollectiveEpilogueBwdISA_SB_SD_Li256ELb0ELb0ELi4EEENS1_19SingleTileSchedulerILb0ELb0ELb0ELi64EEEEEEEEEvNT_6ParamsE,"a",@progbits
	.sectionflags	@""
	.align	4
.nv.constant0._ZN7cutlass13device_kernelIN5flash19enable_sm80_to_sm89INS1_16FlashAttnBwdSm80INS1_25CollectiveMainloopBwdSm80ILi1ELi1EN4cute5tupleIJNS5_1CILi64EEES8_NS7_ILi256EEEEEENS_6half_tEfNS_4arch4Sm80ELb0ELb1ELb1ELb0ELb0ELb0ELb0ELb0ELi2ELi4ELi2ELi2ELb0EEENS1_21CollectiveEpilogueBwdISA_SB_SD_Li256ELb0ELb0ELi4EEENS1_19SingleTileSchedulerILb0ELb0ELb0ELi64EEEEEEEEEvNT_6ParamsE:
	.zero		976


//--------------------- .nv.constant0._ZN7cutlass13device_kernelIN5flash19enable_sm80_to_sm89INS1_16FlashAttnBwdSm80INS1_25CollectiveMainloopBwdSm80ILi1ELi1EN4cute5tupleIJNS5_1CILi64EEES8_NS7_ILi256EEEEEENS_6half_tEfNS_4arch4Sm80ELb0ELb1ELb1ELb0ELb0ELb0ELb0ELb0ELi2ELi4ELi2ELi2ELb0EEENS1_24CollectiveEpilogueBwdGQAISA_fSD_Li256ELb0ELb0EEENS1_19SingleTileSchedulerILb0ELb0ELb0ELi64EEEEEEEEEvNT_6ParamsE --------------------------
	.section	.nv.constant0._ZN7cutlass13device_kernelIN5flash19enable_sm80_to_sm89INS1_16FlashAttnBwdSm80INS1_25CollectiveMainloopBwdSm80ILi1ELi1EN4cute5tupleIJNS5_1CILi64EEES8_NS7_ILi256EEEEEENS_6half_tEfNS_4arch4Sm80ELb0ELb1ELb1ELb0ELb0ELb0ELb0ELb0ELi2ELi4ELi2ELi2ELb0EEENS1_24CollectiveEpilogueBwdGQAISA_fSD_Li256ELb0ELb0EEENS1_19SingleTileSchedulerILb0ELb0ELb0ELi64EEEEEEEEEvNT_6ParamsE,"a",@progbits
	.sectionflags	@""
	.align	4
.nv.constant0._ZN7cutlass13device_kernelIN5flash19enable_sm80_to_sm89INS1_16FlashAttnBwdSm80INS1_25CollectiveMainloopBwdSm80ILi1ELi1EN4cute5tupleIJNS5_1CILi64EEES8_NS7_ILi256EEEEEENS_6half_tEfNS_4arch4Sm80ELb0ELb1ELb1ELb0ELb0ELb0ELb0ELb0ELi2ELi4ELi2ELi2ELb0EEENS1_24CollectiveEpilogueBwdGQAISA_fSD_Li256ELb0ELb0EEENS1_19SingleTileSchedulerILb0ELb0ELb0ELi64EEEEEEEEEvNT_6ParamsE:
	.zero		984


//--------------------- .nv.constant0._ZN7cutlass13device_kernelIN5flash19enable_sm80_to_sm89INS1_16FlashAttnBwdSm80INS1_25CollectiveMainloopBwdSm80ILi1ELi1EN4cute5tupleIJNS5_1CILi64EEES8_NS7_ILi256EEEEEENS_6half_tEfNS_4arch4Sm80ELb0ELb1ELb1ELb1ELb0ELb0ELb0ELb0ELi2ELi4ELi2ELi2ELb0EEENS1_21CollectiveEpilogueBwdISA_SB_SD_Li256ELb1ELb0ELi4EEENS1_19SingleTileSchedulerILb1ELb0ELb0ELi64EEEEEEEEEvNT_6ParamsE --------------------------
	.section	.nv.constant0._ZN7cutlass13device_kernelIN5flash19enable_sm80_to_sm89INS1_16FlashAttnBwdSm80INS1_25CollectiveMainloopBwdSm80ILi1ELi1EN4cute5tupleIJNS5_1CILi64EEES8_NS7_ILi256EEEEEENS_6half_tEfNS_4arch4Sm80ELb0ELb1ELb1ELb1ELb0ELb0ELb0ELb0ELi2ELi4ELi2ELi2ELb0EEENS1_21CollectiveEpilogueBwdISA_SB_SD_Li256ELb1ELb0ELi4EEENS1_19SingleTileSchedulerILb1ELb0ELb0ELi64EEEEEEEEEvNT_6ParamsE,"a",@progbits
	.sectionflags	@""
	.align	4
.nv.constant0._ZN7cutlass13device_kernelIN5flash19enable_sm80_to_sm89INS1_16FlashAttnBwdSm80INS1_25CollectiveMainloopBwdSm80ILi1ELi1EN4cute5tupleIJNS5_1CILi64EEES8_NS7_ILi256EEEEEENS_6half_tEfNS_4arch4Sm80ELb0ELb1ELb1ELb1ELb0ELb0ELb0ELb0ELi2ELi4ELi2ELi2ELb0EEENS1_21CollectiveEpilogueBwdISA_SB_SD_Li256ELb1ELb0ELi4EEENS1_19SingleTileSchedulerILb1ELb0ELb0ELi64EEEEEEEEEvNT_6ParamsE:
	.zero		976


//--------------------- .nv.constant0._ZN7cutlass13device_kernelIN5flash19enable_sm80_to_sm89INS1_16FlashAttnBwdSm80INS1_25CollectiveMainloopBwdSm80ILi1ELi1EN4cute5tupleIJNS5_1CILi64EEES8_NS7_ILi256EEEEEENS_6half_tEfNS_4arch4Sm80ELb0ELb1ELb1ELb1ELb0ELb0ELb0ELb0ELi2ELi4ELi2ELi2ELb0EEENS1_24CollectiveEpilogueBwdGQAISA_fSD_Li256ELb1ELb0EEENS1_19SingleTileSchedulerILb1ELb0ELb0ELi64EEEEEEEEEvNT_6ParamsE --------------------------
	.section	.nv.constant0._ZN7cutlass13device_kernelIN5flash19enable_sm80_to_sm89INS1_16FlashAttnBwdSm80INS1_25CollectiveMainloopBwdSm80ILi1ELi1EN4cute5tupleIJNS5_1CILi64EEES8_NS7_ILi256EEEEEENS_6half_tEfNS_4arch4Sm80ELb0ELb1ELb1ELb1ELb0ELb0ELb0ELb0ELi2ELi4ELi2ELi2ELb0EEENS1_24CollectiveEpilogueBwdGQAISA_fSD_Li256ELb1ELb0EEENS1_19SingleTileSchedulerILb1ELb0ELb0ELi64EEEEEEEEEvNT_6ParamsE,"a",@progbits
	.sectionflags	@""
	.align	4
.nv.constant0._ZN7cutlass13device_kernelIN5flash19enable_sm80_to_sm89INS1_16FlashAttnBwdSm80INS1_25CollectiveMainloopBwdSm80ILi1ELi1EN4cute5tupleIJNS5_1CILi64EEES8_NS7_ILi256EEEEEENS_6half_tEfNS_4arch4Sm80ELb0ELb1ELb1ELb1ELb0ELb0ELb0ELb0ELi2ELi4ELi2ELi2ELb0EEENS1_24CollectiveEpilogueBwdGQAISA_fSD_Li256ELb1ELb0EEENS1_19SingleTileSchedulerILb1ELb0ELb0ELi64EEEEEEEEEvNT_6ParamsE:
	.zero		984


//--------------------- .nv.constant0._ZN7cutlass13device_kernelIN5flash19enable_sm80_to_sm89INS1_16FlashAttnBwdSm80INS1_25CollectiveMainloopBwdSm80ILi1ELi1EN4cute5tupleIJNS5_1CILi64EEES8_NS7_ILi256EEEEEENS_6half_tEfNS_4arch4Sm80ELb1ELb0ELb1ELb0ELb0ELb0ELb0ELb0ELi2ELi4ELi2ELi2ELb0EEENS1_21CollectiveEpilogueBwdISA_SB_SD_Li256ELb0ELb0ELi4EEENS1_25SingleTileBwdLPTSchedulerILb0ELi64ELb0EEEEEEEEEvNT_6ParamsE --------------------------
	.section	.nv.constant0._ZN7cutlass13device_kernelIN5flash19enable_sm80_to_sm89INS1_16FlashAttnBwdSm80INS1_25CollectiveMainloopBwdSm80ILi1ELi1EN4cute5tupleIJNS5_1CILi64EEES8_NS7_ILi256EEEEEENS_6half_tEfNS_4arch4Sm80ELb1ELb0ELb1ELb0ELb0ELb0ELb0ELb0ELi2ELi4ELi2ELi2ELb0EEENS1_21CollectiveEpilogueBwdISA_SB_SD_Li256ELb0ELb0ELi4EEENS1_25SingleTileBwdLPTSchedulerILb0ELi64ELb0EEEEEEEEEvNT_6ParamsE,"a",@progbits
	.sectionflags	@""
	.align	4
.nv.constant0._ZN7cutlass13device_kernelIN5flash19enable_sm80_to_sm89INS1_16FlashAttnBwdSm80INS1_25CollectiveMainloopBwdSm80ILi1ELi1EN4cute5tupleIJNS5_1CILi64EEES8_NS7_ILi256EEEEEENS_6half_tEfNS_4arch4Sm80ELb1ELb0ELb1ELb0ELb0ELb0ELb0ELb0ELi2ELi4ELi2ELi2ELb0EEENS1_21CollectiveEpilogueBwdISA_SB_SD_Li256ELb0ELb0ELi4EEENS1_25SingleTileBwdLPTSchedulerILb0ELi64ELb0EEEEEEEEEvNT_6ParamsE:
	.zero		1000


//--------------------- .nv.constant0._ZN7cutlass13device_kernelIN5flash19enable_sm80_to_sm89INS1_16FlashAttnBwdSm80INS1_25CollectiveMainloopBwdSm80ILi1ELi1EN4cute5tupleIJNS5_1CILi64EEES8_NS7_ILi256EEEEEENS_6half_tEfNS_4arch4Sm80ELb1ELb0ELb1ELb0ELb0ELb0ELb0ELb0ELi2ELi4ELi2ELi2ELb0EEENS1_24CollectiveEpilogueBwdGQAISA_fSD_Li256ELb0ELb0EEENS1_25SingleTileBwdLPTSchedulerILb0ELi64ELb0EEEEEEEEEvNT_6ParamsE --------------------------
	.section	.nv.constant0._ZN7cutlass13device_kernelIN5flash19enable_sm80_to_sm89INS1_16FlashAttnBwdSm80INS1_25CollectiveMainloopBwdSm80ILi1ELi1EN4cute5tupleIJNS5_1CILi64EEES8_NS7_ILi256EEEEEENS_6half_tEfNS_4arch4Sm80ELb1ELb0ELb1ELb0ELb0ELb0ELb0ELb0ELi2ELi4ELi2ELi2ELb0EEENS1_24CollectiveEpilogueBwdGQAISA_fSD_Li256ELb0ELb0EEENS1_25SingleTileBwdLPTSchedulerILb0ELi64ELb0EEEEEEEEEvNT_6ParamsE,"a",@progbits
	.sectionflags	@""
	.align	4
.nv.constant0._ZN7cutlass13device_kernelIN5flash19enable_sm80_to_sm89INS1_16FlashAttnBwdSm80INS1_25CollectiveMainloopBwdSm80ILi1ELi1EN4cute5tupleIJNS5_1CILi64EEES8_NS7_ILi256EEEEEENS_6half_tEfNS_4arch4Sm80ELb1ELb0ELb1ELb0ELb0ELb0ELb0ELb0ELi2ELi4ELi2ELi2ELb0EEENS1_24CollectiveEpilogueBwdGQAISA_fSD_Li256ELb0ELb0EEENS1_25SingleTileBwdLPTSchedulerILb0ELi64ELb0EEEEEEEEEvNT_6ParamsE:
	.zero		1008


//--------------------- .nv.constant0._ZN7cutlass13device_kernelIN5flash22FlashAttnBwdPreprocessIN4cute5tupleIJNS3_1CILi64EEENS5_ILi256EEEEEENS_6half_tEfNS_4arch4Sm80ELb1ELb0EEEEEvNT_6ParamsE --------------------------
	.section	.nv.constant0._ZN7cutlass13device_kernelIN5flash22FlashAttnBwdPreprocessIN4cute5tupleIJNS3_1CILi64EEENS5_ILi256EEEEEENS_6half_tEfNS_4arch4Sm80ELb1ELb0EEEEEvNT_6ParamsE,"a",@progbits
	.sectionflags	@""
	.align	4
.nv.constant0._ZN7cutlass13device_kernelIN5flash22FlashAttnBwdPreprocessIN4cute5tupleIJNS3_1CILi64EEENS5_ILi256EEEEEENS_6half_tEfNS_4arch4Sm80ELb1ELb0EEEEEvNT_6ParamsE:
	.zero		592


//--------------------- .nv.constant0._ZN7cutlass13device_kernelIN5flash19enable_sm80_to_sm89INS1_16FlashAttnBwdSm80INS1_25CollectiveMainloopBwdSm80ILi1ELi1EN4cute5tupleIJNS5_1CILi64EEES8_NS7_ILi256EEEEEENS_6half_tEfNS_4arch4Sm80ELb1ELb0ELb1ELb1ELb0ELb0ELb0ELb0ELi2ELi4ELi2ELi2ELb0EEENS1_21CollectiveEpilogueBwdISA_SB_SD_Li256ELb1ELb0ELi4EEENS1_25SingleTileBwdLPTSchedulerILb1ELi64ELb0EEEEEEEEEvNT_6ParamsE --------------------------
	.section	.nv.constant0._ZN7cutlass13device_kernelIN5flash19enable_sm80_to_sm89INS1_16FlashAttnBwdSm80INS1_25CollectiveMainloopBwdSm80ILi1ELi1EN4cute5tupleIJNS5_1CILi64EEES8_NS7_ILi256EEEEEENS_6half_tEfNS_4arch4Sm80ELb1ELb0ELb1ELb1ELb0ELb0ELb0ELb0ELi2ELi4ELi2ELi2ELb0EEENS1_21CollectiveEpilogueBwdISA_SB_SD_Li256ELb1ELb0ELi4EEENS1_25SingleTileBwdLPTSchedulerILb1ELi64ELb0EEEEEEEEEvNT_6ParamsE,"a",@progbits
	.sectionflags	@""
	.align	4
.nv.constant0._ZN7cutlass13device_kernelIN5flash19enable_sm80_to_sm89INS1_16FlashAttnBwdSm80INS1_25CollectiveMainloopBwdSm80ILi1ELi1EN4cute5tupleIJNS5_1CILi64EEES8_NS7_ILi256EEEEEENS_6half_tEfNS_4arch4Sm80ELb1ELb0ELb1ELb1ELb0ELb0ELb0ELb0ELi2ELi4ELi2ELi2ELb0EEENS1_21CollectiveEpilogueBwdISA_SB_SD_Li256ELb1ELb0ELi4EEENS1_25SingleTileBwdLPTSchedulerILb1ELi64ELb0EEEEEEEEEvNT_6ParamsE:
	.zero		1000


//--------------------- .nv.constant0._ZN7cutlass13device_kernelIN5flash32FlashAttnBwdPostprocessConvertdQIN4cute5tupleIJNS3_1CILi64EEENS5_ILi256EEEEEENS_6half_tEfNS_4arch4Sm80ELi256ENS3_8TiledMMAINS3_8MMA_AtomIJNS3_28SM80_16x8x16_F32F16F16F32_TNEEEENS3_6LayoutINS4_IJNS5_ILi2EEENS5_ILi4EEENS5_ILi1EEEEEENS4_IJSJ_SH_NS5_ILi0EEEEEEEENS4_IJNS5_ILi32EEES6_NS5_ILi16EEEEEEEELb0EEEEEvNT_6ParamsE --------------------------
	.section	.nv.constant0._ZN7cutlass13device_kernelIN5flash32FlashAttnBwdPostprocessConvertdQIN4cute5tupleIJNS3_1CILi64EEENS5_ILi256EEEEEENS_6half_tEfNS_4arch4Sm80ELi256ENS3_8TiledMMAINS3_8MMA_AtomIJNS3_28SM80_16x8x16_F32F16F16F32_TNEEEENS3_6LayoutINS4_IJNS5_ILi2EEENS5_ILi4EEENS5_ILi1EEEEEENS4_IJSJ_SH_NS5_ILi0EEEEEEEENS4_IJNS5_ILi32EEES6_NS5_ILi16EEEEEEEELb0EEEEEvNT_6ParamsE,"a",@progbits
	.sectionflags	@""
	.align	4
.nv.constant0._ZN7cutlass13device_kernelIN5flash32FlashAttnBwdPostprocessConvertdQIN4cute5tupleIJNS3_1CILi64EEENS5_ILi256EEEEEENS_6half_tEfNS_4arch4Sm80ELi256ENS3_8TiledMMAINS3_8MMA_AtomIJNS3_28SM80_16x8x16_F32F16F16F32_TNEEEENS3_6LayoutINS4_IJNS5_ILi2EEENS5_ILi4EEENS5_ILi1EEEEEENS4_IJSJ_SH_NS5_ILi0EEEEEEEENS4_IJNS5_ILi32EEES6_NS5_ILi16EEEEEEEELb0EEEEEvNT_6ParamsE:
	.zero		464


//--------------------- .nv.constant0._ZN7cutlass13device_kernelIN5flash19enable_sm80_to_sm89INS1_16FlashAttnBwdSm80INS1_25CollectiveMainloopBwdSm80ILi1ELi1EN4cute5tupleIJNS5_1CILi64EEES8_NS7_ILi256EEEEEENS_6half_tEfNS_4arch4Sm80ELb1ELb0ELb1ELb1ELb0ELb0ELb0ELb0ELi2ELi4ELi2ELi2ELb0EEENS1_24CollectiveEpilogueBwdGQAISA_fSD_Li256ELb1ELb0EEENS1_25SingleTileBwdLPTSchedulerILb1ELi64ELb0EEEEEEEEEvNT_6ParamsE --------------------------
	.section	.nv.constant0._ZN7cutlass13device_kernelIN5flash19enable_sm80_to_sm89INS1_16FlashAttnBwdSm80INS1_25CollectiveMainloopBwdSm80ILi1ELi1EN4cute5tupleIJNS5_1CILi64EEES8_NS7_ILi256EEEEEENS_6half_tEfNS_4arch4Sm80ELb1ELb0ELb1ELb1ELb0ELb0ELb0ELb0ELi2ELi4ELi2ELi2ELb0EEENS1_24CollectiveEpilogueBwdGQAISA_fSD_Li256ELb1ELb0EEENS1_25SingleTileBwdLPTSchedulerILb1ELi64ELb0EEEEEEEEEvNT_6ParamsE,"a",@progbits
	.sectionflags	@""
	.align	4
.nv.constant0._ZN7cutlass13device_kernelIN5flash19enable_sm80_to_sm89INS1_16FlashAttnBwdSm80INS1_25CollectiveMainloopBwdSm80ILi1ELi1EN4cute5tupleIJNS5_1CILi64EEES8_NS7_ILi256EEEEEENS_6half_tEfNS_4arch4Sm80ELb1ELb0ELb1ELb1ELb0ELb0ELb0ELb0ELi2ELi4ELi2ELi2ELb0EEENS1_24CollectiveEpilogueBwdGQAISA_fSD_Li256ELb1ELb0EEENS1_25SingleTileBwdLPTSchedulerILb1ELi64ELb0EEEEEEEEEvNT_6ParamsE:
	.zero		1008


//--------------------- .nv.constant0._ZN7cutlass13device_kernelIN5flash22FlashAttnBwdPreprocessIN4cute5tupleIJNS3_1CILi64EEENS5_ILi256EEEEEENS_6half_tEfNS_4arch4Sm80ELb1ELb1EEEEEvNT_6ParamsE --------------------------
	.section	.nv.constant0._ZN7cutlass13device_kernelIN5flash22FlashAttnBwdPreprocessIN4cute5tupleIJNS3_1CILi64EEENS5_ILi256EEEEEENS_6half_tEfNS_4arch4Sm80ELb1ELb1EEEEEvNT_6ParamsE,"a",@progbits
	.sectionflags	@""
	.align	4
.nv.constant0._ZN7cutlass13device_kernelIN5flash22FlashAttnBwdPreprocessIN4cute5tupleIJNS3_1CILi64EEENS5_ILi256EEEEEENS_6half_tEfNS_4arch4Sm80ELb1ELb1EEEEEvNT_6ParamsE:
	.zero		592


//--------------------- .text._ZN7cutlass13device_kernelIN5flash19enable_sm80_to_sm89INS1_16FlashAttnBwdSm80INS1_25CollectiveMainloopBwdSm80ILi1ELi1EN4cute5tupleIJNS5_1CILi32EEENS7_ILi64EEENS7_ILi256EEEEEENS_6half_tEfNS_4arch4Sm80ELb0ELb0ELb1ELb0ELb0ELb0ELb0ELb0ELi2ELi2ELi2ELi1ELb1EEENS1_21CollectiveEpilogueBwdISB_SC_SE_Li256ELb0ELb0ELi4EEENS1_19SingleTileSchedulerILb0ELb0ELb0ELi64EEEEEEEEEvNT_6ParamsE --------------------------
	.section	.text._ZN7cutlass13device_kernelIN5flash19enable_sm80_to_sm89INS1_16FlashAttnBwdSm80INS1_25CollectiveMainloopBwdSm80ILi1ELi1EN4cute5tupleIJNS5_1CILi32EEENS7_ILi64EEENS7_ILi256EEEEEENS_6half_tEfNS_4arch4Sm80ELb0ELb0ELb1ELb0ELb0ELb0ELb0ELb0ELi2ELi2ELi2ELi1ELb1EEENS1_21CollectiveEpilogueBwdISB_SC_SE_Li256ELb0ELb0ELi4EEENS1_19SingleTileSchedulerILb0ELb0ELb0ELi64EEEEEEEEEvNT_6ParamsE,"ax",@progbits
	.sectioninfo	@"SHI_REGISTERS=255"
	.align	128
.text._ZN7cutlass13device_kernelIN5flash19enable_sm80_to_sm89INS1_16FlashAttnBwdSm80INS1_25CollectiveMainloopBwdSm80ILi1ELi1EN4cute5tupleIJNS5_1CILi32EEENS7_ILi64EEENS7_ILi256EEEEEENS_6half_tEfNS_4arch4Sm80ELb0ELb0ELb1ELb0ELb0ELb0ELb0ELb0ELi2ELi2ELi2ELi1ELb1EEENS1_21CollectiveEpilogueBwdISB_SC_SE_Li256ELb0ELb0ELi4EEENS1_19SingleTileSchedulerILb0ELb0ELb0ELi64EEEEEEEEEvNT_6ParamsE:
        .type           _ZN7cutlass13device_kernelIN5flash19enable_sm80_to_sm89INS1_16FlashAttnBwdSm80INS1_25CollectiveMainloopBwdSm80ILi1ELi1EN4cute5tupleIJNS5_1CILi32EEENS7_ILi64EEENS7_ILi256EEEEEENS_6half_tEfNS_4arch4Sm80ELb0ELb0ELb1ELb0ELb0ELb0ELb0ELb0ELi2ELi2ELi2ELi1ELb1EEENS1_21CollectiveEpilogueBwdISB_SC_SE_Li256ELb0ELb0ELi4EEENS1_19SingleTileSchedulerILb0ELb0ELb0ELi64EEEEEEEEEvNT_6ParamsE,@function
        .size           _ZN7cutlass13device_kernelIN5flash19enable_sm80_to_sm89INS1_16FlashAttnBwdSm80INS1_25CollectiveMainloopBwdSm80ILi1ELi1EN4cute5tupleIJNS5_1CILi32EEENS7_ILi64EEENS7_ILi256EEEEEENS_6half_tEfNS_4arch4Sm80ELb0ELb0ELb1ELb0ELb0ELb0ELb0ELb0ELi2ELi2ELi2ELi1ELb1EEENS1_21CollectiveEpilogueBwdISB_SC_SE_Li256ELb0ELb0ELi4EEENS1_19SingleTileSchedulerILb0ELb0ELb0ELi64EEEEEEEEEvNT_6ParamsE,(.L_x_1146 - _ZN7cutlass13device_kernelIN5flash19enable_sm80_to_sm89INS1_16FlashAttnBwdSm80INS1_25CollectiveMainloopBwdSm80ILi1ELi1EN4cute5tupleIJNS5_1CILi32EEENS7_ILi64EEENS7_ILi256EEEEEENS_6half_tEfNS_4arch4Sm80ELb0ELb0ELb1ELb0ELb0ELb0ELb0ELb0ELi2ELi2ELi2ELi1ELb1EEENS1_21CollectiveEpilogueBwdISB_SC_SE_Li256ELb0ELb0ELi4EEENS1_19SingleTileSchedulerILb0ELb0ELb0ELi64EEEEEEEEEvNT_6ParamsE)
        .other          _ZN7cutlass13device_kernelIN5flash19enable_sm80_to_sm89INS1_16FlashAttnBwdSm80INS1_25CollectiveMainloopBwdSm80ILi1ELi1EN4cute5tupleIJNS5_1CILi32EEENS7_ILi64EEENS7_ILi256EEEEEENS_6half_tEfNS_4arch4Sm80ELb0ELb0ELb1ELb0ELb0ELb0ELb0ELb0ELi2ELi2ELi2ELi1ELb1EEENS1_21CollectiveEpilogueBwdISB_SC_SE_Li256ELb0ELb0ELi4EEENS1_19SingleTileSchedulerILb0ELb0ELb0ELi64EEEEEEEEEvNT_6ParamsE,@"STO_CUDA_ENTRY STV_DEFAULT"
_ZN7cutlass13device_kernelIN5flash19enable_sm80_to_sm89INS1_16FlashAttnBwdSm80INS1_25CollectiveMainloopBwdSm80ILi1ELi1EN4cute5tupleIJNS5_1CILi32EEENS7_ILi64EEENS7_ILi256EEEEEENS_6half_tEfNS_4arch4Sm80ELb0ELb0ELb1ELb0ELb0ELb0ELb0ELb0ELi2ELi2ELi2ELi1ELb1EEENS1_21CollectiveEpilogueBwdISB_SC_SE_Li256ELb0ELb0ELi4EEENS1_19SingleTileSchedulerILb0ELb0ELb0ELi64EEEEEEEEEvNT_6ParamsE:
[----:B------:R-:W-:-:S03]  /*0000*/  MOV R1, c[0x0][0x28] ;  /* 0x00000a0000017a02 */ /* 0x000fc60000000f00 */
[----:B------:R-:W1:Y:S01]  /*0010*/  S2UR UR12, SR_CTAID.Z ;  /* 0x00000000000c79c3 */ /* 0x000e620000002700 */
[----:B------:R-:W-:Y:S02]  /*0020*/  IADD3 R1, R1, -0xb8, RZ ;  /* 0xffffff4801017810 */ /* 0x000fe40007ffe0ff */
[----:B-1----:R-:W-:-:S13]  /*0030*/  ISETP.LE.AND P0, PT, RZ, UR12, PT ;  /* 0x0000000cff007c0c */ /* 0x002fda000bf03270 */
[----:B------:R-:W-:Y:S05]  /*0040*/  @!P0 EXIT ;  /* 0x000000000000894d */ /* 0x000fea0003800000 */
[----:B------:R-:W1:Y:S01]  /*0050*/  S2R R2, SR_TID.X ;  /* 0x0000000000027919 */ /* 0x000e620000002100 */
[----:B------:R-:W2:Y:S01]  /*0060*/  S2UR UR11, SR_CTAID.Y ;  /* 0x00000000000b79c3 */ /* 0x000ea20000002600 */
[----:B------:R-:W-:Y:S01]  /*0070*/  ULDC.64 UR6, c[0x0][0x248] ;  /* 0x0000920000067ab9 */ /* 0x000fe20000000a00 */
[----:B------:R-:W-:Y:S01]  /*0080*/  IMAD.MOV.U32 R149, RZ, RZ, R3 ;  /* 0x000000ffff957224 */ /* 0x000fe200078e0003 */
[----:B------:R-:W-:Y:S01]  /*0090*/  USHF.R.S32.HI UR10, URZ, 0x1f, UR12 ;  /* 0x0000001f3f0a7899 */ /* 0x000fe2000801140c */
[----:B------:R-:W3:Y:S01]  /*00a0*/  S2R R9, SR_CTAID.X ;  /* 0x0000000000097919 */ /* 0x000ee20000002500 */
[----:B------:R-:W-:Y:S01]  /*00b0*/  UISETP.NE.AND UP0, UPT, UR6, 0x1, UPT ;  /* 0x000000010600788c */ /* 0x000fe2000bf05270 */
[----:B------:R-:W-:Y:S01]  /*00c0*/  IMAD.U32 R8, RZ, RZ, UR12 ;  /* 0x0000000cff087e24 */ /* 0x000fe2000f8e00ff */
[----:B------:R-:W-:Y:S01]  /*00d0*/  ULDC.64 UR4, c[0x0][0x1e8] ;  /* 0x00007a0000047ab9 */ /* 0x000fe20000000a00 */
[----:B------:R-:W-:Y:S01]  /*00e0*/  IMAD.MOV.U32 R36, RZ, RZ, -0x40 ;  /* 0xffffffc0ff247424 */ /* 0x000fe200078e00ff */
[----:B------:R-:W-:Y:S01]  /*00f0*/  UIMAD UR4, UR10, UR4, URZ ;  /* 0x000000040a0472a4 */ /* 0x000fe2000f8e023f */
[----:B------:R-:W-:Y:S01]  /*0100*/  IMAD.MOV.U32 R37, RZ, RZ, 0x20 ;  /* 0x00000020ff257424 */ /* 0x000fe200078e00ff */
[----:B------:R-:W-:-:S02]  /*0110*/  ULDC.64 UR18, c[0x0][0x118] ;  /* 0x0000460000127ab9 */ /* 0x000fc40000000a00 */
[----:B------:R-:W-:-:S03]  /*0120*/  UIMAD UR13, UR12, UR5, UR4 ;  /* 0x000000050c0d72a4 */ /* 0x000fc6000f8e0204 */
[----:B------:R-:W-:Y:S02]  /*0130*/  ULDC.64 UR4, c[0x0][0x278] ;  /* 0x00009e0000047ab9 */ /* 0x000fe40000000a00 */
[----:B------:R-:W-:Y:S02]  /*0140*/  UIMAD UR8, UR10, UR4, URZ ;  /* 0x000000040a0872a4 */ /* 0x000fe4000f8e023f */
[----:B------:R-:W-:Y:S02]  /*0150*/  UIMAD.WIDE.U32 UR14, UR12, UR4, URZ ;  /* 0x000000040c0e72a5 */ /* 0x000fe4000f8e003f */
[----:B------:R-:W-:Y:S01]  /*0160*/  UIMAD UR8, UR12, UR5, UR8 ;  /* 0x000000050c0872a4 */ /* 0x000fe2000f8e0208 */
[--C-:B-1----:R-:W-:Y:S01]  /*0170*/  IMAD.MOV.U32 R148, RZ, RZ, R2.reuse ;  /* 0x000000ffff947224 */ /* 0x102fe200078e0002 */
[----:B--2---:R-:W-:Y:S01]  /*0180*/  UIMAD.WIDE.U32 UR16, UR11, UR7, URZ ;  /* 0x000000070b1072a5 */ /* 0x004fe2000f8e003f */
[----:B------:R-:W-:Y:S01]  /*0190*/  IMAD.MOV.U32 R148, RZ, RZ, R2 ;  /* 0x000000ffff947224 */ /* 0x000fe200078e0002 */
[----:B------:R-:W-:Y:S01]  /*01a0*/  UMOV UR6, UR11 ;  /* 0x0000000b00067c82 */ /* 0x000fe20008000000 */
[----:B------:R1:W-:Y:S01]  /*01b0*/  STL [R1+0x70], R2 ;  /* 0x0000700201007387 */ /* 0x0003e20000100800 */
[----:B------:R-:W-:Y:S01]  /*01c0*/  ULDC UR7, c[0x0][0x250] ;  /* 0x0000940000077ab9 */ /* 0x000fe20000000800 */
[----:B------:R-:W-:Y:S01]  /*01d0*/  IMAD.SHL.U32 R4, R148, 0x4, RZ ;  /* 0x0000000494047824 */ /* 0x000fe200078e00ff */
[----:B------:R-:W-:Y:S01]  /*01e0*/  SHF.R.S32.HI R33, RZ, 0x1f, R148 ;  /* 0x0000001fff217819 */ /* 0x000fe20000011494 */
[----:B------:R-:W-:Y:S01]  /*01f0*/  @UP0 USHF.R.U32.HI UR6, URZ, UR7, UR17 ;  /* 0x000000073f060299 */ /* 0x000fe20008011611 */
[----:B------:R-:W-:Y:S01]  /*0200*/  IMAD.U32 R3, RZ, RZ, UR11 ;  /* 0x0000000bff037e24 */ /* 0x000fe2000f8e00ff */
[----:B------:R-:W-:Y:S01]  /*0210*/  ULDC.64 UR4, c[0x0][0x1e0] ;  /* 0x0000780000047ab9 */ /* 0x000fe20000000a00 */
[----:B------:R-:W-:Y:S01]  /*0220*/  LEA.HI R30, R33, R148, RZ, 0x3 ;  /* 0x00000094211e7211 */ /* 0x000fe200078f18ff */
[----:B------:R-:W-:Y:S01]  /*0230*/  USHF.R.S32.HI UR9, URZ, 0x1f, UR6 ;  /* 0x0000001f3f097899 */ /* 0x000fe20008011406 */
[----:B------:R-:W-:Y:S01]  /*0240*/  SHF.R.S32.HI R5, RZ, 0x1f, R4 ;  /* 0x0000001fff057819 */ /* 0x000fe20000011404 */
[----:B------:R-:W-:Y:S01]  /*0250*/  UIADD3 UR8, UR15, UR8, URZ ;  /* 0x000000080f087290 */ /* 0x000fe2000fffe03f */
[----:B------:R-:W-:Y:S01]  /*0260*/  LOP3.LUT R0, R30, 0xfffffff8, RZ, 0xc0, !PT ;  /* 0xfffffff81e007812 */ /* 0x000fe200078ec0ff */
[----:B------:R-:W-:Y:S01]  /*0270*/  UIMAD UR4, UR9, UR4, URZ ;  /* 0x00000004090472a4 */ /* 0x000fe2000f8e023f */
[----:B------:R-:W-:Y:S01]  /*0280*/  SHF.R.S32.HI R42, RZ, 0x3, R30 ;  /* 0x00000003ff2a7819 */ /* 0x000fe2000001141e */
[----:B------:R2:W-:Y:S01]  /*0290*/  STL.64 [R1+0x78], R4 ;  /* 0x0000780401007387 */ /* 0x0005e20000100a00 */
[----:B------:R-:W-:Y:S01]  /*02a0*/  IMAD.WIDE.U32 R20, R3, c[0x0][0x288], R4 ;  /* 0x0000a20003147a25 */ /* 0x000fe200078e0004 */
[----:B------:R-:W-:Y:S01]  /*02b0*/  UIMAD UR7, UR6, UR5, UR4 ;  /* 0x00000005060772a4 */ /* 0x000fe2000f8e0204 */
[----:B------:R-:W-:-:S02]  /*02c0*/  SHF.R.S32.HI R43, RZ, 0x1f, R42 ;  /* 0x0000001fff2b7819 */ /* 0x000fc4000001142a */
[----:B------:R-:W-:Y:S01]  /*02d0*/  IMAD.IADD R19, R148, 0x1, -R0 ;  /* 0x0000000194137824 */ /* 0x000fe200078e0a00 */
[----:B------:R-:W-:Y:S01]  /*02e0*/  ULDC.64 UR4, c[0x0][0x1b0] ;  /* 0x00006c0000047ab9 */ /* 0x000fe20000000a00 */
[----:B------:R-:W-:Y:S01]  /*02f0*/  IMAD.U32 R0, RZ, RZ, UR6 ;  /* 0x00000006ff007e24 */ /* 0x000fe2000f8e00ff */
[----:B------:R-:W-:Y:S01]  /*0300*/  UIMAD UR4, UR9, UR4, URZ ;  /* 0x00000004090472a4 */ /* 0x000fe2000f8e023f */
[----:B------:R-:W-:Y:S01]  /*0310*/  IMAD.SHL.U32 R14, R19, 0x8, RZ ;  /* 0x00000008130e7824 */ /* 0x000fe200078e00ff */
[----:B------:R-:W-:Y:S01]  /*0320*/  USHF.R.S32.HI UR9, URZ, 0x1f, UR11 ;  /* 0x0000001f3f097899 */ /* 0x000fe2000801140b */
[----:B-1----:R-:W-:Y:S01]  /*0330*/  IMAD.U32 R2, RZ, RZ, UR11 ;  /* 0x0000000bff027e24 */ /* 0x002fe2000f8e00ff */
[----:B------:R-:W-:Y:S01]  /*0340*/  UIMAD UR16, UR6, UR5, UR4 ;  /* 0x00000005061072a4 */ /* 0x000fe2000f8e0204 */
[----:B---3--:R-:W-:Y:S01]  /*0350*/  IMAD R36, R9, R36, c[0x0][0x198] ;  /* 0x0000660009247624 */ /* 0x008fe200078e0224 */
[----:B------:R-:W-:Y:S01]  /*0360*/  SHF.R.S32.HI R15, RZ, 0x1f, R14 ;  /* 0x0000001fff0f7819 */ /* 0x000fe2000001140e */
[----:B------:R-:W-:Y:S01]  /*0370*/  IMAD.WIDE.U32 R6, R2, c[0x0][0x270], R4 ;  /* 0x00009c0002067a25 */ /* 0x000fe200078e0004 */
[----:B------:R-:W-:Y:S01]  /*0380*/  ULDC.64 UR4, c[0x0][0x1b8] ;  /* 0x00006e0000047ab9 */ /* 0x000fe20000000a00 */
[----:B------:R-:W-:Y:S01]  /*0390*/  IADD3 R29, R14, 0x40, RZ ;  /* 0x000000400e1d7810 */ /* 0x000fe20007ffe0ff */
[----:B------:R-:W-:Y:S01]  /*03a0*/  UIMAD UR4, UR10, UR4, URZ ;  /* 0x000000040a0472a4 */ /* 0x000fe2000f8e023f */
[--C-:B------:R-:W-:Y:S01]  /*03b0*/  IMAD.WIDE.U32 R2, R0, c[0x0][0x1b0], R14.reuse ;  /* 0x00006c0000027a25 */ /* 0x100fe200078e000e */
[----:B------:R-:W-:Y:S01]  /*03c0*/  IADD3 R12, P0, R6, UR14, RZ ;  /* 0x0000000e060c7c10 */ /* 0x000fe2000ff1e0ff */
[----:B------:R-:W-:Y:S01]  /*03d0*/  STL.64 [R1+0x58], R42 ;  /* 0x0000582a01007387 */ /* 0x000fe20000100a00 */
[----:B------:R-:W-:Y:S01]  /*03e0*/  UIMAD UR4, UR12, UR5, UR4 ;  /* 0x000000050c0472a4 */ /* 0x000fe2000f8e0204 */
[----:B------:R-:W-:Y:S01]  /*03f0*/  IMAD.SHL.U32 R6, R42, 0x40, RZ ;  /* 0x000000402a067824 */ /* 0x000fe200078e00ff */
[----:B------:R-:W-:Y:S01]  /*0400*/  IADD3 R3, R3, UR16, RZ ;  /* 0x0000001003037c10 */ /* 0x000fe2000fffe0ff */
[----:B------:R-:W-:Y:S01]  /*0410*/  IMAD.U32 R24, RZ, RZ, UR11 ;  /* 0x0000000bff187e24 */ /* 0x000fe2000f8e00ff */
[----:B------:R-:W-:Y:S01]  /*0420*/  LEA R26, P2, R12, c[0x0][0x258], 0x2 ;  /* 0x000096000c1a7a11 */ /* 0x000fe200078410ff */
[----:B--2---:R-:W-:Y:S01]  /*0430*/  IMAD.WIDE.U32 R4, R0, c[0x0][0x1e0], R14 ;  /* 0x0000780000047a25 */ /* 0x004fe200078e000e */
[----:B------:R-:W-:-:S02]  /*0440*/  ISETP.GE.AND P4, PT, R14, c[0x0][0x1cc], PT ;  /* 0x000073000e007a0c */ /* 0x000fc40003f86270 */
[----:B------:R-:W-:Y:S01]  /*0450*/  ISETP.GE.AND P3, PT, R29, c[0x0][0x1cc], PT ;  /* 0x000073001d007a0c */ /* 0x000fe20003f66270 */
[----:B------:R-:W-:Y:S01]  /*0460*/  IMAD.U32 R0, RZ, RZ, UR12 ;  /* 0x0000000cff007e24 */ /* 0x000fe2000f8e00ff */
[----:B------:R-:W-:Y:S01]  /*0470*/  IADD3 R5, R5, UR7, RZ ;  /* 0x0000000705057c10 */ /* 0x000fe2000fffe0ff */
[----:B------:R-:W-:Y:S01]  /*0480*/  ULDC.64 UR6, c[0x0][0x270] ;  /* 0x00009c0000067ab9 */ /* 0x000fe20000000a00 */
[----:B------:R-:W-:Y:S01]  /*0490*/  IMAD.WIDE.U32 R2, R8, c[0x0][0x1b8], R2 ;  /* 0x00006e0008027a25 */ /* 0x000fe200078e0002 */
[----:B------:R-:W-:Y:S01]  /*04a0*/  UIMAD UR6, UR9, UR6, URZ ;  /* 0x00000006090672a4 */ /* 0x000fe2000f8e023f */
[----:B------:R-:W-:Y:S02]  /*04b0*/  IADD3 R28, R14, 0x80, RZ ;  /* 0x000000800e1c7810 */ /* 0x000fe40007ffe0ff */
[----:B------:R-:W-:Y:S01]  /*04c0*/  IMAD.WIDE.U32 R4, R0, c[0x0][0x1e8], R4 ;  /* 0x00007a0000047a25 */ /* 0x000fe200078e0004 */
[----:B------:R-:W-:Y:S01]  /*04d0*/  UIMAD UR6, UR11, UR7, UR6 ;  /* 0x000000070b0672a4 */ /* 0x000fe2000f8e0206 */
[----:B------:R-:W-:Y:S01]  /*04e0*/  IADD3 R3, R3, UR4, RZ ;  /* 0x0000000403037c10 */ /* 0x000fe2000fffe0ff */
[----:B------:R-:W-:Y:S01]  /*04f0*/  ULDC.64 UR4, c[0x0][0x288] ;  /* 0x0000a20000047ab9 */ /* 0x000fe20000000a00 */
[----:B------:R-:W-:Y:S01]  /*0500*/  IMAD.WIDE R8, R9, 0x40, R42 ;  /* 0x0000004009087825 */ /* 0x000fe200078e022a */
[----:B------:R-:W-:Y:S01]  /*0510*/  IADD3 R5, R5, UR13, RZ ;  /* 0x0000000d05057c10 */ /* 0x000fe2000fffe0ff */
[----:B------:R-:W-:Y:S01]  /*0520*/  UIMAD UR4, UR9, UR4, URZ ;  /* 0x00000004090472a4 */ /* 0x000fe2000f8e023f */
[----:B------:R-:W-:Y:S01]  /*0530*/  IADD3 R31, R14, 0xc0, RZ ;  /* 0x000000c00e1f7810 */ /* 0x000fe20007ffe0ff */
[----:B------:R-:W-:Y:S01]  /*0540*/  IMAD.U32 R0, RZ, RZ, UR6 ;  /* 0x00000006ff007e24 */ /* 0x000fe2000f8e00ff */
[----:B------:R-:W-:Y:S01]  /*0550*/  ULDC.64 UR6, c[0x0][0x290] ;  /* 0x0000a40000067ab9 */ /* 0x000fe20000000a00 */
[C---:B------:R-:W-:Y:S01]  /*0560*/  IMAD R10, R9.reuse, c[0x0][0x1d8], RZ ;  /* 0x00007600090a7a24 */ /* 0x040fe200078e02ff */
[----:B------:R-:W-:Y:S01]  /*0570*/  UIMAD UR13, UR10, UR6, URZ ;  /* 0x000000060a0d72a4 */ /* 0x000fe2000f8e023f */
[----:B------:R-:W-:Y:S01]  /*0580*/  IMAD R11, R9, c[0x0][0x1a8], RZ ;  /* 0x00006a00090b7a24 */ /* 0x000fe200078e02ff */
[----:B------:R-:W-:Y:S01]  /*0590*/  IADD3.X R13, R7, UR8, R0, P0, !PT ;  /* 0x00000008070d7c10 */ /* 0x000fe200087fe400 */
[C---:B------:R-:W-:Y:S01]  /*05a0*/  IMAD R10, R8.reuse, c[0x0][0x1dc], R10 ;  /* 0x00007700080a7a24 */ /* 0x040fe200078e020a */
[----:B------:R-:W-:Y:S01]  /*05b0*/  LEA.HI R0, R33, R148, RZ, 0x6 ;  /* 0x0000009421007211 */ /* 0x000fe200078f30ff */
[----:B------:R-:W-:Y:S01]  /*05c0*/  IMAD R11, R8, c[0x0][0x1ac], R11 ;  /* 0x00006b00080b7a24 */ /* 0x000fe200078e020b */
[----:B------:R-:W-:Y:S01]  /*05d0*/  LEA.HI.X R27, R12, c[0x0][0x25c], R13, 0x2, P2 ;  /* 0x000097000c1b7a11 */ /* 0x000fe200010f140d */
[----:B------:R-:W-:Y:S01]  /*05e0*/  UIMAD.WIDE.U32 UR16, UR12, UR6, URZ ;  /* 0x000000060c1072a5 */ /* 0x000fe2000f8e003f */
[----:B------:R-:W-:Y:S01]  /*05f0*/  SHF.R.S32.HI R23, RZ, 0x6, R0 ;  /* 0x00000006ff177819 */ /* 0x000fe20000011400 */
[----:B------:R-:W-:Y:S01]  /*0600*/  UIMAD UR5, UR11, UR5, UR4 ;  /* 0x000000050b0572a4 */ /* 0x000fe2000f8e0204 */
[----:B------:R-:W-:Y:S01]  /*0610*/  LOP3.LUT R0, R6, 0x1c0, RZ, 0xc0, !PT ;  /* 0x000001c006007812 */ /* 0x000fe200078ec0ff */
[----:B------:R-:W-:Y:S01]  /*0620*/  IMAD.WIDE.U32 R6, R8, c[0x0][0x1d8], R4 ;  /* 0x0000760008067a25 */ /* 0x000fe200078e0004 */
[----:B------:R-:W-:Y:S01]  /*0630*/  ISETP.GE.AND P2, PT, R28, c[0x0][0x1cc], PT ;  /* 0x000073001c007a0c */ /* 0x000fe20003f46270 */
[----:B------:R-:W-:Y:S01]  /*0640*/  UIMAD UR6, UR12, UR7, UR13 ;  /* 0x000000070c0672a4 */ /* 0x000fe2000f8e020d */
[----:B------:R-:W-:Y:S01]  /*0650*/  LOP3.LUT R9, R0, 0x38, R14, 0xf8, !PT ;  /* 0x0000003800097812 */ /* 0x000fe200078ef80e */
[----:B------:R-:W-:Y:S01]  /*0660*/  IMAD.WIDE.U32 R4, R8, c[0x0][0x1a8], R2 ;  /* 0x00006a0008047a25 */ /* 0x000fe200078e0002 */
[----:B------:R-:W-:Y:S01]  /*0670*/  SHF.R.U32.HI R3, RZ, 0x3, R0 ;  /* 0x00000003ff037819 */ /* 0x000fe20000011600 */
[----:B------:R-:W-:Y:S01]  /*0680*/  UIADD3 UR6, UR17, UR6, URZ ;  /* 0x0000000611067290 */ /* 0x000fe2000fffe03f */
[----:B------:R-:W-:Y:S01]  /*0690*/  LEA R2, P1, R6, c[0x0][0x1c0], 0x1 ;  /* 0x0000700006027a11 */ /* 0x000fe200078208ff */
[----:B------:R-:W-:Y:S01]  /*06a0*/  IMAD.SHL.U32 R22, R23, 0x200, RZ ;  /* 0x0000020017167824 */ /* 0x000fe200078e00ff */
[----:B------:R-:W-:Y:S01]  /*06b0*/  LEA R8, P0, R4, c[0x0][0x190], 0x1 ;  /* 0x0000640004087a11 */ /* 0x000fe200078008ff */
[----:B------:R-:W-:-:S02]  /*06c0*/  IMAD.IADD R0, R7, 0x1, R10 ;  /* 0x0000000107007824 */ /* 0x000fc400078e020a */
[----:B------:R-:W-:Y:S01]  /*06d0*/  IMAD.IADD R5, R5, 0x1, R11 ;  /* 0x0000000105057824 */ /* 0x000fe200078e020b */
[----:B------:R-:W-:Y:S01]  /*06e0*/  LOP3.LUT R10, R22, R9, R3, 0xf6, !PT ;  /* 0x00000009160a7212 */ /* 0x000fe200078ef603 */
[----:B------:R-:W-:Y:S01]  /*06f0*/  IMAD.MOV.U32 R7, RZ, RZ, c[0x0][0x1dc] ;  /* 0x00007700ff077624 */ /* 0x000fe200078e00ff */
[----:B------:R-:W-:Y:S01]  /*0700*/  LEA.HI.X R3, R6, c[0x0][0x1c4], R0, 0x1, P1 ;  /* 0x0000710006037a11 */ /* 0x000fe200008f0c00 */
[----:B------:R-:W-:Y:S01]  /*0710*/  IMAD.MOV.U32 R0, RZ, RZ, c[0x0][0x1a8] ;  /* 0x00006a00ff007624 */ /* 0x000fe200078e00ff */
[----:B------:R-:W-:Y:S01]  /*0720*/  LEA.HI.X R9, R4, c[0x0][0x194], R5, 0x1, P0 ;  /* 0x0000650004097a11 */ /* 0x000fe200000f0c05 */
[----:B------:R-:W-:Y:S02]  /*0730*/  IMAD.MOV.U32 R6, RZ, RZ, c[0x0][0x1ac] ;  /* 0x00006b00ff067624 */ /* 0x000fe400078e00ff */
[----:B------:R-:W-:Y:S01]  /*0740*/  IMAD.MOV.U32 R5, RZ, RZ, c[0x0][0x1d8] ;  /* 0x00007600ff057624 */ /* 0x000fe200078e00ff */
[----:B------:R-:W-:Y:S01]  /*0750*/  LEA R12, P0, R0, R8, 0x6 ;  /* 0x00000008000c7211 */ /* 0x000fe200078030ff */
[----:B------:R-:W-:-:S02]  /*0760*/  IMAD.SHL.U32 R38, R10, 0x2, RZ ;  /* 0x000000020a267824 */ /* 0x000fc400078e00ff */
[----:B------:R-:W-:Y:S01]  /*0770*/  IMAD.U32 R18, RZ, RZ, UR5 ;  /* 0x00000005ff127e24 */ /* 0x000fe2000f8e00ff */
[----:B------:R-:W-:Y:S01]  /*0780*/  LEA.HI.X R13, R0, R9, R6, 0x6, P0 ;  /* 0x00000009000d7211 */ /* 0x000fe200000f3406 */
[----:B------:R-:W-:Y:S01]  /*0790*/  IMAD.IADD R0, R36, 0x1, -R42 ;  /* 0x0000000124007824 */ /* 0x000fe200078e0a2a */
[----:B------:R-:W-:Y:S01]  /*07a0*/  LEA R4, P1, R5, R2, 0x6 ;  /* 0x0000000205047211 */ /* 0x000fe200078230ff */
[----:B------:R-:W-:Y:S01]  /*07b0*/  ULDC.64 UR4, c[0x0][0x180] ;  /* 0x0000600000047ab9 */ /* 0x000fe20000000a00 */
[----:B------:R-:W-:Y:S01]  /*07c0*/  IADD3 R25, P0, R20, UR16, RZ ;  /* 0x0000001014197c10 */ /* 0x000fe2000ff1e0ff */
[----:B------:R-:W-:Y:S01]  /*07d0*/  IMAD R6, R43, c[0x0][0x208], RZ ;  /* 0x000082002b067a24 */ /* 0x000fe200078e02ff */
[----:B------:R-:W-:Y:S01]  /*07e0*/  LEA.HI.X R5, R5, R3, R7, 0x6, P1 ;  /* 0x0000000305057211 */ /* 0x000fe200008f3407 */
[----:B------:R-:W-:Y:S01]  /*07f0*/  IMAD R7, R43, c[0x0][0x178], RZ ;  /* 0x00005e002b077a24 */ /* 0x000fe200078e02ff */
[C---:B------:R-:W-:Y:S01]  /*0800*/  ISETP.LT.OR P1, PT, R0.reuse, 0x1, P4 ;  /* 0x000000010000780c */ /* 0x040fe20002721670 */
[----:B------:R-:W-:Y:S01]  /*0810*/  UIMAD UR4, UR9, UR4, URZ ;  /* 0x00000004090472a4 */ /* 0x000fe2000f8e023f */
[----:B------:R-:W-:Y:S01]  /*0820*/  ISETP.LT.OR P5, PT, R0, 0x1, P3 ;  /* 0x000000010000780c */ /* 0x000fe20001fa1670 */
[----:B------:R-:W-:Y:S01]  /*0830*/  IMAD R16, R42, c[0x0][0x17c], R7 ;  /* 0x00005f002a107a24 */ /* 0x000fe200078e0207 */
[----:B------:R-:W-:Y:S01]  /*0840*/  ISETP.LT.OR P6, PT, R0, 0x1, P2 ;  /* 0x000000010000780c */ /* 0x000fe200017c1670 */
[----:B------:R-:W-:Y:S01]  /*0850*/  IMAD R17, R42, c[0x0][0x20c], R6 ;  /* 0x000083002a117a24 */ /* 0x000fe200078e0206 */
[----:B------:R-:W-:Y:S01]  /*0860*/  ISETP.LT.OR P4, PT, R0, 0x21, P4 ;  /* 0x000000210000780c */ /* 0x000fe20002781670 */
[--C-:B------:R-:W-:Y:S01]  /*0870*/  IMAD.WIDE.U32 R6, R42, c[0x0][0x208], R14.reuse ;  /* 0x000082002a067a25 */ /* 0x100fe200078e000e */
[C---:B------:R-:W-:Y:S01]  /*0880*/  ISETP.LT.OR P3, PT, R0.reuse, 0x21, P3 ;  /* 0x000000210000780c */ /* 0x040fe20001f61670 */
[----:B------:R-:W-:Y:S01]  /*0890*/  UIMAD UR7, UR11, UR5, UR4 ;  /* 0x000000050b0772a4 */ /* 0x000fe2000f8e0204 */
[----:B------:R-:W-:Y:S01]  /*08a0*/  ISETP.LT.OR P2, PT, R0, 0x21, P2 ;  /* 0x000000210000780c */ /* 0x000fe20001741670 */
[----:B------:R-:W-:Y:S01]  /*08b0*/  IMAD.WIDE.U32 R10, R42, c[0x0][0x178], R14 ;  /* 0x00005e002a0a7a25 */ /* 0x000fe200078e000e */
[----:B------:R-:W-:Y:S01]  /*08c0*/  IADD3.X R32, R21, UR6, R18, P0, !PT ;  /* 0x0000000615207c10 */ /* 0x000fe200087fe412 */
[----:B------:R1:W-:Y:S01]  /*08d0*/  LDGSTS.E.BYPASS.LTC128B.128 [R38+0x8080], [R2.64], !P1 ;  /* 0x0808000002267fae */ /* 0x0003e2000c901d52 */
[----:B------:R-:W-:Y:S01]  /*08e0*/  ISETP.GE.AND P1, PT, R31, c[0x0][0x1cc], PT ;  /* 0x000073001f007a0c */ /* 0x000fe20003f26270 */
[----:B------:R-:W-:Y:S01]  /*08f0*/  ULDC.64 UR4, c[0x0][0x210] ;  /* 0x0000840000047ab9 */ /* 0x000fe20000000a00 */
[-C--:B------:R-:W-:Y:S01]  /*0900*/  LEA.HI R18, R33, R148.reuse, RZ, 0x4 ;  /* 0x0000009421127211 */ /* 0x080fe200078f20ff */
[----:B------:R1:W-:Y:S01]  /*0910*/  LDGSTS.E.BYPASS.LTC128B.128 [R38+0xa080], [R2.64+0x80], !P5 ;  /* 0x0a08008002267fae */ /* 0x0003e2000e901d52 */
[C---:B------:R-:W-:Y:S01]  /*0920*/  ISETP.LT.OR P5, PT, R0.reuse, 0x1, P1 ;  /* 0x000000010000780c */ /* 0x040fe20000fa1670 */
[----:B------:R-:W-:Y:S01]  /*0930*/  IMAD.IADD R7, R7, 0x1, R17 ;  /* 0x0000000107077824 */ /* 0x000fe200078e0211 */
[----:B------:R-:W-:Y:S01]  /*0940*/  ISETP.LT.OR P1, PT, R0, 0x21, P1 ;  /* 0x000000210000780c */ /* 0x000fe20000f21670 */
[----:B------:R1:W-:Y:S01]  /*0950*/  LDGSTS.E.BYPASS.LTC128B.128 [R38+0xc080], [R2.64+0x100], !P6 ;  /* 0x0c08010002267fae */ /* 0x0003e2000f101d52 */
[----:B------:R-:W-:Y:S01]  /*0960*/  LEA.HI R20, R33, R148, RZ, 0x2 ;  /* 0x0000009421147211 */ /* 0x000fe200078f10ff */
[----:B------:R-:W-:Y:S01]  /*0970*/  UIMAD UR4, UR9, UR4, URZ ;  /* 0x00000004090472a4 */ /* 0x000fe2000f8e023f */
[----:B------:R-:W-:Y:S01]  /*0980*/  IMAD.U32 R17, RZ, RZ, UR11 ;  /* 0x0000000bff117e24 */ /* 0x000fe2000f8e00ff */
[----:B------:R-:W-:Y:S01]  /*0990*/  STL [R1+0x50], R38 ;  /* 0x0000502601007387 */ /* 0x000fe20000100800 */
[----:B------:R-:W-:Y:S01]  /*09a0*/  IMAD.IADD R11, R11, 0x1, R16 ;  /* 0x000000010b0b7824 */ /* 0x000fe200078e0210 */
[----:B------:R-:W-:Y:S01]  /*09b0*/  UIMAD UR4, UR11, UR5, UR4 ;  /* 0x000000050b0472a4 */ /* 0x000fe2000f8e0204 */
[----:B------:R-:W-:-:S02]  /*09c0*/  ISETP.GE.AND P6, PT, R28, c[0x0][0x1fc], PT ;  /* 0x00007f001c007a0c */ /* 0x000fc40003fc6270 */
[----:B------:R-:W-:Y:S01]  /*09d0*/  IMAD.WIDE.U32 R10, R24, c[0x0][0x180], R10 ;  /* 0x00006000180a7a25 */ /* 0x000fe200078e000a */
[----:B------:R1:W-:Y:S01]  /*09e0*/  LDGSTS.E.BYPASS.LTC128B.128 [R38+0xe080], [R2.64+0x180], !P5 ;  /* 0x0e08018002267fae */ /* 0x0003e2000e901d52 */
[----:B------:R-:W-:-:S03]  /*09f0*/  ISETP.GE.AND P5, PT, R14, c[0x0][0x19c], PT ;  /* 0x000067000e007a0c */ /* 0x000fc60003fa6270 */
[----:B------:R2:W-:Y:S01]  /*0a00*/  LDGSTS.E.BYPASS.LTC128B.128 [R38+0x9080], [R4.64], !P4 ;  /* 0x0908000004267fae */ /* 0x0005e2000e101d52 */
[----:B------:R-:W-:-:S03]  /*0a10*/  ISETP.GE.AND P4, PT, R29, c[0x0][0x19c], PT ;  /* 0x000067001d007a0c */ /* 0x000fc60003f86270 */
[----:B------:R2:W-:Y:S01]  /*0a20*/  LDGSTS.E.BYPASS.LTC128B.128 [R38+0xb080], [R4.64+0x80], !P3 ;  /* 0x0b08008004267fae */ /* 0x0005e2000d901d52 */
[----:B------:R-:W-:Y:S02]  /*0a30*/  ISETP.LT.OR P0, PT, R0, 0x1, P4 ;  /* 0x000000010000780c */ /* 0x000fe40002701670 */
[----:B------:R-:W-:Y:S01]  /*0a40*/  ISETP.GE.AND P3, PT, R28, c[0x0][0x19c], PT ;  /* 0x000067001c007a0c */ /* 0x000fe20003f66270 */
[----:B------:R2:W-:Y:S01]  /*0a50*/  LDGSTS.E.BYPASS.LTC128B.128 [R38+0xd080], [R4.64+0x100], !P2 ;  /* 0x0d08010004267fae */ /* 0x0005e2000d101d52 */
[C---:B------:R-:W-:Y:S02]  /*0a60*/  ISETP.LT.OR P2, PT, R0.reuse, 0x1, P5 ;  /* 0x000000010000780c */ /* 0x040fe40002f41670 */
[C---:B------:R-:W-:Y:S01]  /*0a70*/  ISETP.LT.OR P5, PT, R0.reuse, 0x21, P5 ;  /* 0x000000210000780c */ /* 0x040fe20002fa1670 */
[----:B------:R2:W-:Y:S01]  /*0a80*/  LDGSTS.E.BYPASS.LTC128B.128 [R38+0xf080], [R4.64+0x180], !P1 ;  /* 0x0f08018004267fae */ /* 0x0005e2000c901d52 */
[----:B------:R-:W-:Y:S02]  /*0a90*/  ISETP.GE.AND P1, PT, R31, c[0x0][0x19c], PT ;  /* 0x000067001f007a0c */ /* 0x000fe40003f26270 */
[C---:B------:R-:W-:Y:S01]  /*0aa0*/  ISETP.LT.OR P4, PT, R0.reuse, 0x21, P4 ;  /* 0x000000210000780c */ /* 0x040fe20002781670 */
[----:B------:R-:W0:Y:S06]  /*0ab0*/  LDGDEPBAR ;  /* 0x00000000000079af */ /* 0x000e2c0000000000 */
[----:B------:R3:W-:Y:S01]  /*0ac0*/  LDGSTS.E.BYPASS.LTC128B.128 [R38+0x80], [R8.64], !P2 ;  /* 0x0008000008267fae */ /* 0x0007e2000d101d52 */
[----:B------:R-:W-:-:S02]  /*0ad0*/  ISETP.LT.OR P2, PT, R0, 0x1, P3 ;  /* 0x000000010000780c */ /* 0x000fc40001f41670 */
[C---:B------:R-:W-:Y:S01]  /*0ae0*/  ISETP.LT.OR P3, PT, R0.reuse, 0x21, P3 ;  /* 0x000000210000780c */ /* 0x040fe20001f61670 */
[----:B------:R3:W-:Y:S01]  /*0af0*/  LDGSTS.E.BYPASS.LTC128B.128 [R38+0x2080], [R8.64+0x80], !P0 ;  /* 0x0208008008267fae */ /* 0x0007e2000c101d52 */
[C---:B------:R-:W-:Y:S02]  /*0b00*/  ISETP.LT.OR P0, PT, R0.reuse, 0x1, P1 ;  /* 0x000000010000780c */ /* 0x040fe40000f01670 */
[----:B------:R-:W-:Y:S01]  /*0b10*/  ISETP.LT.OR P1, PT, R0, 0x21, P1 ;  /* 0x000000210000780c */ /* 0x000fe20000f21670 */
[----:B------:R-:W-:Y:S01]  /*0b20*/  IMAD.SHL.U32 R0, R19, 0x40, RZ ;  /* 0x0000004013007824 */ /* 0x000fe200078e00ff */
[----:B-1----:R-:W-:-:S05]  /*0b30*/  SHF.R.S32.HI R2, RZ, 0x1f, R20 ;  /* 0x0000001fff027819 */ /* 0x002fca0000011414 */
[----:B------:R3:W-:Y:S01]  /*0b40*/  LDGSTS.E.BYPASS.LTC128B.128 [R38+0x4080], [R8.64+0x100], !P2 ;  /* 0x0408010008267fae */ /* 0x0007e2000d101d52 */
[----:B------:R-:W-:Y:S02]  /*0b50*/  LOP3.LUT P2, RZ, R19, 0x4, RZ, 0xc0, !PT ;  /* 0x0000000413ff7812 */ /* 0x000fe4000784c0ff */
[----:B--2---:R-:W-:Y:S01]  /*0b60*/  SHF.R.S32.HI R5, RZ, 0x4, R18 ;  /* 0x00000004ff057819 */ /* 0x004fe20000011412 */
[----:B------:R3:W-:Y:S01]  /*0b70*/  LDGSTS.E.BYPASS.LTC128B.128 [R38+0x6080], [R8.64+0x180], !P0 ;  /* 0x0608018008267fae */ /* 0x0007e2000c101d52 */
[----:B------:R-:W-:Y:S02]  /*0b80*/  SHF.R.S32.HI R4, RZ, 0x2, R20 ;  /* 0x00000002ff047819 */ /* 0x000fe40000011414 */
[----:B------:R-:W-:Y:S01]  /*0b90*/  LEA.HI R3, R18, R5, RZ, 0x1 ;  /* 0x0000000512037211 */ /* 0x000fe200078f08ff */
[----:B------:R1:W-:Y:S01]  /*0ba0*/  LDGSTS.E.BYPASS.LTC128B.128 [R38+0x1080], [R12.64], !P5 ;  /* 0x010800000c267fae */ /* 0x0003e2000e901d52 */
[----:B------:R-:W-:Y:S02]  /*0bb0*/  LEA.HI R2, R2, R4, RZ, 0x3 ;  /* 0x0000000402027211 */ /* 0x000fe400078f18ff */
[----:B------:R-:W-:Y:S01]  /*0bc0*/  LOP3.LUT R16, R3, 0xfffffffe, RZ, 0xc0, !PT ;  /* 0xfffffffe03107812 */ /* 0x000fe200078ec0ff */
[----:B------:R1:W-:Y:S01]  /*0bd0*/  LDGSTS.E.BYPASS.LTC128B.128 [R38+0x3080], [R12.64+0x80], !P4 ;  /* 0x030800800c267fae */ /* 0x0003e2000e101d52 */
[----:B------:R-:W-:Y:S01]  /*0be0*/  LOP3.LUT R15, R2, 0xfffffff8, RZ, 0xc0, !PT ;  /* 0xfffffff8020f7812 */ /* 0x000fe200078ec0ff */
[----:B------:R-:W-:Y:S01]  /*0bf0*/  IMAD.WIDE.U32 R2, R17, c[0x0][0x210], R6 ;  /* 0x0000840011027a25 */ /* 0x000fe200078e0006 */
[----:B------:R-:W-:Y:S01]  /*0c00*/  LOP3.LUT P0, RZ, R19, 0x2, RZ, 0xc0, !PT ;  /* 0x0000000213ff7812 */ /* 0x000fe2000780c0ff */
[----:B------:R1:W-:Y:S01]  /*0c10*/  LDGSTS.E.BYPASS.LTC128B.128 [R38+0x5080], [R12.64+0x100], !P3 ;  /* 0x050801000c267fae */ /* 0x0003e2000d901d52 */
[----:B------:R-:W-:Y:S01]  /*0c20*/  ISETP.GE.AND P4, PT, R14, c[0x0][0x16c], PT ;  /* 0x00005b000e007a0c */ /* 0x000fe20003f86270 */
[----:B------:R-:W-:Y:S01]  /*0c30*/  IMAD.IADD R16, R5, 0x1, -R16 ;  /* 0x0000000105107824 */ /* 0x000fe200078e0a10 */
[----:B------:R-:W-:Y:S01]  /*0c40*/  IADD3 R3, R3, UR4, RZ ;  /* 0x0000000403037c10 */ /* 0x000fe2000fffe0ff */
[----:B------:R1:W-:Y:S01]  /*0c50*/  LDGSTS.E.BYPASS.LTC128B.128 [R38+0x7080], [R12.64+0x180], !P1 ;  /* 0x070801800c267fae */ /* 0x0003e2000c901d52 */
[----:B------:R-:W-:Y:S01]  /*0c60*/  ULDC.64 UR4, c[0x0][0x188] ;  /* 0x0000620000047ab9 */ /* 0x000fe20000000a00 */
[----:B------:R-:W-:Y:S01]  /*0c70*/  IMAD.IADD R21, R4, 0x1, -R15 ;  /* 0x0000000104157824 */ /* 0x000fe200078e0a0f */
[----:B------:R-:W-:Y:S01]  /*0c80*/  UIMAD UR4, UR10, UR4, URZ ;  /* 0x000000040a0472a4 */ /* 0x000fe2000f8e023f */
[----:B------:R-:W0:Y:S01]  /*0c90*/  LDGDEPBAR ;  /* 0x00000000000079af */ /* 0x000e220000000000 */
[----:B------:R-:W-:Y:S01]  /*0ca0*/  IADD3 R5, R11, UR7, RZ ;  /* 0x000000070b057c10 */ /* 0x000fe2000fffe0ff */
[----:B------:R-:W-:Y:S01]  /*0cb0*/  IMAD.MOV.U32 R4, RZ, RZ, R10 ;  /* 0x000000ffff047224 */ /* 0x000fe200078e000a */
[----:B------:R-:W-:Y:S01]  /*0cc0*/  UIMAD UR7, UR12, UR5, UR4 ;  /* 0x000000050c0772a4 */ /* 0x000fe2000f8e0204 */
[----:B------:R-:W-:-:S02]  /*0cd0*/  IMAD.U32 R6, RZ, RZ, UR12 ;  /* 0x0000000cff067e24 */ /* 0x000fc4000f8e00ff */
[----:B------:R-:W-:Y:S01]  /*0ce0*/  ULDC.64 UR4, c[0x0][0x218] ;  /* 0x0000860000047ab9 */ /* 0x000fe20000000a00 */
[----:B---3--:R-:W-:Y:S01]  /*0cf0*/  IMAD.U32 R8, RZ, RZ, UR12 ;  /* 0x0000000cff087e24 */ /* 0x008fe2000f8e00ff */
[----:B------:R-:W-:Y:S01]  /*0d00*/  LOP3.LUT R9, R0, 0x1c0, RZ, 0xc0, !PT ;  /* 0x000001c000097812 */ /* 0x000fe200078ec0ff */
[----:B------:R-:W-:Y:S01]  /*0d10*/  IMAD.WIDE.U32 R6, R6, c[0x0][0x188], R4 ;  /* 0x0000620006067a25 */ /* 0x000fe200078e0004 */
[----:B------:R-:W-:Y:S02]  /*0d20*/  UIMAD UR4, UR10, UR4, URZ ;  /* 0x000000040a0472a4 */ /* 0x000fe4000f8e023f */
[----:B------:R-:W-:Y:S01]  /*0d30*/  SHF.R.U32.HI R15, RZ, 0x3, R9 ;  /* 0x00000003ff0f7819 */ /* 0x000fe20000011609 */
[----:B------:R-:W-:Y:S01]  /*0d40*/  IMAD.WIDE.U32 R4, R8, c[0x0][0x218], R2 ;  /* 0x0000860008047a25 */ /* 0x000fe200078e0002 */
[----:B------:R-:W-:Y:S01]  /*0d50*/  LOP3.LUT R2, R9, 0x8, R30, 0xf8, !PT ;  /* 0x0000000809027812 */ /* 0x000fe200078ef81e */
[----:B------:R-:W-:Y:S01]  /*0d60*/  UIMAD UR4, UR12, UR5, UR4 ;  /* 0x000000050c0472a4 */ /* 0x000fe2000f8e0204 */
[----:B------:R-:W-:Y:S01]  /*0d70*/  IADD3 R3, R7, UR7, RZ ;  /* 0x0000000707037c10 */ /* 0x000fe2000fffe0ff */
[----:B------:R-:W-:Y:S01]  /*0d80*/  IMAD R0, R16, 0x800, R22 ;  /* 0x0000080010007824 */ /* 0x000fe200078e0216 */
[----:B------:R-:W-:-:S02]  /*0d90*/  LOP3.LUT R2, R2, R15, RZ, 0x3c, !PT ;  /* 0x0000000f02027212 */ /* 0x000fc400078e3cff */
[----:B------:R-:W-:Y:S02]  /*0da0*/  LEA R34, P3, R6, c[0x0][0x160], 0x1 ;  /* 0x0000580006227a11 */ /* 0x000fe400078608ff */
[----:B------:R-:W-:Y:S01]  /*0db0*/  LEA R40, P1, R4, c[0x0][0x1f0], 0x1 ;  /* 0x00007c0004287a11 */ /* 0x000fe200078208ff */
[----:B------:R-:W-:Y:S01]  /*0dc0*/  IMAD.IADD R2, R0, 0x1, R2 ;  /* 0x0000000100027824 */ /* 0x000fe200078e0202 */
[----:B------:R-:W-:-:S04]  /*0dd0*/  DEPBAR.LE SB0, 0x1 ;  /* 0x000080400000791a */ /* 0x000fc80000000000 */
[----:B------:R-:W-:Y:S01]  /*0de0*/  IADD3 R0, R5, UR4, RZ ;  /* 0x0000000405007c10 */ /* 0x000fe2000fffe0ff */
[----:B------:R-:W-:Y:S01]  /*0df0*/  IMAD.SHL.U32 R2, R2, 0x2, RZ ;  /* 0x0000000202027824 */ /* 0x000fe200078e00ff */
[----:B------:R-:W-:Y:S01]  /*0e00*/  BAR.SYNC.DEFER_BLOCKING 0x0 ;  /* 0x0000000000007b1d */ /* 0x000fe20000010000 */
[----:B------:R-:W-:Y:S01]  /*0e10*/  LEA.HI.X R35, R6, c[0x0][0x164], R3, 0x1, P3 ;  /* 0x0000590006237a11 */ /* 0x000fe200018f0c03 */
[----:B------:R-:W-:Y:S01]  /*0e20*/  IMAD.MOV.U32 R3, RZ, RZ, 0x40 ;  /* 0x00000040ff037424 */ /* 0x000fe200078e00ff */
[----:B------:R-:W-:Y:S02]  /*0e30*/  LEA.HI.X R41, R4, c[0x0][0x1f4], R0, 0x1, P1 ;  /* 0x00007d0004297a11 */ /* 0x000fe400008f0c00 */
[----:B------:R-:W-:Y:S01]  /*0e40*/  SEL R0, R37, 0xffffffe0, !P0 ;  /* 0xffffffe025007807 */ /* 0x000fe20004000000 */
[----:B------:R-:W-:Y:S01]  /*0e50*/  STL.64 [R1+0x88], R34 ;  /* 0x0000882201007387 */ /* 0x000fe20000100a00 */
[----:B------:R-:W-:Y:S02]  /*0e60*/  SEL R3, R3, 0xffffffc0, !P2 ;  /* 0xffffffc003037807 */ /* 0x000fe40005000000 */
[----:B------:R-:W-:Y:S01]  /*0e70*/  ISETP.GE.AND P1, PT, R42, c[0x0][0x168], PT ;  /* 0x00005a002a007a0c */ /* 0x000fe20003f26270 */
[C---:B------:R-:W-:Y:S01]  /*0e80*/  IMAD.IADD R6, R2.reuse, 0x1, R0 ;  /* 0x0000000102067824 */ /* 0x040fe200078e0200 */
[----:B------:R-:W-:Y:S01]  /*0e90*/  STL.64 [R1+0x80], R40 ;  /* 0x0000802801007387 */ /* 0x000fe20000100a00 */
[----:B------:R-:W-:Y:S01]  /*0ea0*/  IMAD.IADD R5, R2, 0x1, R3 ;  /* 0x0000000102057824 */ /* 0x000fe200078e0203 */
[----:B------:R-:W-:Y:S01]  /*0eb0*/  ISETP.GE.OR P3, PT, R14, c[0x0][0x16c], P1 ;  /* 0x00005b000e007a0c */ /* 0x000fe20000f66670 */
[----:B------:R-:W-:Y:S01]  /*0ec0*/  IMAD.IADD R4, R3, 0x1, R6 ;  /* 0x0000000103047824 */ /* 0x000fe200078e0206 */
[----:B------:R-:W-:Y:S01]  /*0ed0*/  ISETP.GE.OR P5, PT, R29, c[0x0][0x16c], P1 ;  /* 0x00005b001d007a0c */ /* 0x000fe20000fa6670 */
[----:B------:R-:W-:Y:S01]  /*0ee0*/  STL [R1+0x28], R2 ;  /* 0x0000280201007387 */ /* 0x000fe20000100800 */
[----:B------:R-:W-:-:S02]  /*0ef0*/  ISETP.GE.OR P2, PT, R28, c[0x0][0x16c], P1 ;  /* 0x00005b001c007a0c */ /* 0x000fc40000f46670 */
[----:B------:R-:W-:Y:S01]  /*0f00*/  LOP3.LUT R0, R18, 0xfffffff0, RZ, 0xc0, !PT ;  /* 0xfffffff012007812 */ /* 0x000fe200078ec0ff */
[----:B------:R-:W-:Y:S01]  /*0f10*/  STL [R1+0x2c], R6 ;  /* 0x00002c0601007387 */ /* 0x000fe20000100800 */
[----:B------:R-:W-:Y:S02]  /*0f20*/  ISETP.GE.OR P0, PT, R31, c[0x0][0x16c], P1 ;  /* 0x00005b001f007a0c */ /* 0x000fe40000f06670 */
[----:B------:R-:W-:Y:S01]  /*0f30*/  SEL R22, RZ, 0x4, P6 ;  /* 0x00000004ff167807 */ /* 0x000fe20003000000 */
[----:B------:R-:W2:Y:S01]  /*0f40*/  LDSM.16.M88.4 R164, [R2+0x8080] ;  /* 0x0080800002a4783b */ /* 0x000ea20000000200 */
[----:B------:R-:W-:-:S03]  /*0f50*/  IMAD.IADD R0, R148, 0x1, -R0 ;  /* 0x0000000194007824 */ /* 0x000fc600078e0a00 */
[----:B------:R-:W3:Y:S02]  /*0f60*/  LDSM.16.M88.4 R168, [R6+0x8080] ;  /* 0x0080800006a8783b */ /* 0x000ee40000000200 */
[----:B------:R-:W-:Y:S02]  /*0f70*/  SHF.R.S32.HI R8, RZ, 0x1f, R0 ;  /* 0x0000001fff087819 */ /* 0x000fe40000011400 */
[----:B------:R-:W4:Y:S02]  /*0f80*/  LDSM.16.M88.4 R172, [R5+0x8080] ;  /* 0x0080800005ac783b */ /* 0x000f240000000200 */
[----:B------:R-:W-:Y:S02]  /*0f90*/  LEA.HI R8, R8, R0, RZ, 0x3 ;  /* 0x0000000008087211 */ /* 0x000fe400078f18ff */
[----:B------:R-:W2:Y:S02]  /*0fa0*/  LDSM.16.M88.4 R176, [R4+0x8080] ;  /* 0x0080800004b0783b */ /* 0x000ea40000000200 */
[----:B-1----:R-:W-:-:S02]  /*0fb0*/  LOP3.LUT R13, R8, 0xfffffff8, RZ, 0xc0, !PT ;  /* 0xfffffff8080d7812 */ /* 0x002fc400078ec0ff */
[----:B------:R-:W1:Y:S03]  /*0fc0*/  LDSM.16.M88.4 R180, [R2+0xa080] ;  /* 0x00a0800002b4783b */ /* 0x000e660000000200 */
[----:B------:R-:W-:Y:S01]  /*0fd0*/  IMAD.IADD R0, R0, 0x1, -R13 ;  /* 0x0000000100007824 */ /* 0x000fe200078e0a0d */
[----:B------:R-:W1:Y:S04]  /*0fe0*/  LDSM.16.M88.4 R184, [R6+0xa080] ;  /* 0x00a0800006b8783b */ /* 0x000e680000000200 */
[----:B------:R-:W1:Y:S04]  /*0ff0*/  LDSM.16.M88.4 R188, [R5+0xa080] ;  /* 0x00a0800005bc783b */ /* 0x000e680000000200 */
[----:B------:R-:W1:Y:S04]  /*1000*/  LDSM.16.M88.4 R192, [R4+0xa080] ;  /* 0x00a0800004c0783b */ /* 0x000e680000000200 */
[----:B------:R-:W1:Y:S04]  /*1010*/  LDSM.16.M88.4 R196, [R2+0xc080] ;  /* 0x00c0800002c4783b */ /* 0x000e680000000200 */
[----:B------:R-:W1:Y:S04]  /*1020*/  LDSM.16.M88.4 R200, [R6+0xc080] ;  /* 0x00c0800006c8783b */ /* 0x000e680000000200 */
[----:B------:R-:W1:Y:S04]  /*1030*/  LDSM.16.M88.4 R204, [R5+0xc080] ;  /* 0x00c0800005cc783b */ /* 0x000e680000000200 */
[----:B------:R-:W1:Y:S04]  /*1040*/  LDSM.16.M88.4 R208, [R4+0xc080] ;  /* 0x00c0800004d0783b */ /* 0x000e680000000200 */
[----:B------:R-:W1:Y:S04]  /*1050*/  LDSM.16.M88.4 R212, [R2+0xe080] ;  /* 0x00e0800002d4783b */ /* 0x000e680000000200 */
[----:B------:R5:W1:Y:S04]  /*1060*/  LDSM.16.M88.4 R216, [R6+0xe080] ;  /* 0x00e0800006d8783b */ /* 0x000a680000000200 */
[----:B------:R-:W1:Y:S04]  /*1070*/  LDSM.16.M88.4 R220, [R5+0xe080] ;  /* 0x00e0800005dc783b */ /* 0x000e680000000200 */
[----:B------:R-:W1:Y:S04]  /*1080*/  LDSM.16.M88.4 R224, [R4+0xe080] ;  /* 0x00e0800004e0783b */ /* 0x000e680000000200 */
[----:B------:R-:W-:Y:S06]  /*1090*/  BAR.SYNC.DEFER_BLOCKING 0x0 ;  /* 0x0000000000007b1d */ /* 0x000fec0000010000 */
[----:B------:R2:W-:Y:S04]  /*10a0*/  STL [R1+0x34], R5 ;  /* 0x0000340501007387 */ /* 0x0005e80000100800 */
[----:B------:R3:W-:Y:S01]  /*10b0*/  STL [R1+0x30], R4 ;  /* 0x0000300401007387 */ /* 0x0007e20000100800 */
[----:B-----5:R-:W-:-:S05]  /*10c0*/  IMAD.SHL.U32 R6, R21, 0x40, RZ ;  /* 0x0000004015067824 */ /* 0x020fca00078e00ff */
[----:B------:R-:W-:-:S04]  /*10d0*/  LOP3.LUT R6, R6, 0x1c0, RZ, 0xc0, !PT ;  /* 0x000001c006067812 */ /* 0x000fc800078ec0ff */
[----:B------:R-:W-:Y:S01]  /*10e0*/  SHF.R.U32.HI R17, RZ, 0x3, R6 ;  /* 0x00000003ff117819 */ /* 0x000fe20000011606 */
[----:B------:R-:W-:Y:S01]  /*10f0*/  @!PT LDS RZ, [RZ] ;  /* 0x00000000fffff984 */ /* 0x000fe20000000800 */
[----:B------:R-:W-:Y:S01]  /*1100*/  @!PT LDS RZ, [RZ] ;  /* 0x00000000fffff984 */ /* 0x000fe20000000800 */
[----:B------:R-:W-:Y:S01]  /*1110*/  @!PT LDS RZ, [RZ] ;  /* 0x00000000fffff984 */ /* 0x000fe20000000800 */
[----:B------:R5:W-:Y:S01]  /*1120*/  LDGSTS.E.BYPASS.LTC128B.128 [R38+0x8080], [R34.64], !P3 ;  /* 0x0808000022267fae */ /* 0x000be2000d901d52 */
[----:B------:R-:W-:-:S03]  /*1130*/  ISETP.GE.AND P3, PT, R14, c[0x0][0x1fc], PT ;  /* 0x00007f000e007a0c */ /* 0x000fc60003f66270 */
[----:B------:R5:W-:Y:S01]  /*1140*/  LDGSTS.E.BYPASS.LTC128B.128 [R38+0x9080], [R34.64+0x80], !P5 ;  /* 0x0908008022267fae */ /* 0x000be2000e901d52 */
[----:B------:R-:W-:Y:S01]  /*1150*/  ISETP.GE.OR P5, PT, R14, c[0x0][0x1fc], P1 ;  /* 0x00007f000e007a0c */ /* 0x000fe20000fa6670 */
[----:B------:R-:W-:Y:S02]  /*1160*/  IMAD.SHL.U32 R14, R16, 0x20, RZ ;  /* 0x00000020100e7824 */ /* 0x000fe400078e00ff */
[----:B------:R5:W-:Y:S01]  /*1170*/  LDGSTS.E.BYPASS.LTC128B.128 [R38+0xa080], [R34.64+0x100], !P2 ;  /* 0x0a08010022267fae */ /* 0x000be2000d101d52 */
[----:B------:R-:W-:Y:S01]  /*1180*/  ISETP.GE.AND P2, PT, R29, c[0x0][0x16c], PT ;  /* 0x00005b001d007a0c */ /* 0x000fe20003f46270 */
[----:B--2---:R-:W-:Y:S01]  /*1190*/  IMAD.SHL.U32 R5, R23, 0x8, RZ ;  /* 0x0000000817057824 */ /* 0x004fe200078e00ff */
[----:B---3--:R-:W-:Y:S01]  /*11a0*/  LEA.HI R4, R33, R148, RZ, 0x5 ;  /* 0x0000009421047211 */ /* 0x008fe200078f28ff */
[----:B------:R5:W-:Y:S01]  /*11b0*/  LDGSTS.E.BYPASS.LTC128B.128 [R38+0xb080], [R34.64+0x180], !P0 ;  /* 0x0b08018022267fae */ /* 0x000be2000c101d52 */
[----:B------:R-:W-:Y:S02]  /*11c0*/  SEL R19, RZ, 0xffffffff, P2 ;  /* 0xffffffffff137807 */ /* 0x000fe40001000000 */
[----:B------:R-:W-:-:S02]  /*11d0*/  SHF.R.S32.HI R2, RZ, 0x5, R4 ;  /* 0x00000005ff027819 */ /* 0x000fc40000011404 */
[----:B------:R-:W-:Y:S01]  /*11e0*/  ISETP.GE.AND P2, PT, R31, c[0x0][0x16c], PT ;  /* 0x00005b001f007a0c */ /* 0x000fe20003f46270 */
[----:B------:R-:W-:Y:S01]  /*11f0*/  IMAD.SHL.U32 R13, R19, 0x2, RZ ;  /* 0x00000002130d7824 */ /* 0x000fe200078e00ff */
[----:B------:R-:W-:Y:S02]  /*1200*/  LEA.HI R7, R4, R2, RZ, 0x1 ;  /* 0x0000000204077211 */ /* 0x000fe400078f08ff */
[----:B------:R-:W-:Y:S02]  /*1210*/  SEL R24, RZ, 0x8, P2 ;  /* 0x00000008ff187807 */ /* 0x000fe40001000000 */
[----:B------:R-:W-:Y:S02]  /*1220*/  LOP3.LUT R7, R7, 0xfffffffe, RZ, 0xc0, !PT ;  /* 0xfffffffe07077812 */ /* 0x000fe400078ec0ff */
[----:B------:R-:W-:Y:S02]  /*1230*/  LEA R10, P2, R25, c[0x0][0x280], 0x2 ;  /* 0x0000a000190a7a11 */ /* 0x000fe400078410ff */
[----:B------:R-:W-:Y:S01]  /*1240*/  ISETP.GE.AND P0, PT, R29, c[0x0][0x1fc], PT ;  /* 0x00007f001d007a0c */ /* 0x000fe20003f06270 */
[----:B------:R-:W-:Y:S01]  /*1250*/  IMAD.IADD R7, R2, 0x1, -R7 ;  /* 0x0000000102077824 */ /* 0x000fe200078e0a07 */
[----:B------:R-:W-:-:S02]  /*1260*/  LEA.HI.X R11, R25, c[0x0][0x284], R32, 0x2, P2 ;  /* 0x0000a100190b7a11 */ /* 0x000fc400010f1420 */
[----:B------:R-:W-:Y:S01]  /*1270*/  ISETP.GT.AND P2, PT, R148, 0x7, PT ;  /* 0x000000079400780c */ /* 0x000fe20003f44270 */
[----:B------:R-:W-:Y:S01]  /*1280*/  IMAD.SHL.U32 R12, R7, 0x10, RZ ;  /* 0x00000010070c7824 */ /* 0x000fe200078e00ff */
[----:B------:R-:W-:Y:S01]  /*1290*/  LOP3.LUT R5, R5, 0x18, RZ, 0xc0, !PT ;  /* 0x0000001805057812 */ /* 0x000fe200078ec0ff */
[----:B------:R-:W-:Y:S01]  /*12a0*/  IMAD.SHL.U32 R7, R7, 0x400, RZ ;  /* 0x0000040007077824 */ /* 0x000fe200078e00ff */
[----:B------:R-:W-:Y:S02]  /*12b0*/  SEL R18, RZ, 0xffffffff, P0 ;  /* 0xffffffffff127807 */ /* 0x000fe40000000000 */
[----:B------:R-:W-:Y:S02]  /*12c0*/  LOP3.LUT R9, R9, 0x10, R12, 0xf8, !PT ;  /* 0x0000001009097812 */ /* 0x000fe400078ef80c */
[----:B------:R-:W-:Y:S02]  /*12d0*/  LOP3.LUT R14, R5, 0x20, R14, 0xf8, !PT ;  /* 0x00000020050e7812 */ /* 0x000fe400078ef80e */
[----:B------:R-:W-:-:S02]  /*12e0*/  LOP3.LUT R9, R9, 0x8, R30, 0xf8, !PT ;  /* 0x0000000809097812 */ /* 0x000fc400078ef81e */
[----:B------:R-:W-:Y:S01]  /*12f0*/  LOP3.LUT R17, R17, R6, R5, 0x1e, !PT ;  /* 0x0000000611117212 */ /* 0x000fe200078e1e05 */
[----:B------:R-:W-:Y:S01]  /*1300*/  @!P2 IMAD.SHL.U32 R5, R148, 0x10, RZ ;  /* 0x000000109405a824 */ /* 0x000fe200078e00ff */
[----:B-----5:R-:W-:Y:S02]  /*1310*/  SEL R35, RZ, 0x1, P3 ;  /* 0x00000001ff237807 */ /* 0x020fe40001800000 */
[----:B------:R-:W-:Y:S01]  /*1320*/  LOP3.LUT R15, R9, R15, RZ, 0x3c, !PT ;  /* 0x0000000f090f7212 */ /* 0x000fe200078e3cff */
[----:B------:R-:W-:Y:S01]  /*1330*/  IMAD.SHL.U32 R9, R18, 0x2, RZ ;  /* 0x0000000212097824 */ /* 0x000fe200078e00ff */
[----:B------:R-:W-:Y:S01]  /*1340*/  SEL R34, RZ, 0x1, P4 ;  /* 0x00000001ff227807 */ /* 0x000fe20002000000 */
[----:B------:R2:W-:Y:S01]  /*1350*/  @!P2 LDGSTS.E.BYPASS.LTC128B.128 [R5+0x14080], [R26.64] ;  /* 0x140800001a05afae */ /* 0x0005e2000b901d52 */
[----:B------:R-:W-:Y:S02]  /*1360*/  ISETP.GE.AND P3, PT, R28, c[0x0][0x16c], PT ;  /* 0x00005b001c007a0c */ /* 0x000fe40003f66270 */
[----:B------:R-:W-:Y:S01]  /*1370*/  ISETP.GE.AND P0, PT, R31, c[0x0][0x1fc], PT ;  /* 0x00007f001f007a0c */ /* 0x000fe20003f06270 */
[----:B------:R-:W0:Y:S01]  /*1380*/  LDGDEPBAR ;  /* 0x00000000000079af */ /* 0x000e220000000000 */
[----:B------:R-:W-:-:S02]  /*1390*/  ISETP.GE.OR P4, PT, R29, c[0x0][0x1fc], P1 ;  /* 0x00007f001d007a0c */ /* 0x000fc40000f86670 */
[----:B------:R-:W-:Y:S01]  /*13a0*/  SEL R29, RZ, 0x4, P3 ;  /* 0x00000004ff1d7807 */ /* 0x000fe20001800000 */
[----:B------:R3:W-:Y:S01]  /*13b0*/  LDGSTS.E.BYPASS.LTC128B.128 [R38+0x10080], [R40.64], !P5 ;  /* 0x1008000028267fae */ /* 0x0007e2000e901d52 */
[----:B------:R-:W-:Y:S02]  /*13c0*/  LOP3.LUT R13, R13, 0x2, R34, 0xe2, !PT ;  /* 0x000000020d0d7812 */ /* 0x000fe400078ee222 */
[----:B------:R-:W-:Y:S02]  /*13d0*/  LOP3.LUT R9, R9, 0x2, R35, 0xe2, !PT ;  /* 0x0000000209097812 */ /* 0x000fe400078ee223 */
[----:B------:R-:W-:Y:S02]  /*13e0*/  LOP3.LUT P5, RZ, R0, 0x2, RZ, 0xc0, !PT ;  /* 0x0000000200ff7812 */ /* 0x000fe400078ac0ff */
[----:B------:R-:W-:Y:S02]  /*13f0*/  LOP3.LUT R13, R24, R13, R29, 0xfe, !PT ;  /* 0x0000000d180d7212 */ /* 0x000fe400078efe1d */
[----:B------:R-:W-:Y:S01]  /*1400*/  ISETP.GE.OR P3, PT, R28, c[0x0][0x1fc], P1 ;  /* 0x00007f001c007a0c */ /* 0x000fe20000f66670 */
[----:B------:R3:W-:Y:S01]  /*1410*/  LDGSTS.E.BYPASS.LTC128B.128 [R38+0x11080], [R40.64+0x80], !P4 ;  /* 0x1108008028267fae */ /* 0x0007e2000e101d52 */
[----:B------:R-:W-:-:S02]  /*1420*/  ISETP.GE.OR P1, PT, R31, c[0x0][0x1fc], P1 ;  /* 0x00007f001f007a0c */ /* 0x000fc40000f26670 */
[----:B------:R-:W-:Y:S01]  /*1430*/  LOP3.LUT R6, R20, 0x7ffffffc, RZ, 0xc0, !PT ;  /* 0x7ffffffc14067812 */ /* 0x000fe200078ec0ff */
[----:B------:R5:W-:Y:S01]  /*1440*/  STL [R1+0x64], R13 ;  /* 0x0000640d01007387 */ /* 0x000be20000100800 */
[----:B------:R-:W-:-:S03]  /*1450*/  LOP3.LUT R18, R21, 0x4, RZ, 0xc0, !PT ;  /* 0x0000000415127812 */ /* 0x000fc600078ec0ff */
[----:B------:R-:W-:Y:S01]  /*1460*/  IMAD.IADD R6, R148, 0x1, -R6 ;  /* 0x0000000194067824 */ /* 0x000fe200078e0a06 */
[----:B--2---:R-:W-:Y:S02]  /*1470*/  SEL R5, RZ, 0x8, P0 ;  /* 0x00000008ff057807 */ /* 0x004fe40000000000 */
[C---:B------:R-:W-:Y:S01]  /*1480*/  LOP3.LUT P0, RZ, R0.reuse, 0x4, RZ, 0xc0, !PT ;  /* 0x0000000400ff7812 */ /* 0x040fe2000780c0ff */
[----:B------:R-:W-:Y:S01]  /*1490*/  IMAD.SHL.U32 R0, R0, 0x40, RZ ;  /* 0x0000004000007824 */ /* 0x000fe200078e00ff */
[----:B------:R-:W-:Y:S01]  /*14a0*/  LOP3.LUT R5, R5, R9, R22, 0xfe, !PT ;  /* 0x0000000905057212 */ /* 0x000fe200078efe16 */
[----:B------:R-:W-:Y:S01]  /*14b0*/  IMAD.SHL.U32 R9, R2, 0x8, RZ ;  /* 0x0000000802097824 */ /* 0x000fe200078e00ff */
[----:B------:R3:W-:Y:S01]  /*14c0*/  LDGSTS.E.BYPASS.LTC128B.128 [R38+0x12080], [R40.64+0x100], !P3 ;  /* 0x1208010028267fae */ /* 0x0007e2000d901d52 */
[----:B------:R-:W-:Y:S01]  /*14d0*/  IMAD R6, R6, 0x2, R7 ;  /* 0x0000000206067824 */ /* 0x000fe200078e0207 */
[----:B------:R-:W-:Y:S02]  /*14e0*/  LOP3.LUT R0, R0, 0x1c0, RZ, 0xc0, !PT ;  /* 0x000001c000007812 */ /* 0x000fe400078ec0ff */
[----:B------:R2:W-:Y:S01]  /*14f0*/  STL [R1+0x60], R5 ;  /* 0x0000600501007387 */ /* 0x0005e20000100800 */
[----:B------:R-:W-:Y:S01]  /*1500*/  IMAD.IADD R17, R6, 0x1, R17 ;  /* 0x0000000106117824 */ /* 0x000fe200078e0211 */
[--C-:B------:R-:W-:Y:S01]  /*1510*/  SHF.R.U32.HI R2, RZ, 0x3, R0.reuse ;  /* 0x00000003ff027819 */ /* 0x100fe20000011600 */
[----:B------:R-:W-:Y:S01]  /*1520*/  IMAD.SHL.U32 R6, R8, 0x40, RZ ;  /* 0x0000004008067824 */ /* 0x000fe200078e00ff */
[----:B------:R3:W-:Y:S01]  /*1530*/  LDGSTS.E.BYPASS.LTC128B.128 [R38+0x13080], [R40.64+0x180], !P1 ;  /* 0x1308018028267fae */ /* 0x0007e2000c901d52 */
[----:B------:R-:W-:Y:S01]  /*1540*/  IMAD.SHL.U32 R17, R17, 0x2, RZ ;  /* 0x0000000211117824 */ /* 0x000fe200078e00ff */
[----:B------:R-:W-:-:S02]  /*1550*/  LOP3.LUT R14, R2, R14, R0, 0x1e, !PT ;  /* 0x0000000e020e7212 */ /* 0x000fc400078e1e00 */
[----:B------:R3:W-:Y:S01]  /*1560*/  STL [R1+0x9c], R18 ;  /* 0x00009c1201007387 */ /* 0x0007e20000100800 */
[----:B------:R-:W-:Y:S02]  /*1570*/  LOP3.LUT R6, R6, 0xfffffe00, RZ, 0xc0, !PT ;  /* 0xfffffe0006067812 */ /* 0x000fe400078ec0ff */
[----:B-----5:R-:W-:Y:S02]  /*1580*/  LOP3.LUT R13, R0, 0x38, R9, 0xf8, !PT ;  /* 0x00000038000d7812 */ /* 0x020fe400078ef809 */
[----:B------:R-:W-:Y:S01]  /*1590*/  LOP3.LUT R9, R4, 0xffffffe0, RZ, 0xc0, !PT ;  /* 0xffffffe004097812 */ /* 0x000fe200078ec0ff */
[----:B------:R-:W-:Y:S01]  /*15a0*/  IMAD R4, R16, 0x200, R15 ;  /* 0x0000020010047824 */ /* 0x000fe200078e020f */
[----:B------:R-:W-:Y:S02]  /*15b0*/  ISETP.LT.AND P1, PT, RZ, c[0x0][0x168], PT ;  /* 0x00005a00ff007a0c */ /* 0x000fe40003f21270 */
[----:B------:R-:W-:Y:S01]  /*15c0*/  LOP3.LUT R8, R13, R2, RZ, 0x3c, !PT ;  /* 0x000000020d087212 */ /* 0x000fe200078e3cff */
[----:B------:R-:W-:Y:S01]  /*15d0*/  IMAD.IADD R9, R148, 0x1, -R9 ;  /* 0x0000000194097824 */ /* 0x000fe200078e0a09 */
[----:B------:R-:W-:Y:S01]  /*15e0*/  IADD3 R13, R17, 0x14180, RZ ;  /* 0x00014180110d7810 */ /* 0x000fe20007ffe0ff */
[----:B--2---:R-:W-:-:S02]  /*15f0*/  IMAD.SHL.U32 R5, R16, 0x8, RZ ;  /* 0x0000000810057824 */ /* 0x004fc400078e00ff */
[----:B------:R-:W-:-:S03]  /*1600*/  IMAD R16, R16, 0x1000, R6 ;  /* 0x0000100010107824 */ /* 0x000fc600078e0206 */
[----:B------:R-:W-:Y:S01]  /*1610*/  LOP3.LUT R5, R0, 0x8, R5, 0xf8, !PT ;  /* 0x0000000800057812 */ /* 0x000fe200078ef805 */
[----:B------:R-:W-:-:S03]  /*1620*/  @!P2 IMAD.SHL.U32 R0, R148, 0x10, RZ ;  /* 0x000000109400a824 */ /* 0x000fc600078e00ff */
[----:B------:R-:W-:Y:S02]  /*1630*/  LOP3.LUT R5, R5, R2, RZ, 0x3c, !PT ;  /* 0x0000000205057212 */ /* 0x000fe400078e3cff */
[----:B------:R2:W-:Y:S02]  /*1640*/  @!P2 LDGSTS.E.BYPASS.LTC128B.128 [R0+0x14100], [R10.64] ;  /* 0x141000000a00afae */ /* 0x0005e4000b901d52 */
[-C--:B------:R-:W-:Y:S02]  /*1650*/  IADD3 R2, R5, R6.reuse, R7 ;  /* 0x0000000605027210 */ /* 0x080fe40007ffe007 */
[----:B------:R-:W0:Y:S01]  /*1660*/  LDGDEPBAR ;  /* 0x00000000000079af */ /* 0x000e220000000000 */
[----:B------:R-:W-:Y:S02]  /*1670*/  SEL R7, R37, 0xffffffe0, !P0 ;  /* 0xffffffe025077807 */ /* 0x000fe40004000000 */
[----:B--2---:R-:W-:Y:S02]  /*1680*/  SHF.R.S32.HI R10, RZ, 0x1f, R9 ;  /* 0x0000001fff0a7819 */ /* 0x004fe40000011409 */
[----:B------:R-:W-:-:S02]  /*1690*/  LOP3.LUT R0, R14, R6, RZ, 0xfc, !PT ;  /* 0x000000060e007212 */ /* 0x000fc400078efcff */
[----:B------:R-:W-:Y:S02]  /*16a0*/  LEA.HI R10, R10, R9, RZ, 0x2 ;  /* 0x000000090a0a7211 */ /* 0x000fe400078f10ff */
[----:B------:R-:W-:Y:S01]  /*16b0*/  LOP3.LUT R6, R5, R6, RZ, 0xfc, !PT ;  /* 0x0000000605067212 */ /* 0x000fe200078efcff */
[----:B------:R-:W-:Y:S01]  /*16c0*/  IMAD.IADD R5, R16, 0x1, R8 ;  /* 0x0000000110057824 */ /* 0x000fe200078e0208 */
[----:B------:R-:W-:Y:S01]  /*16d0*/  LEA.HI R11, R10, R12, RZ, 0x1e ;  /* 0x0000000c0a0b7211 */ /* 0x000fe200078ff0ff */
[----:B------:R-:W-:-:S04]  /*16e0*/  IMAD.MOV.U32 R8, RZ, RZ, 0x10 ;  /* 0x00000010ff087424 */ /* 0x000fc800078e00ff */
[----:B------:R3:W-:Y:S01]  /*16f0*/  STL [R1+0x6c], R11 ;  /* 0x00006c0b01007387 */ /* 0x0007e20000100800 */
[----:B------:R-:W-:-:S03]  /*1700*/  SEL R8, R8, 0xfffffff0, !P5 ;  /* 0xfffffff008087807 */ /* 0x000fc60006800000 */
[----:B------:R3:W-:Y:S01]  /*1710*/  STL [R1+0x54], R17 ;  /* 0x0000541101007387 */ /* 0x0007e20000100800 */
[----:B------:R-:W-:Y:S05]  /*1720*/  @P1 BRA `(.L_x_0) ;  /* 0x0000041000001947 */ /* 0x000fea0003800000 */
[----:B-1--4-:R-:W-:Y:S01]  /*1730*/  CS2R R142, SRZ ;  /* 0x00000000008e7805 */ /* 0x012fe2000001ff00 */
[----:B------:R-:W-:Y:S01]  /*1740*/  CS2R R140, SRZ ;  /* 0x00000000008c7805 */ /* 0x000fe2000001ff00 */
        /* <DEDUP_REMOVED lines=51> */
[----:B---3--:R-:W-:Y:S01]  /*1a80*/  CS2R R40, SRZ ;  /* 0x0000000000287805 */ /* 0x008fe2000001ff00 */
        /* <DEDUP_REMOVED lines=10> */
[----:B------:R-:W-:Y:S05]  /*1b30*/  BRA `(.L_x_1) ;  /* 0x0000294000007947 */ /* 0x000fea0003800000 */
.L_x_0:
[----:B-1-34-:R-:W-:Y:S01]  /*1b40*/  SHF.R.S32.HI R11, RZ, 0x1f, R23 ;  /* 0x0000001fff0b7819 */ /* 0x01afe20000011417 */
[----:B------:R-:W-:Y:S01]  /*1b50*/  ULDC.64 UR4, c[0x0][0x238] ;  /* 0x00008e0000047ab9 */ /* 0x000fe20000000a00 */
[----:B------:R-:W-:Y:S01]  /*1b60*/  ISETP.NE.AND P0, PT, R18, RZ, PT ;  /* 0x000000ff1200720c */ /* 0x000fe20003f05270 */
[----:B------:R-:W-:Y:S01]  /*1b70*/  UIMAD UR4, UR9, UR4, URZ ;  /* 0x00000004090472a4 */ /* 0x000fe2000f8e023f */
[----:B------:R-:W-:Y:S01]  /*1b80*/  LEA.HI R11, R11, R23, RZ, 0x2 ;  /* 0x000000170b0b7211 */ /* 0x000fe200078f10ff */
[----:B------:R-:W-:Y:S01]  /*1b90*/  IMAD.SHL.U32 R2, R2, 0x2, RZ ;  /* 0x0000000202027824 */ /* 0x000fe200078e00ff */
[----:B------:R-:W-:Y:S01]  /*1ba0*/  SHF.R.S32.HI R149, RZ, 0x1f, R148 ;  /* 0x0000001fff957819 */ /* 0x000fe20000011494 */
[----:B------:R-:W-:Y:S01]  /*1bb0*/  UIMAD UR4, UR11, UR5, UR4 ;  /* 0x000000050b0472a4 */ /* 0x000fe2000f8e0204 */
[----:B------:R-:W-:Y:S01]  /*1bc0*/  LOP3.LUT R11, R11, 0xfffffffc, RZ, 0xc0, !PT ;  /* 0xfffffffc0b0b7812 */ /* 0x000fe200078ec0ff */
[----:B------:R-:W-:Y:S01]  /*1bd0*/  UMOV UR7, 0x1f ;  /* 0x0000001f00077882 */ /* 0x000fe20000000000 */
[----:B------:R-:W-:Y:S01]  /*1be0*/  LOP3.LUT R12, R10, 0xfffffffc, RZ, 0xc0, !PT ;  /* 0xfffffffc0a0c7812 */ /* 0x000fe200078ec0ff */
[----:B------:R-:W-:Y:S01]  /*1bf0*/  STL [R1+0x74], R149 ;  /* 0x0000749501007387 */ /* 0x000fe20000100800 */
[----:B------:R-:W-:Y:S01]  /*1c00*/  IADD3 R14, R17, 0x141c0, RZ ;  /* 0x000141c0110e7810 */ /* 0x000fe20007ffe0ff */
[----:B------:R-:W-:Y:S01]  /*1c10*/  IMAD.IADD R23, R23, 0x1, -R11 ;  /* 0x0000000117177824 */ /* 0x000fe200078e0a0b */
[----:B------:R-:W-:Y:S01]  /*1c20*/  LEA R5, R5, 0x80, 0x1 ;  /* 0x0000008005057811 */ /* 0x000fe200078e08ff */
[----:B------:R-:W-:Y:S01]  /*1c30*/  IMAD.U32 R11, RZ, RZ, UR11 ;  /* 0x0000000bff0b7e24 */ /* 0x000fe2000f8e00ff */
[----:B------:R-:W-:Y:S01]  /*1c40*/  @P0 IADD3 R14, R13, -0x40, RZ ;  /* 0xffffffc00d0e0810 */ /* 0x000fe20007ffe0ff */
[----:B------:R-:W-:Y:S01]  /*1c50*/  IMAD.IADD R12, R9, 0x1, -R12 ;  /* 0x00000001090c7824 */ /* 0x000fe200078e0a0c */
[----:B------:R-:W-:Y:S01]  /*1c60*/  LEA R6, R6, 0x15180, 0x1 ;  /* 0x0001518006067811 */ /* 0x000fe200078e08ff */
[----:B------:R-:W-:Y:S01]  /*1c70*/  IMAD.WIDE.U32 R10, R11, c[0x0][0x238], R148 ;  /* 0x00008e000b0a7a25 */ /* 0x000fe200078e0094 */
[----:B------:R-:W-:Y:S01]  /*1c80*/  CS2R R146, SRZ ;  /* 0x0000000000927805 */ /* 0x000fe2000001ff00 */
[----:B------:R1:W-:Y:S01]  /*1c90*/  STL [R1+0x68], R14 ;  /* 0x0000680e01007387 */ /* 0x0003e20000100800 */
[----:B------:R-:W-:Y:S01]  /*1ca0*/  CS2R R144, SRZ ;  /* 0x0000000000907805 */ /* 0x000fe2000001ff00 */
[----:B------:R-:W-:Y:S01]  /*1cb0*/  IMAD.U32 R9, RZ, RZ, UR12 ;  /* 0x0000000cff097e24 */ /* 0x000fe2000f8e00ff */
[----:B------:R-:W-:Y:S01]  /*1cc0*/  IADD3 R11, R11, UR4, RZ ;  /* 0x000000040b0b7c10 */ /* 0x000fe2000fffe0ff */
[----:B------:R-:W-:Y:S01]  /*1cd0*/  ULDC.64 UR4, c[0x0][0x240] ;  /* 0x0000900000047ab9 */ /* 0x000fe20000000a00 */
[----:B------:R-:W-:Y:S01]  /*1ce0*/  IMAD R23, R23, -0x8, R36 ;  /* 0xfffffff817177824 */ /* 0x000fe200078e0224 */
[----:B------:R-:W-:Y:S01]  /*1cf0*/  UIMAD UR4, UR10, UR4, URZ ;  /* 0x000000040a0472a4 */ /* 0x000fe2000f8e023f */
[----:B------:R-:W-:Y:S01]  /*1d00*/  IMAD.SHL.U32 R0, R0, 0x2, RZ ;  /* 0x0000000200007824 */ /* 0x000fe200078e00ff */
[----:B------:R-:W-:Y:S01]  /*1d10*/  CS2R R142, SRZ ;  /* 0x00000000008e7805 */ /* 0x000fe2000001ff00 */
[----:B------:R-:W-:Y:S01]  /*1d20*/  IMAD R12, R12, -0x2, R23 ;  /* 0xfffffffe0c0c7824 */ /* 0x000fe200078e0217 */
[----:B------:R-:W-:Y:S01]  /*1d30*/  UIMAD UR5, UR12, UR5, UR4 ;  /* 0x000000050c0572a4 */ /* 0x000fe2000f8e0204 */
[----:B------:R-:W-:Y:S01]  /*1d40*/  CS2R R140, SRZ ;  /* 0x00000000008c7805 */ /* 0x000fe2000001ff00 */
[----:B------:R-:W-:Y:S01]  /*1d50*/  CS2R R138, SRZ ;  /* 0x00000000008a7805 */ /* 0x000fe2000001ff00 */
[----:B------:R-:W-:Y:S01]  /*1d60*/  ULDC UR4, c[0x0][0x168] ;  /* 0x00005a0000047ab9 */ /* 0x000fe20000000800 */
[----:B------:R-:W-:Y:S01]  /*1d70*/  CS2R R136, SRZ ;  /* 0x0000000000887805 */ /* 0x000fe2000001ff00 */
[----:B------:R-:W-:Y:S01]  /*1d80*/  UIADD3 UR7, UR7, UR4, URZ ;  /* 0x0000000407077290 */ /* 0x000fe2000fffe03f */
[----:B------:R-:W-:Y:S01]  /*1d90*/  CS2R R134, SRZ ;  /* 0x0000000000867805 */ /* 0x000fe2000001ff00 */
[----:B------:R-:W-:Y:S01]  /*1da0*/  CS2R R132, SRZ ;  /* 0x0000000000847805 */ /* 0x000fe2000001ff00 */
[----:B------:R-:W-:Y:S01]  /*1db0*/  CS2R R130, SRZ ;  /* 0x0000000000827805 */ /* 0x000fe2000001ff00 */
[----:B------:R-:W-:Y:S01]  /*1dc0*/  USHF.R.S32.HI UR4, URZ, 0x1f, UR7 ;  /* 0x0000001f3f047899 */ /* 0x000fe20008011407 */
[----:B------:R-:W-:Y:S01]  /*1dd0*/  CS2R R128, SRZ ;  /* 0x0000000000807805 */ /* 0x000fe2000001ff00 */
[----:B------:R-:W-:Y:S01]  /*1de0*/  CS2R R126, SRZ ;  /* 0x00000000007e7805 */ /* 0x000fe2000001ff00 */
[----:B------:R-:W-:Y:S01]  /*1df0*/  CS2R R124, SRZ ;  /* 0x00000000007c7805 */ /* 0x000fe2000001ff00 */
[----:B------:R-:W-:Y:S01]  /*1e00*/  ULEA.HI UR4, UR4, UR7, URZ, 0x5 ;  /* 0x0000000704047291 */ /* 0x000fe2000f8f283f */
[----:B------:R-:W-:Y:S01]  /*1e10*/  CS2R R122, SRZ ;  /* 0x00000000007a7805 */ /* 0x000fe2000001ff00 */
[----:B-1----:R-:W-:Y:S01]  /*1e20*/  IMAD.WIDE.U32 R14, R9, c[0x0][0x240], R10 ;  /* 0x00009000090e7a25 */ /* 0x002fe200078e000a */
[----:B------:R-:W-:Y:S01]  /*1e30*/  CS2R R120, SRZ ;  /* 0x0000000000787805 */ /* 0x000fe2000001ff00 */
[----:B------:R-:W-:Y:S01]  /*1e40*/  CS2R R118, SRZ ;  /* 0x0000000000767805 */ /* 0x000fe2000001ff00 */
[----:B------:R-:W-:Y:S01]  /*1e50*/  CS2R R116, SRZ ;  /* 0x0000000000747805 */ /* 0x000fe2000001ff00 */
[----:B------:R-:W-:Y:S01]  /*1e60*/  CS2R R114, SRZ ;  /* 0x0000000000727805 */ /* 0x000fe2000001ff00 */
[----:B------:R-:W-:Y:S01]  /*1e70*/  STL.64 [R1+0x90], R14 ;  /* 0x0000900e01007387 */ /* 0x000fe20000100a00 */
[----:B------:R-:W-:Y:S01]  /*1e80*/  CS2R R112, SRZ ;  /* 0x0000000000707805 */ /* 0x000fe2000001ff00 */
[----:B------:R-:W-:Y:S01]  /*1e90*/  CS2R R110, SRZ ;  /* 0x00000000006e7805 */ /* 0x000fe2000001ff00 */
[----:B------:R-:W-:Y:S01]  /*1ea0*/  CS2R R108, SRZ ;  /* 0x00000000006c7805 */ /* 0x000fe2000001ff00 */
[----:B------:R1:W-:Y:S01]  /*1eb0*/  STL [R1+0x24], R5 ;  /* 0x0000240501007387 */ /* 0x0003e20000100800 */
[----:B------:R-:W-:Y:S01]  /*1ec0*/  CS2R R106, SRZ ;  /* 0x00000000006a7805 */ /* 0x000fe2000001ff00 */
[----:B------:R-:W-:Y:S01]  /*1ed0*/  CS2R R104, SRZ ;  /* 0x0000000000687805 */ /* 0x000fe2000001ff00 */
[----:B------:R-:W-:Y:S01]  /*1ee0*/  CS2R R102, SRZ ;  /* 0x0000000000667805 */ /* 0x000fe2000001ff00 */
[----:B------:R-:W-:Y:S01]  /*1ef0*/  STL [R1+0x40], R6 ;  /* 0x0000400601007387 */ /* 0x000fe20000100800 */
        /* <DEDUP_REMOVED lines=20> */
[C---:B-1----:R-:W-:Y:S01]  /*2040*/  IMAD R5, R4.reuse, 0x2, R3 ;  /* 0x0000000204057824 */ /* 0x042fe200078e0203 */
[----:B------:R-:W-:Y:S01]  /*2050*/  SHF.L.U32 R3, R4, 0x1, RZ ;  /* 0x0000000104037819 */ /* 0x000fe200000006ff */
[----:B------:R-:W-:Y:S01]  /*2060*/  CS2R R60, SRZ ;  /* 0x00000000003c7805 */ /* 0x000fe2000001ff00 */
[C---:B------:R-:W-:Y:S01]  /*2070*/  LEA R4, R7.reuse, R6, 0x1 ;  /* 0x0000000607047211 */ /* 0x040fe200078e08ff */
[----:B------:R-:W-:Y:S01]  /*2080*/  CS2R R58, SRZ ;  /* 0x00000000003a7805 */ /* 0x000fe2000001ff00 */
[----:B------:R1:W-:Y:S01]  /*2090*/  STL [R1+0x38], R5 ;  /* 0x0000380501007387 */ /* 0x0003e20000100800 */
[----:B------:R-:W-:Y:S01]  /*20a0*/  CS2R R56, SRZ ;  /* 0x0000000000387805 */ /* 0x000fe2000001ff00 */
[----:B------:R-:W-:Y:S01]  /*20b0*/  CS2R R54, SRZ ;  /* 0x0000000000367805 */ /* 0x000fe2000001ff00 */
[----:B------:R-:W-:Y:S01]  /*20c0*/  CS2R R52, SRZ ;  /* 0x0000000000347805 */ /* 0x000fe2000001ff00 */
[----:B------:R2:W-:Y:S01]  /*20d0*/  STL [R1+0x3c], R3 ;  /* 0x00003c0301007387 */ /* 0x0005e20000100800 */
        /* <DEDUP_REMOVED lines=16> */
[C---:B------:R-:W-:Y:S01]  /*21e0*/  ISETP.GT.AND P6, PT, R12.reuse, RZ, PT ;  /* 0x000000ff0c00720c */ /* 0x040fe20003fc4270 */
[----:B------:R-:W-:Y:S01]  /*21f0*/  UMOV UR10, URZ ;  /* 0x0000003f000a7c82 */ /* 0x000fe20008000000 */
[----:B------:R-:W-:Y:S01]  /*2200*/  ISETP.GT.AND P5, PT, R12, 0x1, PT ;  /* 0x000000010c00780c */ /* 0x000fe20003fa4270 */
[----:B------:R-:W-:Y:S01]  /*2210*/  UMOV UR11, 0xffffffe0 ;  /* 0xffffffe0000b7882 */ /* 0x000fe20000000000 */
[----:B-1----:R-:W-:Y:S01]  /*2220*/  IMAD R5, R8, 0x2, R6 ;  /* 0x0000000208057824 */ /* 0x002fe200078e0206 */
[C---:B------:R-:W-:Y:S01]  /*2230*/  ISETP.GT.AND P4, PT, R12.reuse, 0x20, PT ;  /* 0x000000200c00780c */ /* 0x040fe20003f84270 */
[----:B------:R-:W-:Y:S01]  /*2240*/  ULDC UR9, c[0x0][0x168] ;  /* 0x00005a0000097ab9 */ /* 0x000fe20000000800 */
[----:B------:R-:W-:Y:S01]  /*2250*/  ISETP.GT.AND P3, PT, R12, 0x21, PT ;  /* 0x000000210c00780c */ /* 0x000fe20003f64270 */
[--C-:B--2---:R-:W-:Y:S01]  /*2260*/  IMAD R3, R8, 0x2, R2.reuse ;  /* 0x0000000208037824 */ /* 0x104fe200078e0202 */
[----:B------:R1:W-:Y:S01]  /*2270*/  STL [R1+0x44], R5 ;  /* 0x0000440501007387 */ /* 0x0003e20000100800 */
[C---:B------:R-:W-:Y:S01]  /*2280*/  IMAD R8, R7.reuse, 0x2, R2 ;  /* 0x0000000207087824 */ /* 0x040fe200078e0202 */
[----:B------:R-:W-:Y:S01]  /*2290*/  USHF.R.S32.HI UR13, URZ, 0x5, UR4 ;  /* 0x000000053f0d7899 */ /* 0x000fe20008011404 */
[----:B------:R-:W-:Y:S01]  /*22a0*/  IMAD R252, R7, 0x2, R3 ;  /* 0x0000000207fc7824 */ /* 0x000fe200078e0203 */
[----:B------:R-:W-:-:S02]  /*22b0*/  ULDC UR7, c[0x0][0x168] ;  /* 0x00005a0000077ab9 */ /* 0x000fc40000000800 */
[----:B------:R-:W-:Y:S04]  /*22c0*/  STL [R1+0x20], R8 ;  /* 0x0000200801007387 */ /* 0x000fe80000100800 */
[----:B------:R2:W-:Y:S01]  /*22d0*/  STL [R1+0x4c], R4 ;  /* 0x00004c0401007387 */ /* 0x0005e20000100800 */
[----:B-1----:R-:W-:-:S05]  /*22e0*/  IMAD R5, R7, 0x2, R5 ;  /* 0x0000000207057824 */ /* 0x002fca00078e0205 */
[----:B------:R1:W-:Y:S01]  /*22f0*/  STL [R1+0x48], R5 ;  /* 0x0000480501007387 */ /* 0x0003e20000100800 */
[----:B--2---:R-:W-:-:S05]  /*2300*/  IADD3 R4, R15, UR5, RZ ;  /* 0x000000050f047c10 */ /* 0x004fca000fffe0ff */
[----:B------:R1:W-:Y:S02]  /*2310*/  STL [R1+0x98], R4 ;  /* 0x0000980401007387 */ /* 0x0003e40000100800 */
.L_x_4:
[----:B-1----:R-:W2:Y:S01]  /*2320*/  LDL R159, [R1+0x28] ;  /* 0x00002800019f7983 */ /* 0x002ea20000100800 */
[----:B------:R-:W-:Y:S04]  /*2330*/  DEPBAR.LE SB0, 0x0 ;  /* 0x000080000000791a */ /* 0x000fe80000000000 */
[----:B------:R-:W3:Y:S01]  /*2340*/  LDL R158, [R1+0x2c] ;  /* 0x00002c00019e7983 */ /* 0x000ee20000100800 */
[----:B------:R-:W-:Y:S03]  /*2350*/  UIADD3 UR20, UR10, 0x1, URZ ;  /* 0x000000010a147890 */ /* 0x000fe6000fffe03f */
[----:B------:R-:W4:Y:S01]  /*2360*/  LDL R157, [R1+0x34] ;  /* 0x00003400019d7983 */ /* 0x000f220000100800 */
[----:B------:R-:W-:Y:S03]  /*2370*/  UISETP.GE.AND UP0, UPT, UR20, UR13, UPT ;  /* 0x0000000d1400728c */ /* 0x000fe6000bf06270 */
[----:B-----5:R-:W5:Y:S04]  /*2380*/  LDL R162, [R1+0x20] ;  /* 0x0000200001a27983 */ /* 0x020f680000100800 */
[----:B------:R-:W-:Y:S01]  /*2390*/  BAR.SYNC.DEFER_BLOCKING 0x0 ;  /* 0x0000000000007b1d */ /* 0x000fe20000010000 */
[----:B------:R-:W-:Y:S05]  /*23a0*/  PLOP3.LUT P0, PT, PT, PT, UP0, 0x80, 0x0 ;  /* 0x000000000000781c */ /* 0x000fea0003f0f008 */
[----:B------:R-:W-:Y:S04]  /*23b0*/  LDSM.16.M88.4 R8, [R2+0x8080] ;  /* 0x008080000208783b */ /* 0x000fe80000000200 */
[----:B------:R-:W5:Y:S04]  /*23c0*/  LDL R156, [R1+0x30] ;  /* 0x00003000019c7983 */ /* 0x000f680000100800 */
[----:B------:R-:W-:Y:S04]  /*23d0*/  LDSM.16.M88.4 R16, [R3+0x8080] ;  /* 0x008080000310783b */ /* 0x000fe80000000200 */
[----:B------:R-:W5:Y:S04]  /*23e0*/  LDL R229, [R1+0x6c] ;  /* 0x00006c0001e57983 */ /* 0x000f680000100800 */
[----:B------:R-:W5:Y:S04]  /*23f0*/  LDL R241, [R1+0x3c] ;  /* 0x00003c0001f17983 */ /* 0x000f680000100800 */
[----:B------:R-:W5:Y:S04]  /*2400*/  LDL R240, [R1+0x38] ;  /* 0x0000380001f07983 */ /* 0x000f680000100800 */
[----:B--2---:R-:W2:Y:S04]  /*2410*/  LDSM.16.M88.4 R12, [R159+0x80] ;  /* 0x000080009f0c783b */ /* 0x004ea80000000200 */
[----:B---3--:R-:W3:Y:S04]  /*2420*/  LDSM.16.M88.4 R148, [R158+0x80] ;  /* 0x000080009e94783b */ /* 0x008ee80000000200 */
[----:B----4-:R-:W-:Y:S01]  /*2430*/  LDSM.16.M88.4 R152, [R157+0x80] ;  /* 0x000080009d98783b */ /* 0x010fe20000000200 */
[C---:B-12---:R-:W-:Y:S08]  /*2440*/  HMMA.16816.F32 R4, R8.reuse, R12, RZ ;  /* 0x0000000c0804723c */ /* 0x046ff000000018ff */
[----:B------:R-:W-:Y:S01]  /*2450*/  HMMA.16816.F32 R8, R8, R14, RZ ;  /* 0x0000000e0808723c */ /* 0x000fe200000018ff */
[----:B-----5:R-:W1:Y:S04]  /*2460*/  LDSM.16.M88.4 R12, [R162+0x8080] ;  /* 0x00808000a20c783b */ /* 0x020e680000000200 */
[----:B------:R-:W-:Y:S04]  /*2470*/  LDS R160, [R229.X4+0x14080] ;  /* 0x01408000e5a07984 */ /* 0x000fe80000004800 */
[----:B------:R-:W-:Y:S07]  /*2480*/  LDS R161, [R229.X4+0x140a0] ;  /* 0x0140a000e5a17984 */ /* 0x000fee0000004800 */
[C---:B---3--:R-:W-:Y:S08]  /*2490*/  HMMA.16816.F32 R4, R16.reuse, R148, R4 ;  /* 0x000000941004723c */ /* 0x048ff00000001804 */
[----:B------:R-:W-:Y:S01]  /*24a0*/  HMMA.16816.F32 R8, R16, R150, R8 ;  /* 0x000000961008723c */ /* 0x000fe20000001808 */
[----:B------:R-:W-:Y:S04]  /*24b0*/  LDSM.16.M88.4 R16, [R252+0x8080] ;  /* 0x00808000fc10783b */ /* 0x000fe80000000200 */
[----:B------:R-:W2:Y:S11]  /*24c0*/  LDSM.16.M88.4 R148, [R156+0x80] ;  /* 0x000080009c94783b */ /* 0x000eb60000000200 */
[C---:B-1----:R-:W-:Y:S08]  /*24d0*/  HMMA.16816.F32 R4, R12.reuse, R152, R4 ;  /* 0x000000980c04723c */ /* 0x042ff00000001804 */
[----:B------:R-:W-:Y:S01]  /*24e0*/  HMMA.16816.F32 R8, R12, R154, R8 ;  /* 0x0000009a0c08723c */ /* 0x000fe20000001808 */
[----:B------:R-:W-:Y:S04]  /*24f0*/  LDSM.16.M88.4 R12, [R2+0x9080] ;  /* 0x00908000020c783b */ /* 0x000fe80000000200 */
[----:B------:R-:W1:Y:S11]  /*2500*/  LDSM.16.M88.4 R152, [R159+0x2080] ;  /* 0x002080009f98783b */ /* 0x000e760000000200 */
[C---:B--2---:R-:W-:Y:S08]  /*2510*/  HMMA.16816.F32 R4, R16.reuse, R148, R4 ;  /* 0x000000941004723c */ /* 0x044ff00000001804 */
        /* <DEDUP_REMOVED lines=42> */
[----:B------:R-:W2:Y:S03]  /*27c0*/  LDSM.16.M88.4 R148, [R156+0x6080] ;  /* 0x006080009c94783b */ /* 0x000ea60000000200 */
[----:B------:R-:W-:Y:S04]  /*27d0*/  DEPBAR.LE SB0, 0x0 ;  /* 0x000080000000791a */ /* 0x000fe80000000000 */
[----:B------:R-:W-:Y:S04]  /*27e0*/  BAR.SYNC.DEFER_BLOCKING 0x0 ;  /* 0x0000000000007b1d */ /* 0x000fe80000010000 */
[C---:B-1----:R-:W-:Y:S08]  /*27f0*/  HMMA.16816.F32 R4, R12.reuse, R152, R4 ;  /* 0x000000980c04723c */ /* 0x042ff00000001804 */
[----:B------:R-:W-:Y:S01]  /*2800*/  HMMA.16816.F32 R8, R12, R154, R8 ;  /* 0x0000009a0c08723c */ /* 0x000fe20000001808 */
[----:B------:R-:W1:Y:S04]  /*2810*/  LDSM.16.M88.4 R156, [R2+0x10080] ;  /* 0x01008000029c783b */ /* 0x000e680000000200 */
[----:B------:R-:W3:Y:S11]  /*2820*/  LDSM.16.M88.4 R152, [R3+0x10080] ;  /* 0x010080000398783b */ /* 0x000ef60000000200 */
[C---:B--2---:R-:W-:Y:S08]  /*2830*/  HMMA.16816.F32 R4, R16.reuse, R148, R4 ;  /* 0x000000941004723c */ /* 0x044ff00000001804 */
[----:B------:R-:W-:Y:S01]  /*2840*/  HMMA.16816.F32 R8, R16, R150, R8 ;  /* 0x000000961008723c */ /* 0x000fe20000001808 */
[----:B------:R-:W2:-:S15]  /*2850*/  LDSM.16.M88.4 R148, [R162+0x10080] ;  /* 0x01008000a294783b */ /* 0x000e9e0000000200 */
[----:B------:R-:W-:Y:S02]  /*2860*/  FMUL.FTZ R4, R4, c[0x0][0x2b4] ;  /* 0x0000ad0004047a20 */ /* 0x000fe40000410000 */
[----:B------:R-:W-:Y:S02]  /*2870*/  FMUL.FTZ R5, R5, c[0x0][0x2b4] ;  /* 0x0000ad0005057a20 */ /* 0x000fe40000410000 */
[----:B------:R-:W-:Y:S02]  /*2880*/  FMUL.FTZ R6, R6, c[0x0][0x2b4] ;  /* 0x0000ad0006067a20 */ /* 0x000fe40000410000 */
[----:B------:R-:W-:Y:S01]  /*2890*/  FMUL.FTZ R7, R7, c[0x0][0x2b4] ;  /* 0x0000ad0007077a20 */ /* 0x000fe20000410000 */
[C---:B-1----:R-:W-:Y:S01]  /*28a0*/  HMMA.16816.F32 R12, R156.reuse, R164, RZ ;  /* 0x000000a49c0c723c */ /* 0x042fe200000018ff */
[----:B------:R-:W-:Y:S02]  /*28b0*/  MUFU.TANH R228, R6 ;  /* 0x0000000600e47308 */ /* 0x000fe40000002400 */
[----:B------:R-:W-:Y:S02]  /*28c0*/  FMUL.FTZ R8, R8, c[0x0][0x2b4] ;  /* 0x0000ad0008087a20 */ /* 0x000fe40000410000 */
[----:B------:R-:W-:Y:S02]  /*28d0*/  FMUL.FTZ R9, R9, c[0x0][0x2b4] ;  /* 0x0000ad0009097a20 */ /* 0x000fe40000410000 */
[----:B------:R-:W-:Y:S01]  /*28e0*/  FMUL.FTZ R10, R10, c[0x0][0x2b4] ;  /* 0x0000ad000a0a7a20 */ /* 0x000fe20000410000 */
[----:B------:R-:W-:Y:S01]  /*28f0*/  HMMA.16816.F32 R16, R156, R166, RZ ;  /* 0x000000a69c10723c */ /* 0x000fe200000018ff */
[----:B------:R-:W-:Y:S02]  /*2900*/  FMUL.FTZ R11, R11, c[0x0][0x2b4] ;  /* 0x0000ad000b0b7a20 */ /* 0x000fe40000410000 */
[----:B------:R-:W1:Y:S10]  /*2910*/  MUFU.TANH R159, R4 ;  /* 0x00000004009f7308 */ /* 0x000e740000002400 */
[----:B------:R-:W4:Y:S03]  /*2920*/  MUFU.TANH R158, R5 ;  /* 0x00000005009e7308 */ /* 0x000f260000002400 */
[C---:B---3--:R-:W-:Y:S07]  /*2930*/  HMMA.16816.F32 R12, R152.reuse, R168, R12 ;  /* 0x000000a8980c723c */ /* 0x048fee000000180c */
[----:B------:R3:W5:Y:S01]  /*2940*/  MUFU.TANH R163, R7 ;  /* 0x0000000700a37308 */ /* 0x0007620000002400 */
[----:B------:R-:W-:Y:S01]  /*2950*/  HMMA.16816.F32 R16, R152, R170, R16 ;  /* 0x000000aa9810723c */ /* 0x000fe20000001810 */
[----:B------:R-:W1:Y:S08]  /*2960*/  LDSM.16.M88.4 R152, [R252+0x10080] ;  /* 0x01008000fc98783b */ /* 0x000e700000000200 */
[----:B------:R-:W1:Y:S07]  /*2970*/  MUFU.TANH R157, R8 ;  /* 0x00000008009d7308 */ /* 0x000e6e0000002400 */
[C---:B--2---:R-:W-:Y:S03]  /*2980*/  HMMA.16816.F32 R12, R148.reuse, R172, R12 ;  /* 0x000000ac940c723c */ /* 0x044fe6000000180c */
[----:B------:R-:W2:Y:S01]  /*2990*/  MUFU.TANH R156, R9 ;  /* 0x00000009009c7308 */ /* 0x000ea20000002400 */
[----:B---3--:R-:W-:Y:S04]  /*29a0*/  LDSM.16.M88.4 R4, [R162+0x13080] ;  /* 0x01308000a204783b */ /* 0x008fe80000000200 */
[----:B------:R-:W-:Y:S01]  /*29b0*/  HMMA.16816.F32 R16, R148, R174, R16 ;  /* 0x000000ae9410723c */ /* 0x000fe20000001810 */
[----:B------:R-:W3:-:S15]  /*29c0*/  LDSM.16.M88.4 R148, [R2+0x11080] ;  /* 0x011080000294783b */ /* 0x000ede0000000200 */
[C---:B-1----:R-:W-:Y:S08]  /*29d0*/  HMMA.16816.F32 R12, R152.reuse, R176, R12 ;  /* 0x000000b0980c723c */ /* 0x042ff0000000180c */
[----:B------:R-:W-:Y:S01]  /*29e0*/  HMMA.16816.F32 R16, R152, R178, R16 ;  /* 0x000000b29810723c */ /* 0x000fe20000001810 */
[----:B------:R-:W1:-:S15]  /*29f0*/  LDSM.16.M88.4 R152, [R3+0x11080] ;  /* 0x011080000398783b */ /* 0x000e5e0000000200 */
[C---:B---3--:R-:W-:Y:S08]  /*2a00*/  HMMA.16816.F32 R12, R148.reuse, R180, R12 ;  /* 0x000000b4940c723c */ /* 0x048ff0000000180c */
        /* <DEDUP_REMOVED lines=13> */
[----:B------:R3:W2:-:S15]  /*2ae0*/  LDSM.16.M88.4 R148, [R162+0x12080] ;  /* 0x01208000a294783b */ /* 0x00069e0000000200 */
[C---:B-1----:R-:W-:Y:S08]  /*2af0*/  HMMA.16816.F32 R12, R152.reuse, R200, R12 ;  /* 0x000000c8980c723c */ /* 0x042ff0000000180c */
[----:B------:R-:W-:Y:S01]  /*2b00*/  HMMA.16816.F32 R16, R152, R202, R16 ;  /* 0x000000ca9810723c */ /* 0x000fe20000001810 */
[----:B------:R-:W1:Y:S01]  /*2b10*/  LDSM.16.M88.4 R152, [R252+0x12080] ;  /* 0x01208000fc98783b */ /* 0x000e620000000200 */
[----:B---3--:R-:W3:-:S14]  /*2b20*/  MUFU.TANH R162, R10 ;  /* 0x0000000a00a27308 */ /* 0x008edc0000002400 */
[C---:B--2---:R-:W-:Y:S08]  /*2b30*/  HMMA.16816.F32 R12, R148.reuse, R204, R12 ;  /* 0x000000cc940c723c */ /* 0x044ff0000000180c */
[----:B------:R-:W-:Y:S01]  /*2b40*/  HMMA.16816.F32 R16, R148, R206, R16 ;  /* 0x000000ce9410723c */ /* 0x000fe20000001810 */
[----:B------:R-:W2:-:S15]  /*2b50*/  LDSM.16.M88.4 R148, [R2+0x13080] ;  /* 0x013080000294783b */ /* 0x000e9e0000000200 */
[C---:B-1----:R-:W-:Y:S08]  /*2b60*/  HMMA.16816.F32 R12, R152.reuse, R208, R12 ;  /* 0x000000d0980c723c */ /* 0x042ff0000000180c */
[----:B------:R-:W-:Y:S01]  /*2b70*/  HMMA.16816.F32 R16, R152, R210, R16 ;  /* 0x000000d29810723c */ /* 0x000fe20000001810 */
[----:B------:R-:W1:-:S15]  /*2b80*/  LDSM.16.M88.4 R152, [R3+0x13080] ;  /* 0x013080000398783b */ /* 0x000e5e0000000200 */
[C---:B--2---:R-:W-:Y:S08]  /*2b90*/  HMMA.16816.F32 R12, R148.reuse, R212, R12 ;  /* 0x000000d4940c723c */ /* 0x044ff0000000180c */
[----:B------:R-:W-:Y:S07]  /*2ba0*/  HMMA.16816.F32 R16, R148, R214, R16 ;  /* 0x000000d69410723c */ /* 0x000fee0000001810 */
[----:B------:R-:W-:Y:S02]  /*2bb0*/  FSEL R151, R159, -INF , P6 ;  /* 0xff8000009f977808 */ /* 0x000fe40003000000 */
[----:B----4-:R-:W-:Y:S03]  /*2bc0*/  FSEL R148, R158, -INF , P5 ;  /* 0xff8000009e947808 */ /* 0x010fe60002800000 */
[----:B-----5:R-:W-:Y:S01]  /*2bd0*/  FSEL R149, R163, -INF , P5 ;  /* 0xff800000a3957808 */ /* 0x020fe20002800000 */
[--C-:B------:R-:W-:Y:S02]  /*2be0*/  FFMA.FTZ R151, R151, c[0x0][0x29c], -R160.reuse ;  /* 0x0000a70097977a23 */ /* 0x100fe400000108a0 */
[--C-:B------:R-:W-:Y:S01]  /*2bf0*/  FFMA.FTZ R148, R148, c[0x0][0x29c], -R160.reuse ;  /* 0x0000a70094947a23 */ /* 0x100fe200000108a0 */
[C---:B-1----:R-:W-:Y:S03]  /*2c00*/  HMMA.16816.F32 R12, R152.reuse, R216, R12 ;  /* 0x000000d8980c723c */ /* 0x042fe6000000180c */
[----:B------:R1:W-:Y:S02]  /*2c10*/  MUFU.EX2 R150, R148 ;  /* 0x0000009400967308 */ /* 0x0003e40000000800 */
[--C-:B------:R-:W-:Y:S03]  /*2c20*/  FFMA.FTZ R149, R149, c[0x0][0x29c], -R161.reuse ;  /* 0x0000a70095957a23 */ /* 0x100fe600000108a1 */
[----:B------:R-:W-:Y:S01]  /*2c30*/  HMMA.16816.F32 R16, R152, R218, R16 ;  /* 0x000000da9810723c */ /* 0x000fe20000001810 */
[----:B------:R-:W2:Y:S04]  /*2c40*/  LDL R155, [R1+0x54] ;  /* 0x00005400019b7983 */ /* 0x000ea80000100800 */
[----:B------:R-:W4:Y:S01]  /*2c50*/  LDL R154, [R1+0x68] ;  /* 0x00006800019a7983 */ /* 0x000f220000100800 */
[----:B------:R5:W3:Y:S01]  /*2c60*/  MUFU.TANH R153, R11 ;  /* 0x0000000b00997308 */ /* 0x000ae20000002400 */
[C---:B------:R-:W-:Y:S09]  /*2c70*/  FFMA.FTZ R152, -R157.reuse, R157, 1 ;  /* 0x3f8000009d987423 */ /* 0x040ff2000001019d */
[C---:B------:R-:W-:Y:S01]  /*2c80*/  HMMA.16816.F32 R12, R4.reuse, R220, R12 ;  /* 0x000000dc040c723c */ /* 0x040fe2000000180c */
[----:B------:R-:W3:Y:S04]  /*2c90*/  MUFU.EX2 R151, R151 ;  /* 0x0000009700977308 */ /* 0x000ee80000000800 */
[----:B-1----:R-:W-:Y:S03]  /*2ca0*/  FSEL R148, R228, -INF , P6 ;  /* 0xff800000e4947808 */ /* 0x002fe60003000000 */
[----:B------:R-:W-:Y:S01]  /*2cb0*/  HMMA.16816.F32 R16, R4, R222, R16 ;  /* 0x000000de0410723c */ /* 0x000fe20000001810 */
[----:B------:R-:W-:Y:S02]  /*2cc0*/  LDS R5, [R229.X4+0x14100] ;  /* 0x01410000e5057984 */ /* 0x000fe40000004800 */
[----:B------:R-:W-:Y:S01]  /*2cd0*/  MUFU.EX2 R149, R149 ;  /* 0x0000009500957308 */ /* 0x000fe20000000800 */
[--C-:B------:R-:W-:Y:S01]  /*2ce0*/  FFMA.FTZ R148, R148, c[0x0][0x29c], -R161.reuse ;  /* 0x0000a70094947a23 */ /* 0x100fe200000108a1 */
[----:B------:R-:W-:Y:S02]  /*2cf0*/  LDS R4, [R229.X4+0x14120] ;  /* 0x01412000e5047984 */ /* 0x000fe40000004800 */
[----:B------:R-:W-:Y:S02]  /*2d00*/  FSEL R6, R157, -INF , P4 ;  /* 0xff8000009d067808 */ /* 0x000fe40002000000 */
[----:B-----5:R-:W1:Y:S03]  /*2d10*/  LDSM.16.M88.4 R8, [R252+0x13080] ;  /* 0x01308000fc08783b */ /* 0x020e660000000200 */
[----:B------:R-:W-:Y:S01]  /*2d20*/  FSEL R7, R156, -INF , P3 ;  /* 0xff8000009c077808 */ /* 0x000fe20001800000 */
[----:B------:R-:W-:Y:S01]  /*2d30*/  MUFU.EX2 R148, R148 ;  /* 0x0000009400947308 */ /* 0x000fe20000000800 */
[--C-:B------:R-:W-:Y:S03]  /*2d40*/  FFMA.FTZ R6, R6, c[0x0][0x29c], -R160.reuse ;  /* 0x0000a70006067a23 */ /* 0x100fe600000108a0 */
[----:B------:R-:W-:Y:S06]  /*2d50*/  FFMA.FTZ R160, R7, c[0x0][0x29c], -R160 ;  /* 0x0000a70007a07a23 */ /* 0x000fec00000108a0 */
[----:B------:R-:W-:Y:S10]  /*2d60*/  MUFU.EX2 R7, R160 ;  /* 0x000000a000077308 */ /* 0x000ff40000000800 */
[----:B------:R-:W5:Y:S01]  /*2d70*/  MUFU.EX2 R6, R6 ;  /* 0x0000000600067308 */ /* 0x000f620000000800 */
[C---:B-1----:R-:W-:Y:S08]  /*2d80*/  HMMA.16816.F32 R12, R8.reuse, R224, R12 ;  /* 0x000000e0080c723c */ /* 0x042ff0000000180c */
[----:B------:R-:W-:Y:S07]  /*2d90*/  HMMA.16816.F32 R16, R8, R226, R16 ;  /* 0x000000e20810723c */ /* 0x000fee0000001810 */
[----:B---3--:R-:W-:Y:S02]  /*2da0*/  FSEL R11, R162, -INF , P4 ;  /* 0xff800000a20b7808 */ /* 0x008fe40002000000 */
[----:B------:R-:W-:Y:S03]  /*2db0*/  FSEL R8, R153, -INF , P3 ;  /* 0xff80000099087808 */ /* 0x000fe60001800000 */
[--C-:B------:R-:W-:Y:S02]  /*2dc0*/  FFMA.FTZ R11, R11, c[0x0][0x29c], -R161.reuse ;  /* 0x0000a7000b0b7a23 */ /* 0x100fe400000108a1 */
[----:B------:R-:W-:Y:S02]  /*2dd0*/  FFMA.FTZ R161, R8, c[0x0][0x29c], -R161 ;  /* 0x0000a70008a17a23 */ /* 0x000fe400000108a1 */
[--C-:B------:R-:W-:Y:S02]  /*2de0*/  FADD.FTZ R12, R12, -R5.reuse ;  /* 0x800000050c0c7221 */ /* 0x100fe40000010000 */
[--C-:B------:R-:W-:Y:S01]  /*2df0*/  FADD.FTZ R10, R13, -R5.reuse ;  /* 0x800000050d0a7221 */ /* 0x100fe20000010000 */
[----:B------:R-:W-:Y:S01]  /*2e00*/  MUFU.EX2 R8, R161 ;  /* 0x000000a100087308 */ /* 0x000fe20000000800 */
[----:B------:R-:W-:Y:S02]  /*2e10*/  FFMA.FTZ R13, -R159, R159, 1 ;  /* 0x3f8000009f0d7423 */ /* 0x000fe4000001019f */
[----:B------:R-:W-:Y:S02]  /*2e20*/  FMUL.FTZ R12, R151, R12 ;  /* 0x0000000c970c7220 */ /* 0x000fe40000410000 */
[--C-:B------:R-:W-:Y:S02]  /*2e30*/  FADD.FTZ R9, R16, -R5.reuse ;  /* 0x8000000510097221 */ /* 0x100fe40000010000 */
[----:B------:R-:W-:Y:S02]  /*2e40*/  FADD.FTZ R5, R17, -R5 ;  /* 0x8000000511057221 */ /* 0x000fe40000010000 */
[----:B------:R-:W-:Y:S01]  /*2e50*/  FFMA.FTZ R17, -R156, R156, 1 ;  /* 0x3f8000009c117423 */ /* 0x000fe2000001019c */
[----:B------:R-:W1:Y:S01]  /*2e60*/  MUFU.EX2 R11, R11 ;  /* 0x0000000b000b7308 */ /* 0x000e620000000800 */
[----:B-----5:R-:W-:Y:S02]  /*2e70*/  FMUL.FTZ R9, R6, R9 ;  /* 0x0000000906097220 */ /* 0x020fe40000410000 */
[C---:B------:R-:W-:Y:S01]  /*2e80*/  FMUL.FTZ R5, R7.reuse, R5 ;  /* 0x0000000507057220 */ /* 0x040fe20000410000 */
[----:B------:R-:W-:Y:S01]  /*2e90*/  F2FP.PACK_AB R7, R7, R6 ;  /* 0x000000060707723e */ /* 0x000fe200000000ff */
[----:B------:R-:W-:Y:S02]  /*2ea0*/  FMUL.FTZ R13, R13, R12 ;  /* 0x0000000c0d0d7220 */ /* 0x000fe40000410000 */
[----:B------:R-:W-:Y:S02]  /*2eb0*/  FMUL.FTZ R12, R152, R9 ;  /* 0x00000009980c7220 */ /* 0x000fe40000410000 */
[----:B------:R-:W-:Y:S01]  /*2ec0*/  FMUL.FTZ R9, R17, R5 ;  /* 0x0000000511097220 */ /* 0x000fe20000410000 */
[----:B------:R-:W-:Y:S01]  /*2ed0*/  F2FP.PACK_AB R5, R150, R151 ;  /* 0x000000979605723e */ /* 0x000fe200000000ff */
[--C-:B------:R-:W-:Y:S02]  /*2ee0*/  FADD.FTZ R19, R19, -R4.reuse ;  /* 0x8000000413137221 */ /* 0x100fe40000010000 */
[--C-:B------:R-:W-:Y:S01]  /*2ef0*/  FADD.FTZ R14, R14, -R4.reuse ;  /* 0x800000040e0e7221 */ /* 0x100fe20000010000 */
[----:B------:R-:W-:Y:S01]  /*2f00*/  F2FP.PACK_AB R9, R9, R12 ;  /* 0x0000000c0909723e */ /* 0x000fe200000000ff */
[--C-:B------:R-:W-:Y:S02]  /*2f10*/  FADD.FTZ R12, R18, -R4.reuse ;  /* 0x80000004120c7221 */ /* 0x100fe40000010000 */
[----:B------:R-:W-:Y:S02]  /*2f20*/  FFMA.FTZ R16, -R158, R158, 1 ;  /* 0x3f8000009e107423 */ /* 0x000fe4000001019e */
[----:B------:R-:W-:Y:S02]  /*2f30*/  FMUL.FTZ R10, R150, R10 ;  /* 0x0000000a960a7220 */ /* 0x000fe40000410000 */
[----:B------:R-:W-:Y:S02]  /*2f40*/  FMUL.FTZ R14, R148, R14 ;  /* 0x0000000e940e7220 */ /* 0x000fe40000410000 */
[----:B------:R-:W-:Y:S01]  /*2f50*/  FMUL.FTZ R10, R16, R10 ;  /* 0x0000000a100a7220 */ /* 0x000fe20000410000 */
[----:B-1----:R-:W-:Y:S01]  /*2f60*/  F2FP.PACK_AB R6, R8, R11 ;  /* 0x0000000b0806723e */ /* 0x002fe200000000ff */
[----:B------:R-:W-:Y:S02]  /*2f70*/  FMUL.FTZ R12, R11, R12 ;  /* 0x0000000c0b0c7220 */ /* 0x000fe40000410000 */
[----:B------:R-:W-:Y:S01]  /*2f80*/  FFMA.FTZ R11, -R228, R228, 1 ;  /* 0x3f800000e40b7423 */ /* 0x000fe200000101e4 */
[----:B------:R-:W-:Y:S01]  /*2f90*/  F2FP.PACK_AB R10, R10, R13 ;  /* 0x0000000d0a0a723e */ /* 0x000fe200000000ff */
[----:B------:R-:W-:Y:S02]  /*2fa0*/  FFMA.FTZ R13, -R163, R163, 1 ;  /* 0x3f800000a30d7423 */ /* 0x000fe400000101a3 */
[----:B------:R-:W-:Y:S02]  /*2fb0*/  FMUL.FTZ R11, R11, R14 ;  /* 0x0000000e0b0b7220 */ /* 0x000fe40000410000 */
[----:B------:R-:W-:Y:S02]  /*2fc0*/  FMUL.FTZ R8, R8, R19 ;  /* 0x0000001308087220 */ /* 0x000fe40000410000 */
[----:B------:R-:W-:Y:S04]  /*2fd0*/  FFMA.FTZ R16, -R153, R153, 1 ;  /* 0x3f80000099107423 */ /* 0x000fe80000010199 */
[----:B------:R-:W-:Y:S01]  /*2fe0*/  FMUL.FTZ R8, R16, R8 ;  /* 0x0000000810087220 */ /* 0x000fe20000410000 */
[----:B--2---:R1:W-:Y:S02]  /*2ff0*/  STS [R155+0x14180], R5 ;  /* 0x014180059b007388 */ /* 0x0043e40000000800 */
[----:B-1----:R-:W-:Y:S01]  /*3000*/  FADD.FTZ R5, R15, -R4 ;  /* 0x800000040f057221 */ /* 0x002fe20000010000 */
[C---:B------:R-:W-:Y:S01]  /*3010*/  F2FP.PACK_AB R4, R149.reuse, R148 ;  /* 0x000000949504723e */ /* 0x040fe200000000ff */
[----:B------:R-:W-:Y:S02]  /*3020*/  FFMA.FTZ R15, -R162, R162, 1 ;  /* 0x3f800000a20f7423 */ /* 0x000fe400000101a2 */
[----:B------:R-:W-:Y:S02]  /*3030*/  FMUL.FTZ R5, R149, R5 ;  /* 0x0000000595057220 */ /* 0x000fe40000410000 */
[----:B------:R1:W-:Y:S01]  /*3040*/  STS [R155+0x14580], R4 ;  /* 0x014580049b007388 */ /* 0x0003e20000000800 */
[----:B------:R-:W-:Y:S02]  /*3050*/  FMUL.FTZ R12, R15, R12 ;  /* 0x0000000c0f0c7220 */ /* 0x000fe40000410000 */
[----:B------:R-:W-:Y:S01]  /*3060*/  FMUL.FTZ R5, R13, R5 ;  /* 0x000000050d057220 */ /* 0x000fe20000410000 */
[----:B----4-:R-:W-:Y:S04]  /*3070*/  STS [R154], R7 ;  /* 0x000000079a007388 */ /* 0x010fe80000000800 */
[----:B------:R-:W-:Y:S01]  /*3080*/  STS [R154+0x400], R6 ;  /* 0x000400069a007388 */ /* 0x000fe20000000800 */
[----:B------:R-:W-:Y:S03]  /*3090*/  F2FP.PACK_AB R5, R5, R11 ;  /* 0x0000000b0505723e */ /* 0x000fe600000000ff */
[----:B------:R-:W-:Y:S01]  /*30a0*/  BAR.SYNC.DEFER_BLOCKING 0x0 ;  /* 0x0000000000007b1d */ /* 0x000fe20000010000 */
[----:B-1----:R-:W-:Y:S05]  /*30b0*/  F2FP.PACK_AB R4, R8, R12 ;  /* 0x0000000c0804723e */ /* 0x002fea00000000ff */
[----:B------:R-:W-:Y:S04]  /*30c0*/  STS [R155+0x15180], R10 ;  /* 0x0151800a9b007388 */ /* 0x000fe80000000800 */
[----:B------:R-:W-:Y:S04]  /*30d0*/  STS [R155+0x15580], R5 ;  /* 0x015580059b007388 */ /* 0x000fe80000000800 */
[----:B------:R-:W-:Y:S04]  /*30e0*/  STS [R154+0x1000], R9 ;  /* 0x001000099a007388 */ /* 0x000fe80000000800 */
[----:B------:R-:W-:Y:S04]  /*30f0*/  STS [R154+0x1400], R4 ;  /* 0x001400049a007388 */ /* 0x000fe80000000800 */
[----:B------:R-:W-:Y:S04]  /*3100*/  LDSM.16.MT88.4 R4, [R241+0x14180] ;  /* 0x01418000f104783b */ /* 0x000fe80000004200 */
[----:B------:R-:W1:Y:S04]  /*3110*/  LDSM.16.MT88.4 R8, [R0+0x10080] ;  /* 0x010080000008783b */ /* 0x000e680000004200 */
[----:B------:R-:W2:Y:S04]  /*3120*/  LDSM.16.MT88.4 R12, [R240+0x14180] ;  /* 0x01418000f00c783b */ /* 0x000ea80000004200 */
[----:B------:R-:W3:Y:S04]  /*3130*/  LDSM.16.MT88.4 R16, [R0+0x11080] ;  /* 0x011080000010783b */ /* 0x000ee80000004200 */
[----:B------:R-:W4:Y:S04]  /*3140*/  LDSM.16.MT88.4 R148, [R0+0x12080] ;  /* 0x012080000094783b */ /* 0x000f280000004200 */
[----:B------:R-:W5:Y:S04]  /*3150*/  LDSM.16.MT88.4 R152, [R0+0x13080] ;  /* 0x013080000098783b */ /* 0x000f680000004200 */
[----:B------:R-:W-:Y:S04]  /*3160*/  LDSM.16.MT88.4 R156, [R241+0x14980] ;  /* 0x01498000f19c783b */ /* 0x000fe80000004200 */
[----:B------:R-:W3:Y:S04]  /*3170*/  LDSM.16.MT88.4 R160, [R0+0x10880] ;  /* 0x0108800000a0783b */ /* 0x000ee80000004200 */
[----:B------:R-:W3:Y:S04]  /*3180*/  LDSM.16.MT88.4 R228, [R240+0x14980] ;  /* 0x01498000f0e4783b */ /* 0x000ee80000004200 */
[----:B------:R-:W3:Y:S04]  /*3190*/  LDSM.16.MT88.4 R232, [R0+0x11880] ;  /* 0x0118800000e8783b */ /* 0x000ee80000004200 */
[----:B------:R-:W4:Y:S01]  /*31a0*/  LDSM.16.MT88.4 R236, [R0+0x12880] ;  /* 0x0128800000ec783b */ /* 0x000f220000004200 */
[-C--:B-1----:R-:W-:Y:S08]  /*31b0*/  HMMA.16816.F32 R20, R4, R8.reuse, R20 ;  /* 0x000000080414723c */ /* 0x082ff00000001814 */
[C---:B--2---:R-:W-:Y:S08]  /*31c0*/  HMMA.16816.F32 R24, R12.reuse, R8, R24 ;  /* 0x000000080c18723c */ /* 0x044ff00000001818 */
[-C--:B------:R-:W-:Y:S08]  /*31d0*/  HMMA.16816.F32 R28, R12, R10.reuse, R28 ;  /* 0x0000000a0c1c723c */ /* 0x080ff0000000181c */
[C---:B------:R-:W-:Y:S01]  /*31e0*/  HMMA.16816.F32 R32, R4.reuse, R10, R32 ;  /* 0x0000000a0420723c */ /* 0x040fe20000001820 */
[----:B------:R-:W1:Y:S04]  /*31f0*/  LDSM.16.MT88.4 R8, [R0+0x13880] ;  /* 0x013880000008783b */ /* 0x000e680000004200 */
[----:B------:R-:W-:Y:S03]  /*3200*/  BAR.SYNC.DEFER_BLOCKING 0x0 ;  /* 0x0000000000007b1d */ /* 0x000fe60000010000 */
[-C--:B---3--:R-:W-:Y:S08]  /*3210*/  HMMA.16816.F32 R36, R4, R16.reuse, R36 ;  /* 0x000000100424723c */ /* 0x088ff00000001824 */
[C---:B------:R-:W-:Y:S08]  /*3220*/  HMMA.16816.F32 R40, R12.reuse, R16, R40 ;  /* 0x000000100c28723c */ /* 0x040ff00000001828 */
[-C--:B------:R-:W-:Y:S08]  /*3230*/  HMMA.16816.F32 R44, R12, R18.reuse, R44 ;  /* 0x000000120c2c723c */ /* 0x080ff0000000182c */
[C---:B------:R-:W-:Y:S08]  /*3240*/  HMMA.16816.F32 R48, R4.reuse, R18, R48 ;  /* 0x000000120430723c */ /* 0x040ff00000001830 */
[-C--:B----4-:R-:W-:Y:S08]  /*3250*/  HMMA.16816.F32 R52, R4, R148.reuse, R52 ;  /* 0x000000940434723c */ /* 0x090ff00000001834 */
[C---:B------:R-:W-:Y:S08]  /*3260*/  HMMA.16816.F32 R56, R12.reuse, R148, R56 ;  /* 0x000000940c38723c */ /* 0x040ff00000001838 */
[-C--:B------:R-:W-:Y:S08]  /*3270*/  HMMA.16816.F32 R60, R12, R150.reuse, R60 ;  /* 0x000000960c3c723c */ /* 0x080ff0000000183c */
[C---:B------:R-:W-:Y:S08]  /*3280*/  HMMA.16816.F32 R64, R4.reuse, R150, R64 ;  /* 0x000000960440723c */ /* 0x040ff00000001840 */
[-C--:B-----5:R-:W-:Y:S08]  /*3290*/  HMMA.16816.F32 R68, R4, R152.reuse, R68 ;  /* 0x000000980444723c */ /* 0x0a0ff00000001844 */
[C---:B------:R-:W-:Y:S08]  /*32a0*/  HMMA.16816.F32 R72, R12.reuse, R152, R72 ;  /* 0x000000980c48723c */ /* 0x040ff00000001848 */
[-C--:B------:R-:W-:Y:S08]  /*32b0*/  HMMA.16816.F32 R76, R12, R154.reuse, R76 ;  /* 0x0000009a0c4c723c */ /* 0x080ff0000000184c */
[----:B------:R-:W-:Y:S08]  /*32c0*/  HMMA.16816.F32 R80, R4, R154, R80 ;  /* 0x0000009a0450723c */ /* 0x000ff00000001850 */
[-C--:B------:R-:W-:Y:S08]  /*32d0*/  HMMA.16816.F32 R20, R156, R160.reuse, R20 ;  /* 0x000000a09c14723c */ /* 0x080ff00000001814 */
[C---:B------:R-:W-:Y:S08]  /*32e0*/  HMMA.16816.F32 R24, R228.reuse, R160, R24 ;  /* 0x000000a0e418723c */ /* 0x040ff00000001818 */
[-C--:B------:R-:W-:Y:S08]  /*32f0*/  HMMA.16816.F32 R28, R228, R162.reuse, R28 ;  /* 0x000000a2e41c723c */ /* 0x080ff0000000181c */
[C---:B------:R-:W-:Y:S01]  /*3300*/  HMMA.16816.F32 R32, R156.reuse, R162, R32 ;  /* 0x000000a29c20723c */ /* 0x040fe20000001820 */
[----:B------:R2:W3:Y:S04]  /*3310*/  LDSM.16.MT88.4 R4, [R241+0x15180] ;  /* 0x01518000f104783b */ /* 0x0004e80000004200 */
[----:B------:R2:W4:Y:S03]  /*3320*/  LDSM.16.MT88.4 R12, [R240+0x15180] ;  /* 0x01518000f00c783b */ /* 0x0005260000004200 */
[-C--:B------:R-:W-:Y:S01]  /*3330*/  HMMA.16816.F32 R36, R156, R232.reuse, R36 ;  /* 0x000000e89c24723c */ /* 0x080fe20000001824 */
[----:B------:R2:W1:Y:S04]  /*3340*/  LDSM.16.MT88.4 R16, [R0+0x9080] ;  /* 0x009080000010783b */ /* 0x0004680000004200 */
[----:B------:R2:W1:Y:S03]  /*3350*/  LDSM.16.MT88.4 R148, [R0+0xa080] ;  /* 0x00a080000094783b */ /* 0x0004660000004200 */
[C---:B------:R-:W-:Y:S01]  /*3360*/  HMMA.16816.F32 R40, R228.reuse, R232, R40 ;  /* 0x000000e8e428723c */ /* 0x040fe20000001828 */
[----:B------:R2:W1:Y:S04]  /*3370*/  LDSM.16.MT88.4 R152, [R0+0xb080] ;  /* 0x00b080000098783b */ /* 0x0004680000004200 */
[----:B------:R2:W1:Y:S03]  /*3380*/  LDSM.16.MT88.4 R160, [R0+0x8880] ;  /* 0x0088800000a0783b */ /* 0x0004660000004200 */
[-C--:B------:R-:W-:Y:S08]  /*3390*/  HMMA.16816.F32 R44, R228, R234.reuse, R44 ;  /* 0x000000eae42c723c */ /* 0x080ff0000000182c */
[C---:B------:R-:W-:Y:S01]  /*33a0*/  HMMA.16816.F32 R48, R156.reuse, R234, R48 ;  /* 0x000000ea9c30723c */ /* 0x040fe20000001830 */
[----:B------:R2:W2:Y:S07]  /*33b0*/  LDSM.16.MT88.4 R232, [R0+0x9880] ;  /* 0x0098800000e8783b */ /* 0x0004ae0000004200 */
[-C--:B------:R-:W-:Y:S08]  /*33c0*/  HMMA.16816.F32 R52, R156, R236.reuse, R52 ;  /* 0x000000ec9c34723c */ /* 0x080ff00000001834 */
[C---:B------:R-:W-:Y:S08]  /*33d0*/  HMMA.16816.F32 R56, R228.reuse, R236, R56 ;  /* 0x000000ece438723c */ /* 0x040ff00000001838 */
[-C--:B------:R-:W-:Y:S08]  /*33e0*/  HMMA.16816.F32 R60, R228, R238.reuse, R60 ;  /* 0x000000eee43c723c */ /* 0x080ff0000000183c */
[C---:B------:R-:W-:Y:S01]  /*33f0*/  HMMA.16816.F32 R64, R156.reuse, R238, R64 ;  /* 0x000000ee9c40723c */ /* 0x040fe20000001840 */
[----:B------:R2:W2:Y:S07]  /*3400*/  LDSM.16.MT88.4 R236, [R0+0xa880] ;  /* 0x00a8800000ec783b */ /* 0x0004ae0000004200 */
[-C--:B-1----:R-:W-:Y:S08]  /*3410*/  HMMA.16816.F32 R68, R156, R8.reuse, R68 ;  /* 0x000000089c44723c */ /* 0x082ff00000001844 */
[C---:B------:R-:W-:Y:S08]  /*3420*/  HMMA.16816.F32 R72, R228.reuse, R8, R72 ;  /* 0x00000008e448723c */ /* 0x040ff00000001848 */
[-C--:B------:R-:W-:Y:S01]  /*3430*/  HMMA.16816.F32 R76, R228, R10.reuse, R76 ;  /* 0x0000000ae44c723c */ /* 0x080fe2000000184c */
[----:B------:R1:W1:Y:S07]  /*3440*/  LDSM.16.MT88.4 R228, [R240+0x15980] ;  /* 0x01598000f0e4783b */ /* 0x00026e0000004200 */
[----:B------:R-:W-:Y:S01]  /*3450*/  HMMA.16816.F32 R80, R156, R10, R80 ;  /* 0x0000000a9c50723c */ /* 0x000fe20000001850 */
[----:B------:R1:W1:Y:S04]  /*3460*/  LDSM.16.MT88.4 R8, [R0+0x8080] ;  /* 0x008080000008783b */ /* 0x0002680000004200 */
[----:B------:R1:W1:Y:S04]  /*3470*/  LDSM.16.MT88.4 R156, [R241+0x15980] ;  /* 0x01598000f19c783b */ /* 0x0002680000004200 */
[----:B------:R1:W1:Y:S01]  /*3480*/  LDSM.16.MT88.4 R240, [R0+0xb880] ;  /* 0x00b8800000f0783b */ /* 0x0002620000004200 */
[----:B------:R-:W-:-:S05]  /*3490*/  @P0 BRA `(.L_x_2) ;  /* 0x0000033000000947 */ /* 0x000fca0003800000 */
[----:B--234-:R-:W2:Y:S01]  /*34a0*/  LDL.64 R248, [R1+0x78] ;  /* 0x0000780001f87983 */ /* 0x01cea20000100a00 */
[----:B------:R-:W-:Y:S02]  /*34b0*/  ULDC.64 UR4, c[0x0][0x208] ;  /* 0x0000820000047ab9 */ /* 0x000fe40000000a00 */
[----:B------:R-:W-:Y:S01]  /*34c0*/  UIMAD.WIDE.U32 UR22, UR20, UR4, URZ ;  /* 0x00000004141672a5 */ /* 0x000fe2000f8e003f */
[----:B------:R-:W3:Y:S01]  /*34d0*/  LDL.64 R250, [R1+0x80] ;  /* 0x0000800001fa7983 */ /* 0x000ee20000100a00 */
[----:B------:R-:W-:Y:S03]  /*34e0*/  USHF.R.S32.HI UR21, URZ, 0x1f, UR20 ;  /* 0x0000001f3f157899 */ /* 0x000fe60008011414 */
[----:B------:R-:W4:Y:S01]  /*34f0*/  @!P2 S2R R246, SR_CTAID.Y ;  /* 0x0000000000f6a919 */ /* 0x000f220000002600 */
[----:B------:R-:W-:Y:S02]  /*3500*/  UIMAD UR21, UR21, UR4, URZ ;  /* 0x00000004151572a4 */ /* 0x000fe4000f8e023f */
[----:B------:R-:W-:Y:S01]  /*3510*/  UIMAD UR4, UR20, UR11, UR9 ;  /* 0x0000000b140472a4 */ /* 0x000fe2000f8e0209 */
[----:B------:R1:W-:Y:S01]  /*3520*/  STL.64 [R1+0xa0], R2 ;  /* 0x0000a00201007387 */ /* 0x0003e20000100a00 */
[----:B------:R-:W-:Y:S04]  /*3530*/  UIMAD UR21, UR20, UR5, UR21 ;  /* 0x00000005141572a4 */ /* 0x000fe8000f8e0215 */
[----:B------:R-:W-:Y:S01]  /*3540*/  UIADD3 UR21, UR23, UR21, URZ ;  /* 0x0000001517157290 */ /* 0x000fe2000fffe03f */
[----:B-1----:R-:W3:Y:S01]  /*3550*/  LDL.64 R2, [R1+0x58] ;  /* 0x0000580001027983 */ /* 0x002ee20000100a00 */
[----:B----4-:R-:W-:Y:S05]  /*3560*/  @!P2 SHF.R.S32.HI R244, RZ, 0x1f, R246 ;  /* 0x0000001ffff4a819 */ /* 0x010fea00000114f6 */
[----:B------:R-:W-:Y:S04]  /*3570*/  @!P2 IMAD R247, R244, c[0x0][0x288], RZ ;  /* 0x0000a200f4f7aa24 */ /* 0x000fe800078e02ff */
[C---:B------:R-:W-:Y:S02]  /*3580*/  @!P2 IMAD R247, R246.reuse, c[0x0][0x28c], R247 ;  /* 0x0000a300f6f7aa24 */ /* 0x040fe400078e02f7 */
[----:B--2---:R-:W-:Y:S02]  /*3590*/  @!P2 IMAD.MOV.U32 R245, RZ, RZ, R249 ;  /* 0x000000fffff5a224 */ /* 0x004fe400078e00f9 */
[----:B------:R-:W2:Y:S01]  /*35a0*/  LDL R249, [R1+0x50] ;  /* 0x0000500001f97983 */ /* 0x000ea20000100800 */
[----:B------:R-:W-:Y:S02]  /*35b0*/  @!P2 IMAD.MOV.U32 R244, RZ, RZ, R248 ;  /* 0x000000fffff4a224 */ /* 0x000fe400078e00f8 */
[----:B------:R-:W-:Y:S02]  /*35c0*/  IMAD.U32 R248, RZ, RZ, UR22 ;  /* 0x00000016fff87e24 */ /* 0x000fe4000f8e00ff */
[----:B------:R-:W-:Y:S05]  /*35d0*/  @!P2 IMAD.WIDE.U32 R244, R246, c[0x0][0x288], R244 ;  /* 0x0000a200f6f4aa25 */ /* 0x000fea00078e00f4 */
[----:B------:R-:W-:Y:S01]  /*35e0*/  @!P2 IADD3 R246, P1, R244, UR16, RZ ;  /* 0x00000010f4f6ac10 */ /* 0x000fe2000ff3e0ff */
[----:B------:R-:W-:Y:S03]  /*35f0*/  IMAD.U32 R244, RZ, RZ, UR22 ;  /* 0x00000016fff47e24 */ /* 0x000fe6000f8e00ff */
[----:B------:R-:W-:Y:S01]  /*3600*/  @!P2 IADD3.X R247, R245, UR6, R247, P1, !PT ;  /* 0x00000006f5f7ac10 */ /* 0x000fe20008ffe4f7 */
[----:B------:R-:W-:Y:S01]  /*3610*/  IMAD.U32 R245, RZ, RZ, UR21 ;  /* 0x00000015fff57e24 */ /* 0x000fe2000f8e00ff */
[----:B---3--:R-:W-:Y:S04]  /*3620*/  LEA R244, P1, R244, R250, 0x6 ;  /* 0x000000faf4f47211 */ /* 0x008fe800078230ff */
[----:B------:R-:W-:Y:S02]  /*3630*/  LEA.HI.X R245, R248, R251, R245, 0x6, P1 ;  /* 0x000000fbf8f57211 */ /* 0x000fe400008f34f5 */
[----:B------:R-:W3:Y:S04]  /*3640*/  LDL R248, [R1+0x60] ;  /* 0x0000600001f87983 */ /* 0x000ee80000100800 */
[----:B------:R-:W4:Y:S01]  /*3650*/  LDL.64 R250, [R1+0x70] ;  /* 0x0000700001fa7983 */ /* 0x000f220000100a00 */
[----:B---3--:R-:W-:Y:S04]  /*3660*/  LOP3.LUT P1, RZ, R248, 0x1, RZ, 0xc0, !PT ;  /* 0x00000001f8ff7812 */ /* 0x008fe8000782c0ff */
[----:B------:R-:W-:-:S13]  /*3670*/  ISETP.GE.OR P1, PT, R2, UR4, !P1 ;  /* 0x0000000402007c0c */ /* 0x000fda000cf26670 */
[----:B------:R-:W-:Y:S01]  /*3680*/  @!PT LDS RZ, [RZ] ;  /* 0x00000000fffff984 */ /* 0x000fe20000000800 */
[----:B------:R-:W-:Y:S01]  /*3690*/  @!PT LDS RZ, [RZ] ;  /* 0x00000000fffff984 */ /* 0x000fe20000000800 */
[----:B------:R-:W-:Y:S01]  /*36a0*/  @!PT LDS RZ, [RZ] ;  /* 0x00000000fffff984 */ /* 0x000fe20000000800 */
[----:B--2---:R1:W-:Y:S01]  /*36b0*/  LDGSTS.E.BYPASS.LTC128B.128 [R249+0x10080], [R244.64], !P1 ;  /* 0x10080000f4f97fae */ /* 0x0043e2000c901d52 */
[----:B------:R-:W-:Y:S04]  /*36c0*/  LOP3.LUT P1, RZ, R248, 0x2, RZ, 0xc0, !PT ;  /* 0x00000002f8ff7812 */ /* 0x000fe8000782c0ff */
[----:B------:R-:W-:-:S13]  /*36d0*/  ISETP.GE.OR P1, PT, R2, UR4, !P1 ;  /* 0x0000000402007c0c */ /* 0x000fda000cf26670 */
[----:B------:R1:W-:Y:S01]  /*36e0*/  LDGSTS.E.BYPASS.LTC128B.128 [R249+0x11080], [R244.64+0x80], !P1 ;  /* 0x11080080f4f97fae */ /* 0x0003e2000c901d52 */
[----:B------:R-:W-:Y:S04]  /*36f0*/  LOP3.LUT P1, RZ, R248, 0x4, RZ, 0xc0, !PT ;  /* 0x00000004f8ff7812 */ /* 0x000fe8000782c0ff */
[----:B------:R-:W-:-:S13]  /*3700*/  ISETP.GE.OR P1, PT, R2, UR4, !P1 ;  /* 0x0000000402007c0c */ /* 0x000fda000cf26670 */
[----:B------:R1:W-:Y:S01]  /*3710*/  LDGSTS.E.BYPASS.LTC128B.128 [R249+0x12080], [R244.64+0x100], !P1 ;  /* 0x12080100f4f97fae */ /* 0x0003e2000c901d52 */
[----:B------:R-:W-:Y:S04]  /*3720*/  LOP3.LUT P1, RZ, R248, 0x8, RZ, 0xc0, !PT ;  /* 0x00000008f8ff7812 */ /* 0x000fe8000782c0ff */
[----:B------:R-:W-:Y:S02]  /*3730*/  ISETP.GE.OR P1, PT, R2, UR4, !P1 ;  /* 0x0000000402007c0c */ /* 0x000fe4000cf26670 */
[----:B------:R2:W5:Y:S11]  /*3740*/  LDL.LU.64 R2, [R1+0xa0] ;  /* 0x0000a00001027983 */ /* 0x0005760000300a00 */
[----:B------:R1:W-:Y:S02]  /*3750*/  LDGSTS.E.BYPASS.LTC128B.128 [R249+0x13080], [R244.64+0x180], !P1 ;  /* 0x13080180f4f97fae */ /* 0x0003e4000c901d52 */
[C---:B-1----:R-:W-:Y:S04]  /*3760*/  @!P2 LEA R244, P1, R246.reuse, c[0x0][0x280], 0x2 ;  /* 0x0000a000f6f4aa11 */ /* 0x042fe800078210ff */
[----:B------:R-:W-:Y:S01]  /*3770*/  @!P2 LEA.HI.X R245, R246, c[0x0][0x284], R247, 0x2, P1 ;  /* 0x0000a100f6f5aa11 */ /* 0x000fe200008f14f7 */
[----:B------:R-:W-:Y:S05]  /*3780*/  IMAD.U32 R246, RZ, RZ, UR10 ;  /* 0x0000000afff67e24 */ /* 0x000fea000f8e00ff */
[----:B------:R-:W-:Y:S05]  /*3790*/  @!P2 LEA R246, R246, 0x20, 0x5 ;  /* 0x00000020f6f6a811 */ /* 0x000fea00078e28ff */
[----:B------:R-:W-:Y:S04]  /*37a0*/  @!P2 IMAD.WIDE R244, R246, 0x4, R244 ;  /* 0x00000004f6f4a825 */ /* 0x000fe800078e02f4 */
[----:B----4-:R-:W-:Y:S05]  /*37b0*/  @!P2 IMAD.SHL.U32 R246, R250, 0x10, RZ ;  /* 0x00000010faf6a824 */ /* 0x010fea00078e00ff */
[----:B------:R2:W-:Y:S02]  /*37c0*/  @!P2 LDGSTS.E.BYPASS.LTC128B.128 [R246+0x14100], [R244.64] ;  /* 0x14100000f4f6afae */ /* 0x0005e4000b901d52 */
.L_x_2:
[-C--:B-1234-:R-:W-:Y:S01]  /*37d0*/  HMMA.16816.F32 R84, R4, R8.reuse, R84 ;  /* 0x000000080454723c */ /* 0x09efe20000001854 */
[----:B------:R-:W2:Y:S05]  /*37e0*/  LDL R248, [R1+0x44] ;  /* 0x0000440001f87983 */ /* 0x000eaa0000100800 */
[----:B------:R-:W3:Y:S02]  /*37f0*/  LDL R244, [R1+0x40] ;  /* 0x0000400001f47983 */ /* 0x000ee40000100800 */
[C---:B------:R-:W-:Y:S03]  /*3800*/  HMMA.16816.F32 R88, R12.reuse, R8, R88 ;  /* 0x000000080c58723c */ /* 0x040fe60000001858 */
[----:B------:R-:W4:Y:S05]  /*3810*/  LDL R9, [R1+0x24] ;  /* 0x0000240001097983 */ /* 0x000f2a0000100800 */
[-C--:B------:R-:W-:Y:S01]  /*3820*/  HMMA.16816.F32 R92, R12, R10.reuse, R92 ;  /* 0x0000000a0c5c723c */ /* 0x080fe2000000185c */
[----:B------:R-:W0:Y:S05]  /*3830*/  LDGDEPBAR ;  /* 0x00000000000079af */ /* 0x000e2a0000000000 */
[----:B------:R-:W-:Y:S02]  /*3840*/  BAR.SYNC.DEFER_BLOCKING 0x0 ;  /* 0x0000000000007b1d */ /* 0x000fe40000010000 */
[C---:B------:R-:W-:Y:S08]  /*3850*/  HMMA.16816.F32 R96, R4.reuse, R10, R96 ;  /* 0x0000000a0460723c */ /* 0x040ff00000001860 */
[-C--:B------:R-:W-:Y:S08]  /*3860*/  HMMA.16816.F32 R100, R4, R16.reuse, R100 ;  /* 0x000000100464723c */ /* 0x080ff00000001864 */
        /* <DEDUP_REMOVED lines=10> */
[----:B------:R-:W-:Y:S08]  /*3910*/  HMMA.16816.F32 R144, R4, R154, R144 ;  /* 0x0000009a0490723c */ /* 0x000ff00000001890 */
        /* <DEDUP_REMOVED lines=15> */
[----:B------:R-:W-:Y:S01]  /*3a10*/  HMMA.16816.F32 R144, R156, R242, R144 ;  /* 0x000000f29c90723c */ /* 0x000fe20000001890 */
[----:B--2---:R-:W1:Y:S05]  /*3a20*/  LDSM.16.M88.4 R12, [R248+0x800] ;  /* 0x00080000f80c783b */ /* 0x004e6a0000000200 */
[----:B---3--:R-:W-:Y:S05]  /*3a30*/  LDSM.16.M88.4 R160, [R244] ;  /* 0x00000000f4a0783b */ /* 0x008fea0000000200 */
[----:B----4-:R-:W2:Y:S05]  /*3a40*/  LDSM.16.MT88.4 R4, [R9+0x4800] ;  /* 0x004800000904783b */ /* 0x010eaa0000004200 */
[----:B------:R3:W4:Y:S05]  /*3a50*/  LDSM.16.M88.4 R232, [R244+0x800] ;  /* 0x00080000f4e8783b */ /* 0x00072a0000000200 */
[----:B------:R3:W3:Y:S05]  /*3a60*/  LDSM.16.MT88.4 R16, [R9] ;  /* 0x000000000910783b */ /* 0x0006ea0000004200 */
[----:B------:R2:W3:Y:S05]  /*3a70*/  LDSM.16.MT88.4 R236, [R9+0x4000] ;  /* 0x0040000009ec783b */ /* 0x0004ea0000004200 */
[----:B------:R3:W3:Y:S05]  /*3a80*/  LDSM.16.M88.4 R244, [R248] ;  /* 0x00000000f8f4783b */ /* 0x0006ea0000000200 */
[----:B------:R3:W3:Y:S05]  /*3a90*/  LDSM.16.MT88.4 R248, [R9+0x800] ;  /* 0x0008000009f8783b */ /* 0x0006ea0000004200 */
[----:B-1----:R1:W-:Y:S05]  /*3aa0*/  STL.64 [R1], R12 ;  /* 0x0000000c01007387 */ /* 0x0023ea0000100a00 */
[----:B------:R1:W-:Y:S05]  /*3ab0*/  STL.64 [R1+0x8], R14 ;  /* 0x0000080e01007387 */ /* 0x0003ea0000100a00 */
[----:B--2---:R1:W-:Y:S05]  /*3ac0*/  STL.64 [R1+0x10], R4 ;  /* 0x0000100401007387 */ /* 0x0043ea0000100a00 */
[----:B------:R1:W-:Y:S01]  /*3ad0*/  STL.64 [R1+0x18], R6 ;  /* 0x0000180601007387 */ /* 0x0003e20000100a00 */
[----:B------:R-:W-:-:S05]  /*3ae0*/  @P0 BRA `(.L_x_3) ;  /* 0x0000033000000947 */ /* 0x000fca0003800000 */
[----:B----4-:R-:W2:Y:S01]  /*3af0*/  LDL.64 R10, [R1+0x78] ;  /* 0x00007800010a7983 */ /* 0x010ea20000100a00 */
[----:B------:R-:W-:Y:S02]  /*3b00*/  ULDC.64 UR4, c[0x0][0x178] ;  /* 0x00005e0000047ab9 */ /* 0x000fe40000000a00 */
[----:B------:R-:W-:Y:S01]  /*3b10*/  UIMAD.WIDE.U32 UR22, UR20, UR4, URZ ;  /* 0x00000004141672a5 */ /* 0x000fe2000f8e003f */
[----:B-1----:R-:W4:Y:S01]  /*3b20*/  LDL.64 R14, [R1+0x88] ;  /* 0x00008800010e7983 */ /* 0x002f220000100a00 */
[----:B------:R-:W-:Y:S03]  /*3b30*/  USHF.R.S32.HI UR21, URZ, 0x1f, UR20 ;  /* 0x0000001f3f157899 */ /* 0x000fe60008011414 */
[----:B---3--:R-:W3:Y:S01]  /*3b40*/  LDL R12, [R1+0x64] ;  /* 0x00006400010c7983 */ /* 0x008ee20000100800 */
[----:B------:R-:W-:Y:S01]  /*3b50*/  IMAD.U32 R8, RZ, RZ, UR22 ;  /* 0x00000016ff087e24 */ /* 0x000fe2000f8e00ff */
[----:B------:R-:W-:Y:S02]  /*3b60*/  UIMAD UR21, UR21, UR4, URZ ;  /* 0x00000004151572a4 */ /* 0x000fe4000f8e023f */
[----:B------:R-:W4:Y:S01]  /*3b70*/  LDL.64 R148, [R1+0x58] ;  /* 0x0000580001947983 */ /* 0x000f220000100a00 */
[----:B------:R-:W-:Y:S02]  /*3b80*/  USHF.L.U32 UR4, UR20, 0x5, URZ ;  /* 0x0000000514047899 */ /* 0x000fe4000800063f */
[----:B------:R-:W-:Y:S01]  /*3b90*/  UIMAD UR21, UR20, UR5, UR21 ;  /* 0x00000005141572a4 */ /* 0x000fe2000f8e0215 */
[----:B------:R-:W4:Y:S01]  /*3ba0*/  LDL R9, [R1+0x50] ;  /* 0x0000500001097983 */ /* 0x000f220000100800 */
[----:B------:R-:W-:Y:S02]  /*3bb0*/  UIADD3 UR5, -UR4, UR7, URZ ;  /* 0x0000000704057290 */ /* 0x000fe4000fffe13f */
[----:B------:R-:W-:Y:S01]  /*3bc0*/  UIADD3 UR21, UR23, UR21, URZ ;  /* 0x0000001517157290 */ /* 0x000fe2000fffe03f */
[----:B------:R-:W1:Y:S02]  /*3bd0*/  S2R R6, SR_CTAID.Y ;  /* 0x0000000000067919 */ /* 0x000e640000002600 */
[----:B-1----:R-:W-:Y:S05]  /*3be0*/  SHF.R.S32.HI R7, RZ, 0x1f, R6 ;  /* 0x0000001fff077819 */ /* 0x002fea0000011406 */
[----:B------:R-:W-:Y:S04]  /*3bf0*/  IMAD R7, R7, c[0x0][0x270], RZ ;  /* 0x00009c0007077a24 */ /* 0x000fe800078e02ff */
[C---:B------:R-:W-:Y:S02]  /*3c00*/  IMAD R7, R6.reuse, c[0x0][0x274], R7 ;  /* 0x00009d0006077a24 */ /* 0x040fe400078e0207 */
[----:B--2---:R-:W-:Y:S02]  /*3c10*/  IMAD.MOV.U32 R4, RZ, RZ, R10 ;  /* 0x000000ffff047224 */ /* 0x004fe400078e000a */
[----:B------:R-:W-:Y:S02]  /*3c20*/  IMAD.MOV.U32 R5, RZ, RZ, R11 ;  /* 0x000000ffff057224 */ /* 0x000fe400078e000b */
[----:B------:R-:W2:Y:S02]  /*3c30*/  LDL.64 R10, [R1+0x70] ;  /* 0x00007000010a7983 */ /* 0x000ea40000100a00 */
[----:B------:R-:W-:Y:S01]  /*3c40*/  IMAD.WIDE.U32 R4, R6, c[0x0][0x270], R4 ;  /* 0x00009c0006047a25 */ /* 0x000fe200078e0004 */
[----:B---3--:R-:W-:Y:S04]  /*3c50*/  LOP3.LUT P1, RZ, R12, 0x2, RZ, 0xc0, !PT ;  /* 0x000000020cff7812 */ /* 0x008fe8000782c0ff */
[----:B------:R-:W-:Y:S01]  /*3c60*/  IADD3 R6, P0, R4, UR14, RZ ;  /* 0x0000000e04067c10 */ /* 0x000fe2000ff1e0ff */
[----:B------:R-:W-:Y:S01]  /*3c70*/  IMAD.U32 R4, RZ, RZ, UR22 ;  /* 0x00000016ff047e24 */ /* 0x000fe2000f8e00ff */
[----:B----4-:R-:W-:Y:S02]  /*3c80*/  ISETP.GE.OR P1, PT, R148, UR5, !P1 ;  /* 0x0000000594007c0c */ /* 0x010fe4000cf26670 */
[----:B------:R-:W-:Y:S01]  /*3c90*/  IADD3.X R7, R5, UR8, R7, P0, !PT ;  /* 0x0000000805077c10 */ /* 0x000fe200087fe407 */
[----:B------:R-:W-:Y:S01]  /*3ca0*/  IMAD.U32 R5, RZ, RZ, UR21 ;  /* 0x00000015ff057e24 */ /* 0x000fe2000f8e00ff */
[----:B------:R-:W-:Y:S04]  /*3cb0*/  LEA R4, P0, R4, R14, 0x6 ;  /* 0x0000000e04047211 */ /* 0x000fe800078030ff */
[----:B------:R-:W-:Y:S02]  /*3cc0*/  LEA.HI.X R5, R8, R15, R5, 0x6, P0 ;  /* 0x0000000f08057211 */ /* 0x000fe400000f3405 */
[----:B------:R-:W-:Y:S04]  /*3cd0*/  LOP3.LUT P0, RZ, R12, 0x1, RZ, 0xc0, !PT ;  /* 0x000000010cff7812 */ /* 0x000fe8000780c0ff */
[----:B------:R-:W-:-:S13]  /*3ce0*/  ISETP.GE.OR P0, PT, R148, UR5, !P0 ;  /* 0x0000000594007c0c */ /* 0x000fda000c706670 */
[----:B------:R-:W-:Y:S01]  /*3cf0*/  @!PT LDS RZ, [RZ] ;  /* 0x00000000fffff984 */ /* 0x000fe20000000800 */
[----:B------:R-:W-:Y:S01]  /*3d00*/  @!PT LDS RZ, [RZ] ;  /* 0x00000000fffff984 */ /* 0x000fe20000000800 */
[----:B------:R-:W-:Y:S01]  /*3d10*/  @!PT LDS RZ, [RZ] ;  /* 0x00000000fffff984 */ /* 0x000fe20000000800 */
[----:B------:R1:W-:Y:S01]  /*3d20*/  LDGSTS.E.BYPASS.LTC128B.128 [R9+0x8080], [R4.64], !P0 ;  /* 0x0808000004097fae */ /* 0x0003e2000c101d52 */
[C---:B------:R-:W-:Y:S03]  /*3d30*/  LOP3.LUT P0, RZ, R12.reuse, 0x4, RZ, 0xc0, !PT ;  /* 0x000000040cff7812 */ /* 0x040fe6000780c0ff */
[----:B------:R1:W-:Y:S01]  /*3d40*/  LDGSTS.E.BYPASS.LTC128B.128 [R9+0x9080], [R4.64+0x80], !P1 ;  /* 0x0908008004097fae */ /* 0x0003e2000c901d52 */
[----:B------:R-:W-:Y:S02]  /*3d50*/  LOP3.LUT P1, RZ, R12, 0x8, RZ, 0xc0, !PT ;  /* 0x000000080cff7812 */ /* 0x000fe4000782c0ff */
[C---:B------:R-:W-:Y:S02]  /*3d60*/  ISETP.GE.OR P0, PT, R148.reuse, UR5, !P0 ;  /* 0x0000000594007c0c */ /* 0x040fe4000c706670 */
[----:B------:R-:W-:Y:S11]  /*3d70*/  ISETP.GE.OR P1, PT, R148, UR5, !P1 ;  /* 0x0000000594007c0c */ /* 0x000ff6000cf26670 */
[----:B------:R1:W-:Y:S04]  /*3d80*/  LDGSTS.E.BYPASS.LTC128B.128 [R9+0xa080], [R4.64+0x100], !P0 ;  /* 0x0a08010004097fae */ /* 0x0003e8000c101d52 */
[----:B------:R1:W-:Y:S02]  /*3d90*/  LDGSTS.E.BYPASS.LTC128B.128 [R9+0xb080], [R4.64+0x180], !P1 ;  /* 0x0b08018004097fae */ /* 0x0003e4000c901d52 */
[C---:B-1----:R-:W-:Y:S04]  /*3da0*/  LEA R4, P0, R6.reuse, c[0x0][0x258], 0x2 ;  /* 0x0000960006047a11 */ /* 0x042fe800078010ff */
[----:B------:R-:W-:Y:S01]  /*3db0*/  LEA.HI.X R5, R6, c[0x0][0x25c], R7, 0x2, P0 ;  /* 0x0000970006057a11 */ /* 0x000fe200000f1407 */
[----:B------:R-:W-:Y:S02]  /*3dc0*/  IMAD.U32 R6, RZ, RZ, UR4 ;  /* 0x00000004ff067e24 */ /* 0x000fe4000f8e00ff */
[----:B------:R-:W-:Y:S03]  /*3dd0*/  IMAD.U32 R7, RZ, RZ, UR4 ;  /* 0x00000004ff077e24 */ /* 0x000fe6000f8e00ff */
[----:B------:R-:W-:Y:S04]  /*3de0*/  LEA R4, P0, R6, R4, 0x2 ;  /* 0x0000000406047211 */ /* 0x000fe800078010ff */
[----:B------:R-:W-:Y:S01]  /*3df0*/  LEA.HI.X.SX32 R5, R7, R5, 0x2, P0 ;  /* 0x0000000507057211 */ /* 0x000fe200000f16ff */
[----:B--2---:R-:W-:Y:S05]  /*3e00*/  @!P2 IMAD.SHL.U32 R6, R10, 0x10, RZ ;  /* 0x000000100a06a824 */ /* 0x004fea00078e00ff */
[----:B------:R1:W-:Y:S03]  /*3e10*/  @!P2 LDGSTS.E.BYPASS.LTC128B.128 [R6+0x14080], [R4.64] ;  /* 0x140800000406afae */ /* 0x0003e6000b901d52 */
.L_x_3:
[-C--:B-1-34-:R-:W-:Y:S01]  /*3e20*/  HMMA.16816.F32 R4, R160, R16.reuse, RZ ;  /* 0x00000010a004723c */ /* 0x09afe200000018ff */
[----:B------:R-:W2:Y:S01]  /*3e30*/  LDL.LU R240, [R1] ;  /* 0x0000000001f07983 */ /* 0x000ea20000300800 */
[----:B------:R-:W-:Y:S02]  /*3e40*/  USHF.L.U32 UR10, UR10, 0xd, URZ ;  /* 0x0000000d0a0a7899 */ /* 0x000fe4000800063f */
[----:B------:R-:W-:Y:S01]  /*3e50*/  UISETP.GE.AND UP0, UPT, UR20, UR13, UPT ;  /* 0x0000000d1400728c */ /* 0x000fe2000bf06270 */
[----:B------:R-:W2:Y:S03]  /*3e60*/  LDL.LU R241, [R1+0x4] ;  /* 0x0000040001f17983 */ /* 0x000ea60000300800 */
[C---:B------:R-:W-:Y:S01]  /*3e70*/  HMMA.16816.F32 R8, R232.reuse, R16, RZ ;  /* 0x00000010e808723c */ /* 0x040fe200000018ff */
[----:B------:R-:W2:Y:S04]  /*3e80*/  LDL.LU R242, [R1+0x8] ;  /* 0x0000080001f27983 */ /* 0x000ea80000300800 */
[----:B------:R-:W2:Y:S03]  /*3e90*/  LDL.LU R243, [R1+0xc] ;  /* 0x00000c0001f37983 */ /* 0x000ea60000300800 */
[-C--:B------:R-:W-:Y:S01]  /*3ea0*/  HMMA.16816.F32 R12, R232, R18.reuse, RZ ;  /* 0x00000012e80c723c */ /* 0x080fe200000018ff */
[----:B------:R-:W-:Y:S04]  /*3eb0*/  STL.64 [R1+0xb0], R22 ;  /* 0x0000b01601007387 */ /* 0x000fe80000100a00 */
[----:B------:R1:W-:Y:S03]  /*3ec0*/  STL.64 [R1+0xa8], R20 ;  /* 0x0000a81401007387 */ /* 0x0003e60000100a00 */
[C---:B------:R-:W-:Y:S01]  /*3ed0*/  HMMA.16816.F32 R16, R160.reuse, R18, RZ ;  /* 0x00000012a010723c */ /* 0x040fe200000018ff */
[----:B------:R-:W0:Y:S07]  /*3ee0*/  LDGDEPBAR ;  /* 0x00000000000079af */ /* 0x000e2e0000000000 */
[-C--:B------:R-:W-:Y:S08]  /*3ef0*/  HMMA.16816.F32 R148, R160, R236.reuse, RZ ;  /* 0x000000eca094723c */ /* 0x080ff000000018ff */
[C---:B------:R-:W-:Y:S01]  /*3f00*/  HMMA.16816.F32 R152, R232.reuse, R236, RZ ;  /* 0x000000ece898723c */ /* 0x040fe200000018ff */
[----:B-1----:R-:W3:Y:S07]  /*3f10*/  LDL.LU R20, [R1+0x10] ;  /* 0x0000100001147983 */ /* 0x002eee0000300800 */
[-C--:B------:R-:W-:Y:S01]  /*3f20*/  HMMA.16816.F32 R156, R232, R238.reuse, RZ ;  /* 0x000000eee89c723c */ /* 0x080fe200000018ff */
[----:B------:R-:W3:Y:S04]  /*3f30*/  LDL.LU R21, [R1+0x14] ;  /* 0x0000140001157983 */ /* 0x000ee80000300800 */
[----:B------:R-:W4:Y:S03]  /*3f40*/  LDL.LU R22, [R1+0x18] ;  /* 0x0000180001167983 */ /* 0x000f260000300800 */
[----:B------:R-:W-:Y:S01]  /*3f50*/  HMMA.16816.F32 R160, R160, R238, RZ ;  /* 0x000000eea0a0723c */ /* 0x000fe200000018ff */
[----:B------:R-:W4:Y:S04]  /*3f60*/  LDL.LU R23, [R1+0x1c] ;  /* 0x00001c0001177983 */ /* 0x000f280000300800 */
[----:B------:R1:W-:Y:S03]  /*3f70*/  STL [R1+0xa0], R0 ;  /* 0x0000a00001007387 */ /* 0x0003e60000100800 */
[-C--:B------:R-:W-:Y:S01]  /*3f80*/  HMMA.16816.F32 R4, R244, R248.reuse, R4 ;  /* 0x000000f8f404723c */ /* 0x080fe20000001804 */
[----:B------:R-:W4:Y:S04]  /*3f90*/  LDL R237, [R1+0x4c] ;  /* 0x00004c0001ed7983 */ /* 0x000f280000100800 */
[----:B-1----:R-:W4:Y:S03]  /*3fa0*/  LDL R0, [R1+0x24] ;  /* 0x0000240001007983 */ /* 0x002f260000100800 */
[C---:B--2---:R-:W-:Y:S01]  /*3fb0*/  HMMA.16816.F32 R8, R240.reuse, R248, R8 ;  /* 0x000000f8f008723c */ /* 0x044fe20000001808 */
[----:B------:R-:W2:Y:S07]  /*3fc0*/  LDL R249, [R1+0x48] ;  /* 0x0000480001f97983 */ /* 0x000eae0000100800 */
[-C--:B------:R-:W-:Y:S08]  /*3fd0*/  HMMA.16816.F32 R12, R240, R250.reuse, R12 ;  /* 0x000000faf00c723c */ /* 0x080ff0000000180c */
[C---:B------:R-:W-:Y:S08]  /*3fe0*/  HMMA.16816.F32 R16, R244.reuse, R250, R16 ;  /* 0x000000faf410723c */ /* 0x040ff00000001810 */
[-C--:B---3--:R-:W-:Y:S08]  /*3ff0*/  HMMA.16816.F32 R148, R244, R20.reuse, R148 ;  /* 0x00000014f494723c */ /* 0x088ff00000001894 */
[C---:B------:R-:W-:Y:S01]  /*4000*/  HMMA.16816.F32 R152, R240.reuse, R20, R152 ;  /* 0x00000014f098723c */ /* 0x040fe20000001898 */
[----:B----4-:R-:W-:Y:S07]  /*4010*/  LDSM.16.M88.4 R228, [R237] ;  /* 0x00000000ede4783b */ /* 0x010fee0000000200 */
[-C--:B------:R-:W-:Y:S01]  /*4020*/  HMMA.16816.F32 R156, R240, R22.reuse, R156 ;  /* 0x00000016f09c723c */ /* 0x080fe2000000189c */
[----:B------:R-:W-:Y:S07]  /*4030*/  LDSM.16.M88.4 R236, [R237+0x800] ;  /* 0x00080000edec783b */ /* 0x000fee0000000200 */
[----:B------:R-:W-:Y:S01]  /*4040*/  HMMA.16816.F32 R160, R244, R22, R160 ;  /* 0x00000016f4a0723c */ /* 0x000fe200000018a0 */
[----:B------:R1:W5:Y:S04]  /*4050*/  LDL.LU.64 R22, [R1+0xb0] ;  /* 0x0000b00001167983 */ /* 0x0003680000300a00 */
[----:B------:R1:W5:Y:S04]  /*4060*/  LDL.LU.64 R20, [R1+0xa8] ;  /* 0x0000a80001147983 */ /* 0x0003680000300a00 */
[----:B------:R-:W3:Y:S04]  /*4070*/  LDSM.16.MT88.4 R232, [R0+0x1000] ;  /* 0x0010000000e8783b */ /* 0x000ee80000004200 */
[----:B------:R-:W4:Y:S01]  /*4080*/  LDSM.16.MT88.4 R240, [R0+0x5000] ;  /* 0x0050000000f0783b */ /* 0x000f220000004200 */
[-C--:B---3--:R-:W-:Y:S08]  /*4090*/  HMMA.16816.F32 R4, R228, R232.reuse, R4 ;  /* 0x000000e8e404723c */ /* 0x088ff00000001804 */
[C---:B------:R-:W-:Y:S08]  /*40a0*/  HMMA.16816.F32 R8, R236.reuse, R232, R8 ;  /* 0x000000e8ec08723c */ /* 0x040ff00000001808 */
[-C--:B------:R-:W-:Y:S08]  /*40b0*/  HMMA.16816.F32 R12, R236, R234.reuse, R12 ;  /* 0x000000eaec0c723c */ /* 0x080ff0000000180c */
[C---:B------:R-:W-:Y:S01]  /*40c0*/  HMMA.16816.F32 R16, R228.reuse, R234, R16 ;  /* 0x000000eae410723c */ /* 0x040fe20000001810 */
[----:B------:R-:W-:Y:S07]  /*40d0*/  LDSM.16.MT88.4 R232, [R0+0x1800] ;  /* 0x0018000000e8783b */ /* 0x000fee0000004200 */
[-C--:B----4-:R-:W-:Y:S08]  /*40e0*/  HMMA.16816.F32 R148, R228, R240.reuse, R148 ;  /* 0x000000f0e494723c */ /* 0x090ff00000001894 */
[C---:B------:R-:W-:Y:S01]  /*40f0*/  HMMA.16816.F32 R152, R236.reuse, R240, R152 ;  /* 0x000000f0ec98723c */ /* 0x040fe20000001898 */
[----:B------:R-:W3:Y:S07]  /*4100*/  LDL R241, [R1+0x98] ;  /* 0x0000980001f17983 */ /* 0x000eee0000100800 */
[-C--:B------:R-:W-:Y:S01]  /*4110*/  HMMA.16816.F32 R156, R236, R242.reuse, R156 ;  /* 0x000000f2ec9c723c */ /* 0x080fe2000000189c */
[----:B------:R4:W-:Y:S07]  /*4120*/  LDSM.16.MT88.4 R236, [R0+0x5800] ;  /* 0x0058000000ec783b */ /* 0x0009ee0000004200 */
[----:B------:R-:W-:Y:S07]  /*4130*/  HMMA.16816.F32 R160, R228, R242, R160 ;  /* 0x000000f2e4a0723c */ /* 0x000fee00000018a0 */
[----:B------:R-:W-:Y:S01]  /*4140*/  IMAD.U32 R230, RZ, RZ, UR10 ;  /* 0x0000000affe67e24 */ /* 0x000fe2000f8e00ff */
[----:B----4-:R1:W5:Y:S04]  /*4150*/  LDL.LU R0, [R1+0xa0] ;  /* 0x0000a00001007983 */ /* 0x0103680000300800 */
[----:B------:R-:W4:Y:S04]  /*4160*/  LDL.64 R242, [R1+0x90] ;  /* 0x0000900001f27983 */ /* 0x000f280000100a00 */
[----:B--2---:R-:W2:Y:S04]  /*4170*/  LDSM.16.M88.4 R244, [R249] ;  /* 0x00000000f9f4783b */ /* 0x004ea80000000200 */
[----:B------:R-:W1:Y:S01]  /*4180*/  LDSM.16.M88.4 R248, [R249+0x800] ;  /* 0x00080000f9f8783b */ /* 0x000e620000000200 */
[-C--:B--2---:R-:W-:Y:S08]  /*4190*/  HMMA.16816.F32 R4, R244, R232.reuse, R4 ;  /* 0x000000e8f404723c */ /* 0x084ff00000001804 */
[C---:B-1----:R-:W-:Y:S08]  /*41a0*/  HMMA.16816.F32 R8, R248.reuse, R232, R8 ;  /* 0x000000e8f808723c */ /* 0x042ff00000001808 */
[-C--:B------:R-:W-:Y:S08]  /*41b0*/  HMMA.16816.F32 R12, R248, R234.reuse, R12 ;  /* 0x000000eaf80c723c */ /* 0x080ff0000000180c */
[C---:B------:R-:W-:Y:S08]  /*41c0*/  HMMA.16816.F32 R16, R244.reuse, R234, R16 ;  /* 0x000000eaf410723c */ /* 0x040ff00000001810 */
[-C--:B------:R-:W-:Y:S08]  /*41d0*/  HMMA.16816.F32 R148, R244, R236.reuse, R148 ;  /* 0x000000ecf494723c */ /* 0x080ff00000001894 */
[C---:B------:R-:W-:Y:S08]  /*41e0*/  HMMA.16816.F32 R152, R248.reuse, R236, R152 ;  /* 0x000000ecf898723c */ /* 0x040ff00000001898 */
[-C--:B------:R-:W-:Y:S08]  /*41f0*/  HMMA.16816.F32 R156, R248, R238.reuse, R156 ;  /* 0x000000eef89c723c */ /* 0x080ff0000000189c */
[----:B------:R-:W-:Y:S04]  /*4200*/  HMMA.16816.F32 R160, R244, R238, R160 ;  /* 0x000000eef4a0723c */ /* 0x000fe800000018a0 */
[----:B----4-:R-:W-:Y:S01]  /*4210*/  IADD3 R229, P0, R242, UR10, RZ ;  /* 0x0000000af2e57c10 */ /* 0x010fe2000ff1e0ff */
[----:B------:R-:W-:Y:S03]  /*4220*/  UMOV UR10, UR20 ;  /* 0x00000014000a7c82 */ /* 0x000fe60008000000 */
[----:B---3--:R-:W-:Y:S04]  /*4230*/  LEA.HI.X.SX32 R230, R230, R241, 0x1, P0 ;  /* 0x000000f1e6e67211 */ /* 0x008fe800000f0eff */
[C---:B------:R-:W-:Y:S04]  /*4240*/  LEA R228, P0, R229.reuse, c[0x0][0x220], 0x2 ;  /* 0x00008800e5e47a11 */ /* 0x040fe800078010ff */
[----:B------:R-:W-:Y:S02]  /*4250*/  LEA.HI.X R229, R229, c[0x0][0x224], R230, 0x2, P0 ;  /* 0x00008900e5e57a11 */ /* 0x000fe400000f14e6 */
[----:B------:R-:W-:Y:S03]  /*4260*/  PLOP3.LUT P0, PT, PT, PT, UP0, 0x80, 0x0 ;  /* 0x000000000000781c */ /* 0x000fe60003f0f008 */
[----:B------:R1:W-:Y:S04]  /*4270*/  RED.E.ADD.F32.FTZ.RN.STRONG.GPU [R228.64], R4 ;  /* 0x00000004e400798e */ /* 0x0003e8000c10e792 */
[----:B------:R1:W-:Y:S04]  /*4280*/  RED.E.ADD.F32.FTZ.RN.STRONG.GPU [R228.64+0x400], R5 ;  /* 0x00040005e400798e */ /* 0x0003e8000c10e792 */
        /* <DEDUP_REMOVED lines=29> */
[----:B------:R1:W-:Y:S01]  /*4460*/  RED.E.ADD.F32.FTZ.RN.STRONG.GPU [R228.64+0x7c00], R159 ;  /* 0x007c009fe400798e */ /* 0x0003e2000c10e792 */
[----:B------:R-:W-:-:S05]  /*4470*/  @!P0 BRA `(.L_x_4) ;  /* 0xffffdea000008947 */ /* 0x000fca000383ffff */
.L_x_1:
[----:B-1----:R-:W2:Y:S01]  /*4480*/  LDL.LU R6, [R1+0x54] ;  /* 0x0000540001067983 */ /* 0x002ea20000300800 */
[----:B-----5:R-:W-:-:S02]  /*4490*/  F2FP.PACK_AB R0, R21, R20 ;  /* 0x000000141500723e */ /* 0x020fc400000000ff */
[----:B------:R-:W-:Y:S01]  /*44a0*/  F2FP.PACK_AB R153, R23, R22 ;  /* 0x000000161799723e */ /* 0x000fe200000000ff */
[----:B------:R-:W3:Y:S01]  /*44b0*/  LDL.LU.64 R4, [R1+0x70] ;  /* 0x0000700001047983 */ /* 0x000ee20000300a00 */
[----:B------:R-:W-:Y:S02]  /*44c0*/  F2FP.PACK_AB R148, R33, R32 ;  /* 0x000000202194723e */ /* 0x000fe400000000ff */
[----:B------:R-:W-:Y:S01]  /*44d0*/  F2FP.PACK_AB R155, R25, R24 ;  /* 0x00000018199b723e */ /* 0x000fe200000000ff */
[----:B------:R-:W4:Y:S01]  /*44e0*/  LDL.LU R7, [R1+0x9c] ;  /* 0x00009c0001077983 */ /* 0x000f220000300800 */
[----:B------:R-:W-:Y:S01]  /*44f0*/  F2FP.PACK_AB R154, R27, R26 ;  /* 0x0000001a1b9a723e */ /* 0x000fe200000000ff */
[----:B------:R-:W-:Y:S01]  /*4500*/  FMUL.FTZ R84, R84, c[0x0][0x298] ;  /* 0x0000a60054547a20 */ /* 0x000fe20000410000 */
        /* <DEDUP_REMOVED lines=9> */
[----:B------:R-:W1:Y:S01]  /*45a0*/  S2R R38, SR_TID.X ;  /* 0x0000000000267919 */ /* 0x000e620000002100 */
        /* <DEDUP_REMOVED lines=72> */
[----:B-1----:R-:W-:Y:S01]  /*4a30*/  SHF.R.S32.HI R8, RZ, 0x1f, R38 ;  /* 0x0000001fff087819 */ /* 0x002fe20000011426 */
        /* <DEDUP_REMOVED lines=11> */
[----:B------:R-:W-:Y:S01]  /*4af0*/  LEA.HI R8, R8, R38, RZ, 0x5 ;  /* 0x0000002608087211 */ /* 0x000fe200078f28ff */
[----:B------:R-:W-:Y:S01]  /*4b00*/  FMUL.FTZ R11, R133, c[0x0][0x298] ;  /* 0x0000a600850b7a20 */ /* 0x000fe20000410000 */
[----:B------:R-:W-:Y:S01]  /*4b10*/  F2FP.PACK_AB R13, R13, R124 ;  /* 0x0000007c0d0d723e */ /* 0x000fe200000000ff */
[----:B------:R-:W-:Y:S01]  /*4b20*/  FMUL.FTZ R134, R134, c[0x0][0x298] ;  /* 0x0000a60086867a20 */ /* 0x000fe20000410000 */
[----:B------:R-:W-:Y:S01]  /*4b30*/  F2FP.PACK_AB R12, R12, R126 ;  /* 0x0000007e0c0c723e */ /* 0x000fe200000000ff */
[----:B------:R-:W-:Y:S01]  /*4b40*/  FMUL.FTZ R10, R135, c[0x0][0x298] ;  /* 0x0000a600870a7a20 */ /* 0x000fe20000410000 */
[----:B------:R-:W-:Y:S01]  /*4b50*/  F2FP.PACK_AB R11, R11, R132 ;  /* 0x000000840b0b723e */ /* 0x000fe200000000ff */
[----:B------:R-:W-:Y:S01]  /*4b60*/  FMUL.FTZ R144, R144, c[0x0][0x298] ;  /* 0x0000a60090907a20 */ /* 0x000fe20000410000 */
[----:B------:R-:W-:Y:S01]  /*4b70*/  SHF.R.S32.HI R8, RZ, 0x5, R8 ;  /* 0x00000005ff087819 */ /* 0x000fe20000011408 */
[----:B------:R-:W-:Y:S01]  /*4b80*/  FMUL.FTZ R146, R146, c[0x0][0x298] ;  /* 0x0000a60092927a20 */ /* 0x000fe20000410000 */
[----:B------:R-:W-:Y:S01]  /*4b90*/  F2FP.PACK_AB R10, R10, R134 ;  /* 0x000000860a0a723e */ /* 0x000fe200000000ff */
[----:B------:R-:W-:Y:S01]  /*4ba0*/  FMUL.FTZ R136, R136, c[0x0][0x298] ;  /* 0x0000a60088887a20 */ /* 0x000fe20000410000 */
[----:B------:R-:W-:Y:S01]  /*4bb0*/  USHF.R.S32.HI UR6, URZ, 0x1f, UR12 ;  /* 0x0000001f3f067899 */ /* 0x000fe2000801140c */
[----:B------:R-:W-:Y:S01]  /*4bc0*/  FMUL.FTZ R9, R137, c[0x0][0x298] ;  /* 0x0000a60089097a20 */ /* 0x000fe20000410000 */
[----:B------:R-:W-:Y:S01]  /*4bd0*/  ULDC.64 UR4, c[0x0][0x340] ;  /* 0x0000d00000047ab9 */ /* 0x000fe20000000a00 */
[----:B------:R-:W-:Y:S01]  /*4be0*/  FMUL.FTZ R138, R138, c[0x0][0x298] ;  /* 0x0000a6008a8a7a20 */ /* 0x000fe20000410000 */
[----:B------:R-:W-:Y:S01]  /*4bf0*/  UIMAD UR4, UR6, UR4, URZ ;  /* 0x00000004060472a4 */ /* 0x000fe2000f8e023f */
[----:B------:R-:W-:Y:S01]  /*4c00*/  FMUL.FTZ R140, R140, c[0x0][0x298] ;  /* 0x0000a6008c8c7a20 */ /* 0x000fe20000410000 */
[----:B------:R-:W-:Y:S01]  /*4c10*/  F2FP.PACK_AB R9, R9, R136 ;  /* 0x000000880909723e */ /* 0x000fe200000000ff */
[----:B------:R-:W-:Y:S01]  /*4c20*/  FMUL.FTZ R37, R141, c[0x0][0x298] ;  /* 0x0000a6008d257a20 */ /* 0x000fe20000410000 */
[----:B------:R-:W-:Y:S01]  /*4c30*/  UIMAD UR4, UR12, UR5, UR4 ;  /* 0x000000050c0472a4 */ /* 0x000fe2000f8e0204 */
[----:B------:R-:W-:Y:S01]  /*4c40*/  FMUL.FTZ R142, R142, c[0x0][0x298] ;  /* 0x0000a6008e8e7a20 */ /* 0x000fe20000410000 */
[----:B------:R-:W-:Y:S01]  /*4c50*/  BSSY B0, `(.L_x_5) ;  /* 0x0000094000007945 */ /* 0x000fe20003800000 */
[----:B------:R-:W-:Y:S01]  /*4c60*/  FMUL.FTZ R36, R143, c[0x0][0x298] ;  /* 0x0000a6008f247a20 */ /* 0x000fe20000410000 */
[----:B------:R-:W-:Y:S01]  /*4c70*/  F2FP.PACK_AB R37, R37, R140 ;  /* 0x0000008c2525723e */ /* 0x000fe200000000ff */
[----:B------:R-:W-:-:S03]  /*4c80*/  IMAD.SHL.U32 R39, R8, 0x40, RZ ;  /* 0x0000004008277824 */ /* 0x000fc600078e00ff */
[----:B------:R-:W-:Y:S02]  /*4c90*/  F2FP.PACK_AB R36, R36, R142 ;  /* 0x0000008e2424723e */ /* 0x000fe400000000ff */
[----:B------:R-:W-:Y:S01]  /*4ca0*/  LOP3.LUT R39, R39, 0x1c0, RZ, 0xc0, !PT ;  /* 0x000001c027277812 */ /* 0x000fe200078ec0ff */
[----:B--2---:R-:W-:Y:S01]  /*4cb0*/  IMAD.MOV.U32 R156, RZ, RZ, R6 ;  /* 0x000000ffff9c7224 */ /* 0x004fe200078e0006 */
[----:B------:R-:W-:Y:S01]  /*4cc0*/  BAR.SYNC.DEFER_BLOCKING 0x1, 0x100 ;  /* 0x0044000000007b1d */ /* 0x000fe20000010000 */
[----:B------:R-:W-:Y:S02]  /*4cd0*/  FMUL.FTZ R6, R145, c[0x0][0x298] ;  /* 0x0000a60091067a20 */ /* 0x000fe40000410000 */
[----:B---3--:R-:W-:Y:S01]  /*4ce0*/  IMAD.MOV.U32 R158, RZ, RZ, R4 ;  /* 0x000000ffff9e7224 */ /* 0x008fe200078e0004 */
[----:B------:R-:W-:Y:S01]  /*4cf0*/  IADD3 R3, R156, 0x440, RZ ;  /* 0x000004409c037810 */ /* 0x000fe20007ffe0ff */
[----:B------:R-:W-:Y:S01]  /*4d00*/  IMAD.MOV.U32 R159, RZ, RZ, R5 ;  /* 0x000000ffff9f7224 */ /* 0x000fe200078e0005 */
[----:B------:R-:W-:Y:S01]  /*4d10*/  F2FP.PACK_AB R4, R35, R34 ;  /* 0x000000222304723e */ /* 0x000fe200000000ff */
[----:B------:R-:W-:Y:S01]  /*4d20*/  FMUL.FTZ R35, R85, c[0x0][0x298] ;  /* 0x0000a60055237a20 */ /* 0x000fe20000410000 */
[----:B----4-:R-:W-:Y:S01]  /*4d30*/  ISETP.NE.AND P0, PT, R7, RZ, PT ;  /* 0x000000ff0700720c */ /* 0x010fe20003f05270 */
[----:B------:R-:W-:Y:S01]  /*4d40*/  FMUL.FTZ R34, R87, c[0x0][0x298] ;  /* 0x0000a60057227a20 */ /* 0x000fe20000410000 */
[----:B------:R-:W-:Y:S01]  /*4d50*/  SHF.R.S32.HI R2, RZ, 0x1f, R158 ;  /* 0x0000001fff027819 */ /* 0x000fe2000001149e */
[----:B------:R-:W-:Y:S01]  /*4d60*/  FMUL.FTZ R5, R147, c[0x0][0x298] ;  /* 0x0000a60093057a20 */ /* 0x000fe20000410000 */
[----:B------:R-:W-:Y:S01]  /*4d70*/  F2FP.PACK_AB R35, R35, R84 ;  /* 0x000000542323723e */ /* 0x000fe200000000ff */
[----:B------:R-:W-:Y:S01]  /*4d80*/  FMUL.FTZ R7, R139, c[0x0][0x298] ;  /* 0x0000a6008b077a20 */ /* 0x000fe20000410000 */
[----:B------:R-:W-:-:S02]  /*4d90*/  F2FP.PACK_AB R34, R34, R86 ;  /* 0x000000562222723e */ /* 0x000fc400000000ff */
[----:B------:R-:W-:Y:S02]  /*4da0*/  LEA.HI R2, R2, R158, RZ, 0x5 ;  /* 0x0000009e02027211 */ /* 0x000fe400078f28ff */
[----:B------:R-:W-:Y:S02]  /*4db0*/  F2FP.PACK_AB R6, R6, R144 ;  /* 0x000000900606723e */ /* 0x000fe400000000ff */
[----:B------:R-:W-:Y:S02]  /*4dc0*/  LOP3.LUT R2, R2, 0xffffffe0, RZ, 0xc0, !PT ;  /* 0xffffffe002027812 */ /* 0x000fe400078ec0ff */
[----:B------:R-:W-:Y:S01]  /*4dd0*/  @P0 IADD3 R3, R156, 0x3c0, RZ ;  /* 0x000003c09c030810 */ /* 0x000fe20007ffe0ff */
[----:B------:R1:W-:Y:S01]  /*4de0*/  STS [R156+0x8080], R0 ;  /* 0x008080009c007388 */ /* 0x0003e20000000800 */
[----:B------:R-:W-:Y:S01]  /*4df0*/  F2FP.PACK_AB R5, R5, R146 ;  /* 0x000000920505723e */ /* 0x000fe200000000ff */
[----:B------:R-:W-:Y:S01]  /*4e00*/  IMAD.IADD R2, R158, 0x1, -R2 ;  /* 0x000000019e027824 */ /* 0x000fe200078e0a02 */
[----:B------:R-:W-:Y:S01]  /*4e10*/  F2FP.PACK_AB R7, R7, R138 ;  /* 0x0000008a0707723e */ /* 0x000fe200000000ff */
[----:B------:R-:W-:Y:S03]  /*4e20*/  STS [R156+0x8480], R153 ;  /* 0x008480999c007388 */ /* 0x000fe60000000800 */
[----:B------:R-:W-:-:S02]  /*4e30*/  SHF.R.S32.HI R38, RZ, 0x1f, R2 ;  /* 0x0000001fff267819 */ /* 0x000fc40000011402 */
[C---:B-1----:R-:W-:Y:S02]  /*4e40*/  IADD3 R0, R156.reuse, 0x40, RZ ;  /* 0x000000409c007810 */ /* 0x042fe40007ffe0ff */
[----:B------:R-:W-:-:S05]  /*4e50*/  @P0 IADD3 R0, R156, -0x40, RZ ;  /* 0xffffffc09c000810 */ /* 0x000fca0007ffe0ff */
[----:B------:R-:W-:Y:S04]  /*4e60*/  STS [R0+0x8080], R148 ;  /* 0x0080809400007388 */ /* 0x000fe80000000800 */
[----:B------:R1:W-:Y:S04]  /*4e70*/  STS [R3+0x8080], R4 ;  /* 0x0080800403007388 */ /* 0x0003e80000000800 */
[----:B------:R-:W-:Y:S04]  /*4e80*/  STS [R156+0x9080], R155 ;  /* 0x0090809b9c007388 */ /* 0x000fe80000000800 */
[----:B------:R-:W-:Y:S04]  /*4e90*/  STS [R156+0x9480], R154 ;  /* 0x0094809a9c007388 */ /* 0x000fe80000000800 */
[----:B------:R-:W-:Y:S04]  /*4ea0*/  STS [R0+0x9080], R152 ;  /* 0x0090809800007388 */ /* 0x000fe80000000800 */
[----:B------:R-:W-:Y:S04]  /*4eb0*/  STS [R0+0x9480], R150 ;  /* 0x0094809600007388 */ /* 0x000fe80000000800 */
[----:B------:R-:W-:Y:S04]  /*4ec0*/  STS [R156+0xa080], R151 ;  /* 0x00a080979c007388 */ /* 0x000fe80000000800 */
[----:B------:R-:W-:Y:S01]  /*4ed0*/  STS [R156+0xa480], R149 ;  /* 0x00a480959c007388 */ /* 0x000fe20000000800 */
[----:B-1----:R-:W-:Y:S01]  /*4ee0*/  IMAD.SHL.U32 R4, R2, 0x8, RZ ;  /* 0x0000000802047824 */ /* 0x002fe200078e00ff */
[----:B------:R-:W-:-:S02]  /*4ef0*/  LEA.HI R2, R38, R2, RZ, 0x3 ;  /* 0x0000000226027211 */ /* 0x000fc400078f18ff */
[----:B------:R-:W-:Y:S02]  /*4f00*/  STS [R0+0xa080], R48 ;  /* 0x00a0803000007388 */ /* 0x000fe40000000800 */
[----:B------:R-:W-:Y:S01]  /*4f10*/  LOP3.LUT R38, R39, 0x38, R4, 0xf8, !PT ;  /* 0x0000003827267812 */ /* 0x000fe200078ef804 */
[----:B------:R-:W-:Y:S01]  /*4f20*/  IMAD.SHL.U32 R2, R2, 0x200, RZ ;  /* 0x0000020002027824 */ /* 0x000fe200078e00ff */
[----:B------:R-:W-:Y:S01]  /*4f30*/  STS [R0+0xa480], R50 ;  /* 0x00a4803200007388 */ /* 0x000fe20000000800 */
[----:B------:R-:W-:-:S03]  /*4f40*/  SHF.R.U32.HI R39, RZ, 0x3, R39 ;  /* 0x00000003ff277819 */ /* 0x000fc60000011627 */
[----:B------:R-:W-:Y:S01]  /*4f50*/  STS [R156+0xb080], R40 ;  /* 0x00b080289c007388 */ /* 0x000fe20000000800 */
[----:B------:R-:W-:-:S03]  /*4f60*/  LOP3.LUT R38, R38, R39, RZ, 0x3c, !PT ;  /* 0x0000002726267212 */ /* 0x000fc600078e3cff */
[----:B------:R-:W-:Y:S01]  /*4f70*/  STS [R156+0xb480], R42 ;  /* 0x00b4802a9c007388 */ /* 0x000fe20000000800 */
[----:B------:R-:W-:-:S03]  /*4f80*/  LOP3.LUT R2, R38, 0x7ffff000, R2, 0xf8, !PT ;  /* 0x7ffff00026027812 */ /* 0x000fc600078ef802 */
[----:B------:R-:W-:Y:S04]  /*4f90*/  STS [R0+0xb080], R44 ;  /* 0x00b0802c00007388 */ /* 0x000fe80000000800 */
        /* <DEDUP_REMOVED lines=40> */
[----:B------:R1:W-:Y:S04]  /*5220*/  STS [R0+0x5480], R12 ;  /* 0x0054800c00007388 */ /* 0x0003e80000000800 */
[----:B------:R-:W-:Y:S04]  /*5230*/  STS [R156+0x6080], R11 ;  /* 0x0060800b9c007388 */ /* 0x000fe80000000800 */
[----:B------:R-:W-:Y:S04]  /*5240*/  STS [R156+0x6480], R10 ;  /* 0x0064800a9c007388 */ /* 0x000fe80000000800 */
[----:B------:R2:W-:Y:S04]  /*5250*/  STS [R0+0x6080], R6 ;  /* 0x0060800600007388 */ /* 0x0005e80000000800 */
[----:B------:R3:W-:Y:S04]  /*5260*/  STS [R0+0x6480], R5 ;  /* 0x0064800500007388 */ /* 0x0007e80000000800 */
[----:B------:R4:W-:Y:S04]  /*5270*/  STS [R156+0x7080], R9 ;  /* 0x007080099c007388 */ /* 0x0009e80000000800 */
[----:B------:R4:W-:Y:S04]  /*5280*/  STS [R156+0x7480], R7 ;  /* 0x007480079c007388 */ /* 0x0009e80000000800 */
[----:B------:R-:W-:Y:S04]  /*5290*/  STS [R0+0x7080], R37 ;  /* 0x0070802500007388 */ /* 0x000fe80000000800 */
[----:B------:R4:W-:Y:S04]  /*52a0*/  STS [R0+0x7480], R36 ;  /* 0x0074802400007388 */ /* 0x0009e80000000800 */
[----:B-1----:R-:W1:Y:S01]  /*52b0*/  S2R R12, SR_CTAID.X ;  /* 0x00000000000c7919 */ /* 0x002e620000002500 */
[----:B--2---:R-:W-:-:S03]  /*52c0*/  IMAD.SHL.U32 R6, R2, 0x2, RZ ;  /* 0x0000000202067824 */ /* 0x004fc600078e00ff */
[----:B------:R-:W-:Y:S01]  /*52d0*/  BAR.SYNC.DEFER_BLOCKING 0x1, 0x100 ;  /* 0x0044000000007b1d */ /* 0x000fe20000010000 */
[----:B---3--:R-:W-:Y:S02]  /*52e0*/  SHF.R.S32.HI R5, RZ, 0x1f, R4 ;  /* 0x0000001fff057819 */ /* 0x008fe40000011404 */
[----:B----4-:R-:W-:-:S03]  /*52f0*/  SHF.R.S32.HI R9, RZ, 0x1f, R8 ;  /* 0x0000001fff097819 */ /* 0x010fc60000011408 */
[----:B------:R-:W2:Y:S01]  /*5300*/  S2R R22, SR_CTAID.Y ;  /* 0x0000000000167919 */ /* 0x000ea20000002600 */
[----:B------:R-:W-:-:S04]  /*5310*/  IMAD.MOV.U32 R7, RZ, RZ, -0x40 ;  /* 0xffffffc0ff077424 */ /* 0x000fc800078e00ff */
[----:B-1----:R-:W-:Y:S01]  /*5320*/  IMAD R7, R12, R7, c[0x0][0x2f0] ;  /* 0x0000bc000c077624 */ /* 0x002fe200078e0207 */
[----:B------:R1:W3:Y:S04]  /*5330*/  LDS.128 R24, [R6+0x8480] ;  /* 0x0084800006187984 */ /* 0x0002e80000000c00 */
[----:B------:R-:W-:Y:S01]  /*5340*/  IMNMX R20, R7, 0x40, PT ;  /* 0x0000004007147817 */ /* 0x000fe20003800200 */
[----:B------:R1:W4:Y:S03]  /*5350*/  LDS.128 R28, [R6+0x8880] ;  /* 0x00888000061c7984 */ /* 0x0003260000000c00 */
[----:B------:R-:W-:Y:S01]  /*5360*/  ISETP.GE.AND P1, PT, R8, R20, PT ;  /* 0x000000140800720c */ /* 0x000fe20003f26270 */
[----:B--2---:R-:W-:Y:S01]  /*5370*/  IMAD.WIDE.U32 R2, R22, c[0x0][0x338], R4 ;  /* 0x0000ce0016027a25 */ /* 0x004fe200078e0004 */
[----:B------:R-:W-:Y:S01]  /*5380*/  SHF.R.S32.HI R23, RZ, 0x1f, R22 ;  /* 0x0000001fff177819 */ /* 0x000fe20000011416 */
[----:B------:R1:W2:Y:S01]  /*5390*/  LDS.128 R32, [R6+0x8c80] ;  /* 0x008c800006207984 */ /* 0x0002a20000000c00 */
[----:B------:R-:W-:-:S02]  /*53a0*/  ISETP.GE.OR P0, PT, R4, c[0x0][0x324], P1 ;  /* 0x0000c90004007a0c */ /* 0x000fc40000f06670 */
[----:B------:R-:W-:Y:S01]  /*53b0*/  P2R R21, PR, RZ, 0x2 ;  /* 0x00000002ff157803 */ /* 0x000fe20000000000 */
[----:B------:R1:W1:Y:S01]  /*53c0*/  LDS.128 R36, [R6+0x9080] ;  /* 0x0090800006247984 */ /* 0x0002620000000c00 */
[----:B------:R-:W-:-:S03]  /*53d0*/  IMAD R0, R23, c[0x0][0x338], RZ ;  /* 0x0000ce0017007a24 */ /* 0x000fc600078e02ff */
[----:B------:R1:W1:Y:S01]  /*53e0*/  LDS.128 R40, [R6+0x9480] ;  /* 0x0094800006287984 */ /* 0x0002620000000c00 */
[----:B------:R-:W-:-:S03]  /*53f0*/  IMAD R0, R22, c[0x0][0x33c], R0 ;  /* 0x0000cf0016007a24 */ /* 0x000fc600078e0200 */
[----:B------:R1:W1:Y:S01]  /*5400*/  LDS.128 R44, [R6+0x9880] ;  /* 0x00988000062c7984 */ /* 0x0002620000000c00 */
[----:B------:R-:W-:Y:S02]  /*5410*/  IMAD.IADD R3, R3, 0x1, R0 ;  /* 0x0000000103037824 */ /* 0x000fe400078e0200 */
[----:B------:R-:W-:Y:S01]  /*5420*/  IMAD.U32 R0, RZ, RZ, UR12 ;  /* 0x0000000cff007e24 */ /* 0x000fe2000f8e00ff */
[----:B------:R1:W1:Y:S03]  /*5430*/  LDS.128 R48, [R6+0x9c80] ;  /* 0x009c800006307984 */ /* 0x0002660000000c00 */
[----:B------:R-:W-:Y:S01]  /*5440*/  IMAD.WIDE.U32 R10, R0, c[0x0][0x340], R2 ;  /* 0x0000d000000a7a25 */ /* 0x000fe200078e0002 */
[----:B------:R1:W1:Y:S03]  /*5450*/  LDS.128 R52, [R6+0x80] ;  /* 0x0000800006347984 */ /* 0x0002660000000c00 */
[----:B------:R-:W-:Y:S01]  /*5460*/  IMAD.WIDE R2, R12, 0x40, R8 ;  /* 0x000000400c027825 */ /* 0x000fe200078e0208 */
[----:B------:R1:W1:Y:S01]  /*5470*/  LDS.128 R56, [R6+0x480] ;  /* 0x0004800006387984 */ /* 0x0002620000000c00 */
[----:B------:R-:W-:-:S03]  /*5480*/  IADD3 R7, R11, UR4, RZ ;  /* 0x000000040b077c10 */ /* 0x000fc6000fffe0ff */
[----:B------:R1:W1:Y:S04]  /*5490*/  LDS.128 R60, [R6+0x880] ;  /* 0x00088000063c7984 */ /* 0x0002680000000c00 */
[----:B------:R1:W1:Y:S04]  /*54a0*/  LDS.128 R64, [R6+0xc80] ;  /* 0x000c800006407984 */ /* 0x0002680000000c00 */
[----:B------:R1:W1:Y:S04]  /*54b0*/  LDS.128 R68, [R6+0x1080] ;  /* 0x0010800006447984 */ /* 0x0002680000000c00 */
[----:B------:R1:W1:Y:S04]  /*54c0*/  LDS.128 R72, [R6+0x1480] ;  /* 0x0014800006487984 */ /* 0x0002680000000c00 */
[----:B------:R1:W1:Y:S04]  /*54d0*/  LDS.128 R76, [R6+0x1880] ;  /* 0x00188000064c7984 */ /* 0x0002680000000c00 */
[----:B------:R1:W1:Y:S01]  /*54e0*/  LDS.128 R80, [R6+0x1c80] ;  /* 0x001c800006507984 */ /* 0x0002620000000c00 */
[----:B------:R-:W-:Y:S05]  /*54f0*/  @P0 BRA `(.L_x_6) ;  /* 0x0000009000000947 */ /* 0x000fea0003800000 */
[----:B--234-:R2:W3:Y:S01]  /*5500*/  LDS.128 R16, [R6+0x8080] ;  /* 0x0080800006107984 */ /* 0x01c4e20000000c00 */
[----:B------:R-:W-:-:S04]  /*5510*/  IMAD R0, R3, c[0x0][0x330], RZ ;  /* 0x0000cc0003007a24 */ /* 0x000fc800078e02ff */
[----:B------:R-:W-:Y:S01]  /*5520*/  IMAD R0, R2, c[0x0][0x334], R0 ;  /* 0x0000cd0002007a24 */ /* 0x000fe200078e0200 */
[----:B-12---:R-:W-:-:S05]  /*5530*/  MOV R6, R10 ;  /* 0x0000000a00067202 */ /* 0x006fca0000000f00 */
[----:B------:R-:W-:-:S05]  /*5540*/  IMAD.WIDE.U32 R12, R2, c[0x0][0x330], R6 ;  /* 0x0000cc00020c7a25 */ /* 0x000fca00078e0006 */
[----:B------:R-:W-:Y:S02]  /*5550*/  IADD3 R0, R13, R0, RZ ;  /* 0x000000000d007210 */ /* 0x000fe40007ffe0ff */
[----:B------:R-:W-:-:S04]  /*5560*/  LEA R14, P0, R12, c[0x0][0x318], 0x1 ;  /* 0x0000c6000c0e7a11 */ /* 0x000fc800078008ff */
[----:B------:R-:W-:-:S05]  /*5570*/  LEA.HI.X R15, R12, c[0x0][0x31c], R0, 0x1, P0 ;  /* 0x0000c7000c0f7a11 */ /* 0x000fca00000f0c00 */
[----:B---3--:R1:W-:Y:S04]  /*5580*/  STG.E.128 [R14.64], R16 ;  /* 0x000000100e007986 */ /* 0x0083e8000c101d12 */
.L_x_6:
[----:B--234-:R-:W-:Y:S05]  /*5590*/  BSYNC B0 ;  /* 0x0000000000007941 */ /* 0x01cfea0003800000 */
.L_x_5:
[----:B------:R-:W-:Y:S01]  /*55a0*/  IADD3 R0, R8, 0x8, RZ ;  /* 0x0000000808007810 */ /* 0x000fe20007ffe0ff */
[----:B------:R-:W-:Y:S03]  /*55b0*/  BSSY B0, `(.L_x_7) ;  /* 0x0000010000007945 */ /* 0x000fe60003800000 */
[----:B------:R-:W-:-:S04]  /*55c0*/  ISETP.GE.AND P0, PT, R0, R20, PT ;  /* 0x000000140000720c */ /* 0x000fc80003f06270 */
[----:B-1----:R-:W-:Y:S02]  /*55d0*/  P2R R16, PR, RZ, 0x1 ;  /* 0x00000001ff107803 */ /* 0x002fe40000000000 */
[----:B------:R-:W-:-:S13]  /*55e0*/  ISETP.GE.OR P0, PT, R4, c[0x0][0x324], P0 ;  /* 0x0000c90004007a0c */ /* 0x000fda0000706670 */
[----:B------:R-:W-:Y:S05]  /*55f0*/  @P0 BRA `(.L_x_8) ;  /* 0x000000b000000947 */ /* 0x000fea0003800000 */
[----:B------:R-:W-:Y:S02]  /*5600*/  IADD3 R0, P0, R2, 0x8, RZ ;  /* 0x0000000802007810 */ /* 0x000fe40007f1e0ff */
[----:B------:R-:W-:-:S03]  /*5610*/  MOV R13, R7 ;  /* 0x00000007000d7202 */ /* 0x000fc60000000f00 */
[----:B------:R-:W-:-:S04]  /*5620*/  IMAD.X R12, RZ, RZ, R3, P0 ;  /* 0x000000ffff0c7224 */ /* 0x000fc800000e0603 */
[----:B------:R-:W-:Y:S02]  /*5630*/  IMAD R14, R12, c[0x0][0x330], RZ ;  /* 0x0000cc000c0e7a24 */ /* 0x000fe400078e02ff */
[----:B------:R-:W-:-:S04]  /*5640*/  IMAD.MOV.U32 R12, RZ, RZ, R10 ;  /* 0x000000ffff0c7224 */ /* 0x000fc800078e000a */
[----:B------:R-:W-:-:S04]  /*5650*/  IMAD.WIDE.U32 R12, R0, c[0x0][0x330], R12 ;  /* 0x0000cc00000c7a25 */ /* 0x000fc800078e000c */
[----:B------:R-:W-:Y:S01]  /*5660*/  IMAD R0, R0, c[0x0][0x334], R14 ;  /* 0x0000cd0000007a24 */ /* 0x000fe200078e020e */
[----:B------:R-:W-:-:S04]  /*5670*/  LEA R14, P0, R12, c[0x0][0x318], 0x1 ;  /* 0x0000c6000c0e7a11 */ /* 0x000fc800078008ff */
[----:B------:R-:W-:-:S04]  /*5680*/  IADD3 R0, R13, R0, RZ ;  /* 0x000000000d007210 */ /* 0x000fc80007ffe0ff */
[----:B------:R-:W-:-:S05]  /*5690*/  LEA.HI.X R15, R12, c[0x0][0x31c], R0, 0x1, P0 ;  /* 0x0000c7000c0f7a11 */ /* 0x000fca00000f0c00 */
[----:B------:R1:W-:Y:S02]  /*56a0*/  STG.E.128 [R14.64], R24 ;  /* 0x000000180e007986 */ /* 0x0003e4000c101d12 */
.L_x_8:
[----:B------:R-:W-:Y:S05]  /*56b0*/  BSYNC B0 ;  /* 0x0000000000007941 */ /* 0x000fea0003800000 */
.L_x_7:
[----:B------:R-:W-:Y:S01]  /*56c0*/  IADD3 R0, R8, 0x10, RZ ;  /* 0x0000001008007810 */ /* 0x000fe20007ffe0ff */
[----:B------:R-:W-:Y:S03]  /*56d0*/  BSSY B0, `(.L_x_9) ;  /* 0x000000f000007945 */ /* 0x000fe60003800000 */
[----:B------:R-:W-:-:S04]  /*56e0*/  ISETP.GE.AND P6, PT, R0, R20, PT ;  /* 0x000000140000720c */ /* 0x000fc80003fc6270 */
[----:B------:R-:W-:-:S13]  /*56f0*/  ISETP.GE.OR P0, PT, R4, c[0x0][0x324], P6 ;  /* 0x0000c90004007a0c */ /* 0x000fda0003706670 */
[----:B------:R-:W-:Y:S05]  /*5700*/  @P0 BRA `(.L_x_10) ;  /* 0x000000b000000947 */ /* 0x000fea0003800000 */
[----:B------:R-:W-:Y:S02]  /*5710*/  IADD3 R0, P0, R2, 0x10, RZ ;  /* 0x0000001002007810 */ /* 0x000fe40007f1e0ff */
[----:B------:R-:W-:-:S03]  /*5720*/  MOV R13, R7 ;  /* 0x00000007000d7202 */ /* 0x000fc60000000f00 */
[----:B------:R-:W-:-:S04]  /*5730*/  IMAD.X R12, RZ, RZ, R3, P0 ;  /* 0x000000ffff0c7224 */ /* 0x000fc800000e0603 */
[----:B-1----:R-:W-:Y:S02]  /*5740*/  IMAD R14, R12, c[0x0][0x330], RZ ;  /* 0x0000cc000c0e7a24 */ /* 0x002fe400078e02ff */
[----:B------:R-:W-:-:S04]  /*5750*/  IMAD.MOV.U32 R12, RZ, RZ, R10 ;  /* 0x000000ffff0c7224 */ /* 0x000fc800078e000a */
[----:B------:R-:W-:-:S04]  /*5760*/  IMAD.WIDE.U32 R12, R0, c[0x0][0x330], R12 ;  /* 0x0000cc00000c7a25 */ /* 0x000fc800078e000c */
[----:B------:R-:W-:Y:S01]  /*5770*/  IMAD R0, R0, c[0x0][0x334], R14 ;  /* 0x0000cd0000007a24 */ /* 0x000fe200078e020e */
[----:B------:R-:W-:-:S04]  /*5780*/  LEA R14, P0, R12, c[0x0][0x318], 0x1 ;  /* 0x0000c6000c0e7a11 */ /* 0x000fc800078008ff */
[----:B------:R-:W-:-:S04]  /*5790*/  IADD3 R0, R13, R0, RZ ;  /* 0x000000000d007210 */ /* 0x000fc80007ffe0ff */
[----:B------:R-:W-:-:S05]  /*57a0*/  LEA.HI.X R15, R12, c[0x0][0x31c], R0, 0x1, P0 ;  /* 0x0000c7000c0f7a11 */ /* 0x000fca00000f0c00 */
[----:B------:R1:W-:Y:S02]  /*57b0*/  STG.E.128 [R14.64], R28 ;  /* 0x0000001c0e007986 */ /* 0x0003e4000c101d12 */
.L_x_10:
[----:B------:R-:W-:Y:S05]  /*57c0*/  BSYNC B0 ;  /* 0x0000000000007941 */ /* 0x000fea0003800000 */
.L_x_9:
        /* <DEDUP_REMOVED lines=16> */
.L_x_12:
[----:B------:R-:W-:Y:S05]  /*58d0*/  BSYNC B0 ;  /* 0x0000000000007941 */ /* 0x000fea0003800000 */
.L_x_11:
        /* <DEDUP_REMOVED lines=16> */
.L_x_14:
[----:B------:R-:W-:Y:S05]  /*59e0*/  BSYNC B0 ;  /* 0x0000000000007941 */ /* 0x000fea0003800000 */
.L_x_13:
        /* <DEDUP_REMOVED lines=16> */
.L_x_16:
[----:B------:R-:W-:Y:S05]  /*5af0*/  BSYNC B0 ;  /* 0x0000000000007941 */ /* 0x000fea0003800000 */
.L_x_15:
        /* <DEDUP_REMOVED lines=16> */
.L_x_18:
[----:B------:R-:W-:Y:S05]  /*5c00*/  BSYNC B0 ;  /* 0x0000000000007941 */ /* 0x000fea0003800000 */
.L_x_17:
[----:B------:R-:W-:Y:S01]  /*5c10*/  IADD3 R0, R8, 0x38, RZ ;  /* 0x0000003808007810 */ /* 0x000fe20007ffe0ff */
[----:B------:R-:W-:Y:S03]  /*5c20*/  BSSY B0, `(.L_x_19) ;  /* 0x000000e000007945 */ /* 0x000fe60003800000 */
[----:B------:R-:W-:-:S04]  /*5c30*/  ISETP.GE.AND P1, PT, R0, R20, PT ;  /* 0x000000140000720c */ /* 0x000fc80003f26270 */
[----:B------:R-:W-:-:S13]  /*5c40*/  ISETP.GE.OR P0, PT, R4, c[0x0][0x324], P1 ;  /* 0x0000c90004007a0c */ /* 0x000fda0000f06670 */
[----:B------:R-:W-:Y:S05]  /*5c50*/  @P0 BRA `(.L_x_20) ;  /* 0x000000a000000947 */ /* 0x000fea0003800000 */
[----:B------:R-:W-:-:S04]  /*5c60*/  IADD3 R0, P0, R2, 0x38, RZ ;  /* 0x0000003802007810 */ /* 0x000fc80007f1e0ff */
[----:B------:R-:W-:-:S05]  /*5c70*/  IADD3.X R6, RZ, R3, RZ, P0, !PT ;  /* 0x00000003ff067210 */ /* 0x000fca00007fe4ff */
[----:B------:R-:W-:Y:S01]  /*5c80*/  IMAD R11, R6, c[0x0][0x330], RZ ;  /* 0x0000cc00060b7a24 */ /* 0x000fe200078e02ff */
[----:B------:R-:W-:-:S05]  /*5c90*/  MOV R6, R10 ;  /* 0x0000000a00067202 */ /* 0x000fca0000000f00 */
[----:B------:R-:W-:-:S04]  /*5ca0*/  IMAD.WIDE.U32 R8, R0, c[0x0][0x330], R6 ;  /* 0x0000cc0000087a25 */ /* 0x000fc800078e0006 */
[----:B------:R-:W-:Y:S01]  /*5cb0*/  IMAD R0, R0, c[0x0][0x334], R11 ;  /* 0x0000cd0000007a24 */ /* 0x000fe200078e020b */
[----:B------:R-:W-:-:S04]  /*5cc0*/  LEA R6, P0, R8, c[0x0][0x318], 0x1 ;  /* 0x0000c60008067a11 */ /* 0x000fc800078008ff */
[----:B------:R-:W-:-:S04]  /*5cd0*/  IADD3 R0, R9, R0, RZ ;  /* 0x0000000009007210 */ /* 0x000fc80007ffe0ff */
[----:B------:R-:W-:-:S05]  /*5ce0*/  LEA.HI.X R7, R8, c[0x0][0x31c], R0, 0x1, P0 ;  /* 0x0000c70008077a11 */ /* 0x000fca00000f0c00 */
[----:B------:R2:W-:Y:S02]  /*5cf0*/  STG.E.128 [R6.64], R48 ;  /* 0x0000003006007986 */ /* 0x0005e4000c101d12 */
.L_x_20:
[----:B------:R-:W-:Y:S05]  /*5d00*/  BSYNC B0 ;  /* 0x0000000000007941 */ /* 0x000fea0003800000 */
.L_x_19:
[----:B------:R-:W-:Y:S01]  /*5d10*/  IMAD R0, R23, c[0x0][0x308], RZ ;  /* 0x0000c20017007a24 */ /* 0x000fe200078e02ff */
[----:B------:R-:W-:Y:S01]  /*5d20*/  ISETP.NE.AND P0, PT, R21, RZ, PT ;  /* 0x000000ff1500720c */ /* 0x000fe20003f05270 */
[----:B--2---:R-:W-:Y:S01]  /*5d30*/  IMAD.WIDE.U32 R6, R22, c[0x0][0x308], R4 ;  /* 0x0000c20016067a25 */ /* 0x004fe200078e0004 */
[----:B------:R-:W-:Y:S01]  /*5d40*/  ULDC.64 UR4, c[0x0][0x310] ;  /* 0x0000c40000047ab9 */ /* 0x000fe20000000a00 */
[----:B------:R-:W-:Y:S01]  /*5d50*/  BSSY B0, `(.L_x_21) ;  /* 0x0000012000007945 */ /* 0x000fe20003800000 */
[----:B------:R-:W-:Y:S01]  /*5d60*/  ISETP.GE.OR P0, PT, R4, c[0x0][0x2f4], P0 ;  /* 0x0000bd0004007a0c */ /* 0x000fe20000706670 */
[----:B------:R-:W-:Y:S01]  /*5d70*/  IMAD R0, R22, c[0x0][0x30c], R0 ;  /* 0x0000c30016007a24 */ /* 0x000fe200078e0200 */
[----:B------:R-:W-:-:S04]  /*5d80*/  UIMAD UR4, UR6, UR4, URZ ;  /* 0x00000004060472a4 */ /* 0x000fc8000f8e023f */
[----:B------:R-:W-:Y:S01]  /*5d90*/  IADD3 R7, R7, R0, RZ ;  /* 0x0000000007077210 */ /* 0x000fe20007ffe0ff */
[----:B------:R-:W-:Y:S01]  /*5da0*/  UIMAD UR4, UR12, UR5, UR4 ;  /* 0x000000050c0472a4 */ /* 0x000fe2000f8e0204 */
[----:B------:R-:W-:-:S05]  /*5db0*/  MOV R0, UR12 ;  /* 0x0000000c00007c02 */ /* 0x000fca0008000f00 */
[----:B------:R-:W-:-:S05]  /*5dc0*/  IMAD.WIDE.U32 R8, R0, c[0x0][0x310], R6 ;  /* 0x0000c40000087a25 */ /* 0x000fca00078e0006 */
[----:B------:R-:W-:Y:S01]  /*5dd0*/  IADD3 R7, R9, UR4, RZ ;  /* 0x0000000409077c10 */ /* 0x000fe2000fffe0ff */
[----:B------:R-:W-:Y:S05]  /*5de0*/  @P0 BRA `(.L_x_22) ;  /* 0x0000008000000947 */ /* 0x000fea0003800000 */
[----:B------:R-:W-:Y:S01]  /*5df0*/  MOV R6, R8 ;  /* 0x0000000800067202 */ /* 0x000fe20000000f00 */
[----:B------:R-:W-:-:S04]  /*5e00*/  IMAD R0, R3, c[0x0][0x300], RZ ;  /* 0x0000c00003007a24 */ /* 0x000fc800078e02ff */
[----:B------:R-:W-:-:S04]  /*5e10*/  IMAD.WIDE.U32 R10, R2, c[0x0][0x300], R6 ;  /* 0x0000c000020a7a25 */ /* 0x000fc800078e0006 */
[----:B------:R-:W-:Y:S01]  /*5e20*/  IMAD R0, R2, c[0x0][0x304], R0 ;  /* 0x0000c10002007a24 */ /* 0x000fe200078e0200 */
[----:B------:R-:W-:-:S04]  /*5e30*/  LEA R12, P0, R10, c[0x0][0x2e8], 0x1 ;  /* 0x0000ba000a0c7a11 */ /* 0x000fc800078008ff */
[----:B------:R-:W-:-:S04]  /*5e40*/  IADD3 R0, R11, R0, RZ ;  /* 0x000000000b007210 */ /* 0x000fc80007ffe0ff */
[----:B------:R-:W-:-:S05]  /*5e50*/  LEA.HI.X R13, R10, c[0x0][0x2ec], R0, 0x1, P0 ;  /* 0x0000bb000a0d7a11 */ /* 0x000fca00000f0c00 */
[----:B------:R2:W-:Y:S02]  /*5e60*/  STG.E.128 [R12.64], R52 ;  /* 0x000000340c007986 */ /* 0x0005e4000c101d12 */
.L_x_22:
[----:B------:R-:W-:Y:S05]  /*5e70*/  BSYNC B0 ;  /* 0x0000000000007941 */ /* 0x000fea0003800000 */
.L_x_21:
[----:B------:R-:W-:Y:S01]  /*5e80*/  ISETP.NE.AND P0, PT, R16, RZ, PT ;  /* 0x000000ff1000720c */ /* 0x000fe20003f05270 */
[----:B------:R-:W-:Y:S03]  /*5e90*/  BSSY B0, `(.L_x_23) ;  /* 0x000000e000007945 */ /* 0x000fe60003800000 */
[----:B------:R-:W-:-:S13]  /*5ea0*/  ISETP.GE.OR P0, PT, R4, c[0x0][0x2f4], P0 ;  /* 0x0000bd0004007a0c */ /* 0x000fda0000706670 */
[----:B------:R-:W-:Y:S05]  /*5eb0*/  @P0 BRA `(.L_x_24) ;  /* 0x000000b000000947 */ /* 0x000fea0003800000 */
[----:B------:R-:W-:Y:S02]  /*5ec0*/  IADD3 R0, P0, R2, 0x8, RZ ;  /* 0x0000000802007810 */ /* 0x000fe40007f1e0ff */
[----:B------:R-:W-:-:S03]  /*5ed0*/  MOV R11, R7 ;  /* 0x00000007000b7202 */ /* 0x000fc60000000f00 */
[----:B------:R-:W-:-:S04]  /*5ee0*/  IMAD.X R10, RZ, RZ, R3, P0 ;  /* 0x000000ffff0a7224 */ /* 0x000fc800000e0603 */
[----:B--2---:R-:W-:Y:S02]  /*5ef0*/  IMAD R12, R10, c[0x0][0x300], RZ ;  /* 0x0000c0000a0c7a24 */ /* 0x004fe400078e02ff */
[----:B------:R-:W-:-:S04]  /*5f00*/  IMAD.MOV.U32 R10, RZ, RZ, R8 ;  /* 0x000000ffff0a7224 */ /* 0x000fc800078e0008 */
[----:B------:R-:W-:-:S04]  /*5f10*/  IMAD.WIDE.U32 R10, R0, c[0x0][0x300], R10 ;  /* 0x0000c000000a7a25 */ /* 0x000fc800078e000a */
[----:B------:R-:W-:Y:S01]  /*5f20*/  IMAD R0, R0, c[0x0][0x304], R12 ;  /* 0x0000c10000007a24 */ /* 0x000fe200078e020c */
[----:B------:R-:W-:-:S04]  /*5f30*/  LEA R12, P0, R10, c[0x0][0x2e8], 0x1 ;  /* 0x0000ba000a0c7a11 */ /* 0x000fc800078008ff */
[----:B------:R-:W-:-:S04]  /*5f40*/  IADD3 R0, R11, R0, RZ ;  /* 0x000000000b007210 */ /* 0x000fc80007ffe0ff */
[----:B------:R-:W-:-:S05]  /*5f50*/  LEA.HI.X R13, R10, c[0x0][0x2ec], R0, 0x1, P0 ;  /* 0x0000bb000a0d7a11 */ /* 0x000fca00000f0c00 */
[----:B------:R2:W-:Y:S02]  /*5f60*/  STG.E.128 [R12.64], R56 ;  /* 0x000000380c007986 */ /* 0x0005e4000c101d12 */
.L_x_24:
[----:B------:R-:W-:Y:S05]  /*5f70*/  BSYNC B0 ;  /* 0x0000000000007941 */ /* 0x000fea0003800000 */
.L_x_23:
[----:B------:R-:W-:Y:S01]  /*5f80*/  ISETP.GE.OR P6, PT, R4, c[0x0][0x2f4], P6 ;  /* 0x0000bd0004007a0c */ /* 0x000fe200037c6670 */
[----:B------:R-:W-:-:S12]  /*5f90*/  BSSY B0, `(.L_x_25) ;  /* 0x000000d000007945 */ /* 0x000fd80003800000 */
        /* <DEDUP_REMOVED lines=12> */
.L_x_26:
[----:B------:R-:W-:Y:S05]  /*6060*/  BSYNC B0 ;  /* 0x0000000000007941 */ /* 0x000fea0003800000 */
.L_x_25:
        /* <DEDUP_REMOVED lines=14> */
.L_x_28:
[----:B------:R-:W-:Y:S05]  /*6150*/  BSYNC B0 ;  /* 0x0000000000007941 */ /* 0x000fea0003800000 */
.L_x_27:
        /* <DEDUP_REMOVED lines=14> */
.L_x_30:
[----:B------:R-:W-:Y:S05]  /*6240*/  BSYNC B0 ;  /* 0x0000000000007941 */ /* 0x000fea0003800000 */
.L_x_29:
        /* <DEDUP_REMOVED lines=14> */
.L_x_32:
[----:B------:R-:W-:Y:S05]  /*6330*/  BSYNC B0 ;  /* 0x0000000000007941 */ /* 0x000fea0003800000 */
.L_x_31:
        /* <DEDUP_REMOVED lines=14> */
.L_x_34:
[----:B------:R-:W-:Y:S05]  /*6420*/  BSYNC B0 ;  /* 0x0000000000007941 */ /* 0x000fea0003800000 */
.L_x_33:
[----:B------:R-:W-:-:S13]  /*6430*/  ISETP.GE.OR P1, PT, R4, c[0x0][0x2f4], P1 ;  /* 0x0000bd0004007a0c */ /* 0x000fda0000f26670 */
[----:B------:R-:W-:Y:S05]  /*6440*/  @P1 EXIT ;  /* 0x000000000000194d */ /* 0x000fea0003800000 */
[----:B------:R-:W-:-:S05]  /*6450*/  IADD3 R0, P0, R2, 0x38, RZ ;  /* 0x0000003802007810 */ /* 0x000fca0007f1e0ff */
[----:B------:R-:W-:Y:S01]  /*6460*/  IMAD.X R2, RZ, RZ, R3, P0 ;  /* 0x000000ffff027224 */ /* 0x000fe200000e0603 */
[----:B------:R-:W-:-:S03]  /*6470*/  MOV R3, R7 ;  /* 0x0000000700037202 */ /* 0x000fc60000000f00 */
[----:B------:R-:W-:Y:S02]  /*6480*/  IMAD R6, R2, c[0x0][0x300], RZ ;  /* 0x0000c00002067a24 */ /* 0x000fe400078e02ff */
[----:B------:R-:W-:-:S04]  /*6490*/  IMAD.MOV.U32 R2, RZ, RZ, R8 ;  /* 0x000000ffff027224 */ /* 0x000fc800078e0008 */
[----:B------:R-:W-:-:S04]  /*64a0*/  IMAD.WIDE.U32 R4, R0, c[0x0][0x300], R2 ;  /* 0x0000c00000047a25 */ /* 0x000fc800078e0002 */
[----:B------:R-:W-:Y:S01]  /*64b0*/  IMAD R0, R0, c[0x0][0x304], R6 ;  /* 0x0000c10000007a24 */ /* 0x000fe200078e0206 */
[----:B------:R-:W-:-:S04]  /*64c0*/  LEA R2, P0, R4, c[0x0][0x2e8], 0x1 ;  /* 0x0000ba0004027a11 */ /* 0x000fc800078008ff */
[----:B------:R-:W-:-:S04]  /*64d0*/  IADD3 R0, R5, R0, RZ ;  /* 0x0000000005007210 */ /* 0x000fc80007ffe0ff */
[----:B------:R-:W-:-:S05]  /*64e0*/  LEA.HI.X R3, R4, c[0x0][0x2ec], R0, 0x1, P0 ;  /* 0x0000bb0004037a11 */ /* 0x000fca00000f0c00 */
[----:B------:R-:W-:Y:S01]  /*64f0*/  STG.E.128 [R2.64], R80 ;  /* 0x0000005002007986 */ /* 0x000fe2000c101d12 */
[----:B------:R-:W-:Y:S05]  /*6500*/  EXIT ;  /* 0x000000000000794d */ /* 0x000fea0003800000 */
.L_x_35:
[----:B------:R-:W-:-:S00]  /*6510*/  BRA `(.L_x_35) ;  /* 0xfffffff000007947 */ /* 0x000fc0000383ffff */
[----:B------:R-:W-:-:S00]  /*6520*/  NOP ;  /* 0x0000000000007918 */ /* 0x000fc00000000000 */
        /* <DEDUP_REMOVED lines=13> */
.L_x_1146:


//--------------------- .text._ZN7cutlass13device_kernelIN5flash19enable_sm80_to_sm89INS1_16FlashAttnBwdSm80INS1_25CollectiveMainloopBwdSm80ILi1ELi1EN4cute5tupleIJNS5_1CILi32EEENS7_ILi64EEENS7_ILi256EEEEEENS_6half_tEfNS_4arch4Sm80ELb0ELb0ELb1ELb0ELb0ELb0ELb0ELb0ELi2ELi2ELi2ELi1ELb1EEENS1_24CollectiveEpilogueBwdGQAISB_fSE_Li256ELb0ELb0EEENS1_19SingleTileSchedulerILb0ELb0ELb0ELi64EEEEEEEEEvNT_6ParamsE --------------------------
	.section	.text._ZN7cutlass13device_kernelIN5flash19enable_sm80_to_sm89INS1_16FlashAttnBwdSm80INS1_25CollectiveMainloopBwdSm80ILi1ELi1EN4cute5tupleIJNS5_1CILi32EEENS7_ILi64EEENS7_ILi256EEEEEENS_6half_tEfNS_4arch4Sm80ELb0ELb0ELb1ELb0ELb0ELb0ELb0ELb0ELi2ELi2ELi2ELi1ELb1EEENS1_24CollectiveEpilogueBwdGQAISB_fSE_Li256ELb0ELb0EEENS1_19SingleTileSchedulerILb0ELb0ELb0ELi64EEEEEEEEEvNT_6ParamsE,"ax",@progbits
	.sectioninfo	@"SHI_REGISTERS=255"
	.align	128
.text._ZN7cutlass13device_kernelIN5flash19enable_sm80_to_sm89INS1_16FlashAttnBwdSm80INS1_25CollectiveMainloopBwdSm80ILi1ELi1EN4cute5tupleIJNS5_1CILi32EEENS7_ILi64EEENS7_ILi256EEEEEENS_6half_tEfNS_4arch4Sm80ELb0ELb0ELb1ELb0ELb0ELb0ELb0ELb0ELi2ELi2ELi2ELi1ELb1EEENS1_24CollectiveEpilogueBwdGQAISB_fSE_Li256ELb0ELb0EEENS1_19SingleTileSchedulerILb0ELb0ELb0ELi64EEEEEEEEEvNT_6ParamsE:
        .type           _ZN7cutlass13device_kernelIN5flash19enable_sm80_to_sm89INS1_16FlashAttnBwdSm80INS1_25CollectiveMainloopBwdSm80ILi1ELi1EN4cute5tupleIJNS5_1CILi32EEENS7_ILi64EEENS7_ILi256EEEEEENS_6half_tEfNS_4arch4Sm80ELb0ELb0ELb1ELb0ELb0ELb0ELb0ELb0ELi2ELi2ELi2ELi1ELb1EEENS1_24CollectiveEpilogueBwdGQAISB_fSE_Li256ELb0ELb0EEENS1_19SingleTileSchedulerILb0ELb0ELb0ELi64EEEEEEEEEvNT_6ParamsE,@function
        .size           _ZN7cutlass13device_kernelIN5flash19enable_sm80_to_sm89INS1_16FlashAttnBwdSm80INS1_25CollectiveMainloopBwdSm80ILi1ELi1EN4cute5tupleIJNS5_1CILi32EEENS7_ILi64EEENS7_ILi256EEEEEENS_6half_tEfNS_4arch4Sm80ELb0ELb0ELb1ELb0ELb0ELb0ELb0ELb0ELi2ELi2ELi2ELi1ELb1EEENS1_24CollectiveEpilogueBwdGQAISB_fSE_Li256ELb0ELb0EEENS1_19SingleTileSchedulerILb0ELb0ELb0ELi64EEEEEEEEEvNT_6ParamsE,(.L_x_1147 - _ZN7cutlass13device_kernelIN5flash19enable_sm80_to_sm89INS1_16FlashAttnBwdSm80INS1_25CollectiveMainloopBwdSm80ILi1ELi1EN4cute5tupleIJNS5_1CILi32EEENS7_ILi64EEENS7_ILi256EEEEEENS_6half_tEfNS_4arch4Sm80ELb0ELb0ELb1ELb0ELb0ELb0ELb0ELb0ELi2ELi2ELi2ELi1ELb1EEENS1_24CollectiveEpilogueBwdGQAISB_fSE_Li256ELb0ELb0EEENS1_19SingleTileSchedulerILb0ELb0ELb0ELi64EEEEEEEEEvNT_6ParamsE)
        .other          _ZN7cutlass13device_kernelIN5flash19enable_sm80_to_sm89INS1_16FlashAttnBwdSm80INS1_25CollectiveMainloopBwdSm80ILi1ELi1EN4cute5tupleIJNS5_1CILi32EEENS7_ILi64EEENS7_ILi256EEEEEENS_6half_tEfNS_4arch4Sm80ELb0ELb0ELb1ELb0ELb0ELb0ELb0ELb0ELi2ELi2ELi2ELi1ELb1EEENS1_24CollectiveEpilogueBwdGQAISB_fSE_Li256ELb0ELb0EEENS1_19SingleTileSchedulerILb0ELb0ELb0ELi64EEEEEEEEEvNT_6ParamsE,@"STO_CUDA_ENTRY STV_DEFAULT"
_ZN7cutlass13device_kernelIN5flash19enable_sm80_to_sm89INS1_16FlashAttnBwdSm80INS1_25CollectiveMainloopBwdSm80ILi1ELi1EN4cute5tupleIJNS5_1CILi32EEENS7_ILi64EEENS7_ILi256EEEEEENS_6half_tEfNS_4arch4Sm80ELb0ELb0ELb1ELb0ELb0ELb0ELb0ELb0ELi2ELi2ELi2ELi1ELb1EEENS1_24CollectiveEpilogueBwdGQAISB_fSE_Li256ELb0ELb0EEENS1_19SingleTileSchedulerILb0ELb0ELb0ELi64EEEEEEEEEvNT_6ParamsE:
        /* <DEDUP_REMOVED lines=17> */
[----:B------:R-:W-:Y:S01]  /*0110*/  ULDC.64 UR18, c[0x0][0x118] ;  /* 0x0000460000127ab9 */ /* 0x000fe20000000a00 */
[----:B------:R-:W-:Y:S01]  /*0120*/  CS2R R142, SRZ ;  /* 0x00000000008e7805 */ /* 0x000fe2000001ff00 */
[----:B------:R-:W-:Y:S01]  /*0130*/  UIMAD UR13, UR12, UR5, UR4 ;  /* 0x000000050c0d72a4 */ /* 0x000fe2000f8e0204 */
[----:B------:R-:W-:Y:S01]  /*0140*/  CS2R R140, SRZ ;  /* 0x00000000008c7805 */ /* 0x000fe2000001ff00 */
[----:B------:R-:W-:Y:S01]  /*0150*/  CS2R R146, SRZ ;  /* 0x0000000000927805 */ /* 0x000fe2000001ff00 */
[----:B------:R-:W-:Y:S01]  /*0160*/  ULDC.64 UR4, c[0x0][0x278] ;  /* 0x00009e0000047ab9 */ /* 0x000fe20000000a00 */
[----:B------:R-:W-:Y:S01]  /*0170*/  CS2R R144, SRZ ;  /* 0x0000000000907805 */ /* 0x000fe2000001ff00 */
[----:B------:R-:W-:Y:S01]  /*0180*/  UIMAD UR8, UR10, UR4, URZ ;  /* 0x000000040a0872a4 */ /* 0x000fe2000f8e023f */
[----:B------:R-:W-:Y:S01]  /*0190*/  CS2R R138, SRZ ;  /* 0x00000000008a7805 */ /* 0x000fe2000001ff00 */
[----:B------:R-:W-:Y:S01]  /*01a0*/  UIMAD.WIDE.U32 UR14, UR12, UR4, URZ ;  /* 0x000000040c0e72a5 */ /* 0x000fe2000f8e003f */
[----:B------:R-:W-:Y:S01]  /*01b0*/  CS2R R136, SRZ ;  /* 0x0000000000887805 */ /* 0x000fe2000001ff00 */
[----:B------:R-:W-:Y:S01]  /*01c0*/  UIMAD UR8, UR12, UR5, UR8 ;  /* 0x000000050c0872a4 */ /* 0x000fe2000f8e0208 */
[--C-:B-1----:R-:W-:Y:S01]  /*01d0*/  IMAD.MOV.U32 R154, RZ, RZ, R2.reuse ;  /* 0x000000ffff9a7224 */ /* 0x102fe200078e0002 */
[----:B--2---:R-:W-:Y:S01]  /*01e0*/  UIMAD.WIDE.U32 UR16, UR11, UR7, URZ ;  /* 0x000000070b1072a5 */ /* 0x004fe2000f8e003f */
[----:B------:R-:W-:Y:S01]  /*01f0*/  IMAD.MOV.U32 R154, RZ, RZ, R2 ;  /* 0x000000ffff9a7224 */ /* 0x000fe200078e0002 */
[----:B------:R-:W-:Y:S01]  /*0200*/  UMOV UR6, UR11 ;  /* 0x0000000b00067c82 */ /* 0x000fe20008000000 */
[----:B------:R1:W-:Y:S01]  /*0210*/  STL [R1+0x70], R2 ;  /* 0x0000700201007387 */ /* 0x0003e20000100800 */
[----:B------:R-:W-:Y:S01]  /*0220*/  ULDC UR7, c[0x0][0x250] ;  /* 0x0000940000077ab9 */ /* 0x000fe20000000800 */
[C---:B------:R-:W-:Y:S01]  /*0230*/  IMAD.SHL.U32 R4, R154.reuse, 0x4, RZ ;  /* 0x000000049a047824 */ /* 0x040fe200078e00ff */
[----:B------:R-:W-:Y:S01]  /*0240*/  SHF.R.S32.HI R31, RZ, 0x1f, R154 ;  /* 0x0000001fff1f7819 */ /* 0x000fe2000001149a */
[----:B------:R-:W-:Y:S01]  /*0250*/  @UP0 USHF.R.U32.HI UR6, URZ, UR7, UR17 ;  /* 0x000000073f060299 */ /* 0x000fe20008011611 */
[----:B------:R-:W-:Y:S01]  /*0260*/  IMAD.U32 R3, RZ, RZ, UR11 ;  /* 0x0000000bff037e24 */ /* 0x000fe2000f8e00ff */
[----:B------:R-:W-:Y:S01]  /*0270*/  ULDC.64 UR4, c[0x0][0x1e0] ;  /* 0x0000780000047ab9 */ /* 0x000fe20000000a00 */
[-C--:B------:R-:W-:Y:S01]  /*0280*/  LEA.HI R29, R31, R154.reuse, RZ, 0x3 ;  /* 0x0000009a1f1d7211 */ /* 0x080fe200078f18ff */
[----:B------:R-:W-:Y:S01]  /*0290*/  USHF.R.S32.HI UR9, URZ, 0x1f, UR6 ;  /* 0x0000001f3f097899 */ /* 0x000fe20008011406 */
[--C-:B------:R-:W-:Y:S01]  /*02a0*/  SHF.R.S32.HI R5, RZ, 0x1f, R4.reuse ;  /* 0x0000001fff057819 */ /* 0x100fe20000011404 */
[----:B------:R-:W-:Y:S01]  /*02b0*/  UIADD3 UR8, UR15, UR8, URZ ;  /* 0x000000080f087290 */ /* 0x000fe2000fffe03f */
[----:B------:R-:W-:Y:S01]  /*02c0*/  LOP3.LUT R0, R29, 0xfffffff8, RZ, 0xc0, !PT ;  /* 0xfffffff81d007812 */ /* 0x000fe200078ec0ff */
[----:B------:R-:W-:Y:S01]  /*02d0*/  UIMAD UR4, UR9, UR4, URZ ;  /* 0x00000004090472a4 */ /* 0x000fe2000f8e023f */
[----:B------:R-:W-:Y:S01]  /*02e0*/  SHF.R.S32.HI R38, RZ, 0x3, R29 ;  /* 0x00000003ff267819 */ /* 0x000fe2000001141d */
[----:B------:R2:W-:Y:S01]  /*02f0*/  STL.64 [R1+0x78], R4 ;  /* 0x0000780401007387 */ /* 0x0005e20000100a00 */
[----:B------:R-:W-:Y:S01]  /*0300*/  IMAD.WIDE.U32 R20, R3, c[0x0][0x288], R4 ;  /* 0x0000a20003147a25 */ /* 0x000fe200078e0004 */
[----:B------:R-:W-:Y:S01]  /*0310*/  UIMAD UR7, UR6, UR5, UR4 ;  /* 0x00000005060772a4 */ /* 0x000fe2000f8e0204 */
[----:B------:R-:W-:Y:S01]  /*0320*/  SHF.R.S32.HI R39, RZ, 0x1f, R38 ;  /* 0x0000001fff277819 */ /* 0x000fe20000011426 */
[----:B------:R-:W-:Y:S01]  /*0330*/  CS2R R134, SRZ ;  /* 0x0000000000867805 */ /* 0x000fe2000001ff00 */
        /* <DEDUP_REMOVED lines=16> */
[----:B------:R1:W-:Y:S01]  /*0440*/  STL.64 [R1+0x58], R38 ;  /* 0x0000582601007387 */ /* 0x0003e20000100a00 */
[----:B------:R-:W-:Y:S01]  /*0450*/  UIMAD UR4, UR12, UR5, UR4 ;  /* 0x000000050c0472a4 */ /* 0x000fe2000f8e0204 */
[----:B------:R-:W-:Y:S01]  /*0460*/  IMAD.SHL.U32 R6, R38, 0x40, RZ ;  /* 0x0000004026067824 */ /* 0x000fe200078e00ff */
[----:B------:R-:W-:Y:S01]  /*0470*/  IADD3 R3, R3, UR16, RZ ;  /* 0x0000001003037c10 */ /* 0x000fe2000fffe0ff */
[----:B------:R-:W-:Y:S01]  /*0480*/  IMAD.U32 R23, RZ, RZ, UR11 ;  /* 0x0000000bff177e24 */ /* 0x000fe2000f8e00ff */
[----:B------:R-:W-:Y:S01]  /*0490*/  LEA R26, P2, R12, c[0x0][0x258], 0x2 ;  /* 0x000096000c1a7a11 */ /* 0x000fe200078410ff */
[----:B--2---:R-:W-:Y:S01]  /*04a0*/  IMAD.WIDE.U32 R4, R0, c[0x0][0x1e0], R14 ;  /* 0x0000780000047a25 */ /* 0x004fe200078e000e */
[----:B------:R-:W-:Y:S01]  /*04b0*/  ISETP.GE.AND P4, PT, R14, c[0x0][0x1cc], PT ;  /* 0x000073000e007a0c */ /* 0x000fe20003f86270 */
[----:B------:R-:W-:Y:S01]  /*04c0*/  CS2R R132, SRZ ;  /* 0x0000000000847805 */ /* 0x000fe2000001ff00 */
[----:B------:R-:W-:Y:S01]  /*04d0*/  ISETP.GE.AND P3, PT, R28, c[0x0][0x1cc], PT ;  /* 0x000073001c007a0c */ /* 0x000fe20003f66270 */
[----:B------:R-:W-:Y:S01]  /*04e0*/  IMAD.U32 R0, RZ, RZ, UR12 ;  /* 0x0000000cff007e24 */ /* 0x000fe2000f8e00ff */
[----:B------:R-:W-:Y:S01]  /*04f0*/  IADD3 R5, R5, UR7, RZ ;  /* 0x0000000705057c10 */ /* 0x000fe2000fffe0ff */
[----:B------:R-:W-:Y:S01]  /*0500*/  ULDC.64 UR6, c[0x0][0x270] ;  /* 0x00009c0000067ab9 */ /* 0x000fe20000000a00 */
[----:B------:R-:W-:Y:S01]  /*0510*/  IMAD.WIDE.U32 R2, R8, c[0x0][0x1b8], R2 ;  /* 0x00006e0008027a25 */ /* 0x000fe200078e0002 */
[----:B------:R-:W-:Y:S01]  /*0520*/  UIMAD UR6, UR9, UR6, URZ ;  /* 0x00000006090672a4 */ /* 0x000fe2000f8e023f */
[----:B------:R-:W-:Y:S01]  /*0530*/  IADD3 R25, R14, 0x80, RZ ;  /* 0x000000800e197810 */ /* 0x000fe20007ffe0ff */
[----:B------:R-:W-:Y:S01]  /*0540*/  CS2R R126, SRZ ;  /* 0x00000000007e7805 */ /* 0x000fe2000001ff00 */
        /* <DEDUP_REMOVED lines=32> */
[----:B------:R-:W-:Y:S01]  /*0750*/  IMAD.IADD R0, R7, 0x1, R10 ;  /* 0x0000000107007824 */ /* 0x000fe200078e020a */
[----:B------:R-:W-:Y:S01]  /*0760*/  CS2R R124, SRZ ;  /* 0x00000000007c7805 */ /* 0x000fe2000001ff00 */
[----:B------:R-:W-:Y:S01]  /*0770*/  IMAD.IADD R5, R5, 0x1, R11 ;  /* 0x0000000105057824 */ /* 0x000fe200078e020b */
[----:B------:R-:W-:Y:S01]  /*0780*/  LOP3.LUT R10, R22, R9, R3, 0xf6, !PT ;  /* 0x00000009160a7212 */ /* 0x000fe200078ef603 */
[----:B------:R-:W-:Y:S01]  /*0790*/  IMAD.MOV.U32 R7, RZ, RZ, c[0x0][0x1dc] ;  /* 0x00007700ff077624 */ /* 0x000fe200078e00ff */
[----:B------:R-:W-:Y:S01]  /*07a0*/  LEA.HI.X R3, R6, c[0x0][0x1c4], R0, 0x1, P1 ;  /* 0x0000710006037a11 */ /* 0x000fe200008f0c00 */
[----:B------:R-:W-:Y:S01]  /*07b0*/  IMAD.MOV.U32 R0, RZ, RZ, c[0x0][0x1a8] ;  /* 0x00006a00ff007624 */ /* 0x000fe200078e00ff */
[----:B------:R-:W-:Y:S01]  /*07c0*/  LEA.HI.X R9, R4, c[0x0][0x194], R5, 0x1, P0 ;  /* 0x0000650004097a11 */ /* 0x000fe200000f0c05 */
[----:B------:R-:W-:Y:S01]  /*07d0*/  IMAD.MOV.U32 R6, RZ, RZ, c[0x0][0x1ac] ;  /* 0x00006b00ff067624 */ /* 0x000fe200078e00ff */
[----:B------:R-:W-:Y:S01]  /*07e0*/  CS2R R130, SRZ ;  /* 0x0000000000827805 */ /* 0x000fe2000001ff00 */
[----:B------:R-:W-:Y:S01]  /*07f0*/  IMAD.MOV.U32 R5, RZ, RZ, c[0x0][0x1d8] ;  /* 0x00007600ff057624 */ /* 0x000fe200078e00ff */
[----:B------:R-:W-:Y:S01]  /*0800*/  LEA R12, P0, R0, R8, 0x6 ;  /* 0x00000008000c7211 */ /* 0x000fe200078030ff */
[----:B------:R-:W-:Y:S01]  /*0810*/  IMAD.SHL.U32 R33, R10, 0x2, RZ ;  /* 0x000000020a217824 */ /* 0x000fe200078e00ff */
[----:B------:R-:W-:Y:S01]  /*0820*/  CS2R R128, SRZ ;  /* 0x0000000000807805 */ /* 0x000fe2000001ff00 */
        /* <DEDUP_REMOVED lines=37> */
[----:B------:R-:W-:Y:S01]  /*0a80*/  ISETP.GE.AND P6, PT, R25, c[0x0][0x1fc], PT ;  /* 0x00007f0019007a0c */ /* 0x000fe20003fc6270 */
[----:B------:R-:W-:Y:S01]  /*0a90*/  CS2R R122, SRZ ;  /* 0x00000000007a7805 */ /* 0x000fe2000001ff00 */
[----:B------:R-:W-:Y:S01]  /*0aa0*/  IMAD.WIDE.U32 R10, R23, c[0x0][0x180], R10 ;  /* 0x00006000170a7a25 */ /* 0x000fe200078e000a */
[----:B------:R2:W-:Y:S01]  /*0ab0*/  LDGSTS.E.BYPASS.LTC128B.128 [R33+0xe080], [R2.64+0x180], !P5 ;  /* 0x0e08018002217fae */ /* 0x0005e2000e901d52 */
[----:B------:R-:W-:Y:S01]  /*0ac0*/  ISETP.GE.AND P5, PT, R14, c[0x0][0x19c], PT ;  /* 0x000067000e007a0c */ /* 0x000fe20003fa6270 */
[----:B------:R-:W-:Y:S01]  /*0ad0*/  CS2R R120, SRZ ;  /* 0x0000000000787805 */ /* 0x000fe2000001ff00 */
[----:B------:R-:W-:Y:S01]  /*0ae0*/  CS2R R118, SRZ ;  /* 0x0000000000767805 */ /* 0x000fe2000001ff00 */
[----:B------:R3:W-:Y:S01]  /*0af0*/  LDGSTS.E.BYPASS.LTC128B.128 [R33+0x9080], [R4.64], !P4 ;  /* 0x0908000004217fae */ /* 0x0007e2000e101d52 */
[----:B------:R-:W-:Y:S01]  /*0b00*/  ISETP.GE.AND P4, PT, R28, c[0x0][0x19c], PT ;  /* 0x000067001c007a0c */ /* 0x000fe20003f86270 */
[----:B------:R-:W-:Y:S01]  /*0b10*/  CS2R R116, SRZ ;  /* 0x0000000000747805 */ /* 0x000fe2000001ff00 */
[----:B------:R-:W-:Y:S01]  /*0b20*/  CS2R R110, SRZ ;  /* 0x00000000006e7805 */ /* 0x000fe2000001ff00 */
[----:B------:R3:W-:Y:S01]  /*0b30*/  LDGSTS.E.BYPASS.LTC128B.128 [R33+0xb080], [R4.64+0x80], !P3 ;  /* 0x0b08008004217fae */ /* 0x0007e2000d901d52 */
[C---:B------:R-:W-:Y:S01]  /*0b40*/  ISETP.LT.OR P0, PT, R0.reuse, 0x1, P4 ;  /* 0x000000010000780c */ /* 0x040fe20002701670 */
[----:B------:R-:W-:Y:S01]  /*0b50*/  CS2R R108, SRZ ;  /* 0x00000000006c7805 */ /* 0x000fe2000001ff00 */
[----:B------:R-:W-:Y:S01]  /*0b60*/  ISETP.GE.AND P3, PT, R25, c[0x0][0x19c], PT ;  /* 0x0000670019007a0c */ /* 0x000fe20003f66270 */
[----:B------:R3:W-:Y:S01]  /*0b70*/  LDGSTS.E.BYPASS.LTC128B.128 [R33+0xd080], [R4.64+0x100], !P2 ;  /* 0x0d08010004217fae */ /* 0x0007e2000d101d52 */
[C---:B------:R-:W-:Y:S01]  /*0b80*/  ISETP.LT.OR P2, PT, R0.reuse, 0x1, P5 ;  /* 0x000000010000780c */ /* 0x040fe20002f41670 */
[----:B------:R-:W-:Y:S01]  /*0b90*/  CS2R R114, SRZ ;  /* 0x0000000000727805 */ /* 0x000fe2000001ff00 */
[----:B------:R-:W-:Y:S01]  /*0ba0*/  ISETP.LT.OR P5, PT, R0, 0x21, P5 ;  /* 0x000000210000780c */ /* 0x000fe20002fa1670 */
[----:B------:R3:W-:Y:S01]  /*0bb0*/  LDGSTS.E.BYPASS.LTC128B.128 [R33+0xf080], [R4.64+0x180], !P1 ;  /* 0x0f08018004217fae */ /* 0x0007e2000c901d52 */
[----:B------:R-:W-:Y:S01]  /*0bc0*/  ISETP.GE.AND P1, PT, R30, c[0x0][0x19c], PT ;  /* 0x000067001e007a0c */ /* 0x000fe20003f26270 */
[----:B------:R-:W-:Y:S01]  /*0bd0*/  CS2R R112, SRZ ;  /* 0x0000000000707805 */ /* 0x000fe2000001ff00 */
[C---:B------:R-:W-:Y:S01]  /*0be0*/  ISETP.LT.OR P4, PT, R0.reuse, 0x21, P4 ;  /* 0x000000210000780c */ /* 0x040fe20002781670 */
[----:B------:R-:W0:Y:S01]  /*0bf0*/  LDGDEPBAR ;  /* 0x00000000000079af */ /* 0x000e220000000000 */
[----:B------:R-:W-:Y:S01]  /*0c00*/  CS2R R106, SRZ ;  /* 0x00000000006a7805 */ /* 0x000fe2000001ff00 */
[----:B------:R-:W-:Y:S01]  /*0c10*/  CS2R R104, SRZ ;  /* 0x0000000000687805 */ /* 0x000fe2000001ff00 */
[----:B------:R-:W-:Y:S01]  /*0c20*/  CS2R R102, SRZ ;  /* 0x0000000000667805 */ /* 0x000fe2000001ff00 */
[----:B------:R-:W-:Y:S01]  /*0c30*/  CS2R R100, SRZ ;  /* 0x0000000000647805 */ /* 0x000fe2000001ff00 */
[----:B------:R-:W-:Y:S01]  /*0c40*/  CS2R R94, SRZ ;  /* 0x00000000005e7805 */ /* 0x000fe2000001ff00 */
[----:B------:R4:W-:Y:S01]  /*0c50*/  LDGSTS.E.BYPASS.LTC128B.128 [R33+0x80], [R8.64], !P2 ;  /* 0x0008000008217fae */ /* 0x0009e2000d101d52 */
[C---:B------:R-:W-:Y:S01]  /*0c60*/  ISETP.LT.OR P2, PT, R0.reuse, 0x1, P3 ;  /* 0x000000010000780c */ /* 0x040fe20001f41670 */
[----:B------:R-:W-:Y:S01]  /*0c70*/  CS2R R92, SRZ ;  /* 0x00000000005c7805 */ /* 0x000fe2000001ff00 */
[C---:B------:R-:W-:Y:S01]  /*0c80*/  ISETP.LT.OR P3, PT, R0.reuse, 0x21, P3 ;  /* 0x000000210000780c */ /* 0x040fe20001f61670 */
[----:B------:R4:W-:Y:S01]  /*0c90*/  LDGSTS.E.BYPASS.LTC128B.128 [R33+0x2080], [R8.64+0x80], !P0 ;  /* 0x0208008008217fae */ /* 0x0009e2000c101d52 */
[C---:B------:R-:W-:Y:S01]  /*0ca0*/  ISETP.LT.OR P0, PT, R0.reuse, 0x1, P1 ;  /* 0x000000010000780c */ /* 0x040fe20000f01670 */
[----:B------:R-:W-:Y:S01]  /*0cb0*/  CS2R R98, SRZ ;  /* 0x0000000000627805 */ /* 0x000fe2000001ff00 */
[----:B------:R-:W-:Y:S01]  /*0cc0*/  ISETP.LT.OR P1, PT, R0, 0x21, P1 ;  /* 0x000000210000780c */ /* 0x000fe20000f21670 */
[C---:B------:R-:W-:Y:S01]  /*0cd0*/  IMAD.SHL.U32 R0, R19.reuse, 0x40, RZ ;  /* 0x0000004013007824 */ /* 0x040fe200078e00ff */
[----:B--2---:R-:W-:Y:S01]  /*0ce0*/  SHF.R.S32.HI R2, RZ, 0x1f, R20 ;  /* 0x0000001fff027819 */ /* 0x004fe20000011414 */
[----:B------:R-:W-:Y:S01]  /*0cf0*/  CS2R R96, SRZ ;  /* 0x0000000000607805 */ /* 0x000fe2000001ff00 */
[----:B------:R-:W-:Y:S01]  /*0d00*/  CS2R R90, SRZ ;  /* 0x00000000005a7805 */ /* 0x000fe2000001ff00 */
[----:B------:R-:W-:Y:S01]  /*0d10*/  CS2R R88, SRZ ;  /* 0x0000000000587805 */ /* 0x000fe2000001ff00 */
[----:B------:R-:W-:Y:S01]  /*0d20*/  CS2R R86, SRZ ;  /* 0x0000000000567805 */ /* 0x000fe2000001ff00 */
[----:B------:R4:W-:Y:S01]  /*0d30*/  LDGSTS.E.BYPASS.LTC128B.128 [R33+0x4080], [R8.64+0x100], !P2 ;  /* 0x0408010008217fae */ /* 0x0009e2000d101d52 */
[----:B------:R-:W-:Y:S01]  /*0d40*/  LOP3.LUT P2, RZ, R19, 0x4, RZ, 0xc0, !PT ;  /* 0x0000000413ff7812 */ /* 0x000fe2000784c0ff */
[----:B------:R-:W-:Y:S01]  /*0d50*/  CS2R R84, SRZ ;  /* 0x0000000000547805 */ /* 0x000fe2000001ff00 */
[----:B---3--:R-:W-:Y:S01]  /*0d60*/  SHF.R.S32.HI R5, RZ, 0x4, R18 ;  /* 0x00000004ff057819 */ /* 0x008fe20000011412 */
[----:B------:R4:W-:Y:S01]  /*0d70*/  LDGSTS.E.BYPASS.LTC128B.128 [R33+0x6080], [R8.64+0x180], !P0 ;  /* 0x0608018008217fae */ /* 0x0009e2000c101d52 */
[----:B------:R-:W-:Y:S01]  /*0d80*/  SHF.R.S32.HI R4, RZ, 0x2, R20 ;  /* 0x00000002ff047819 */ /* 0x000fe20000011414 */
[----:B------:R-:W-:Y:S01]  /*0d90*/  CS2R R78, SRZ ;  /* 0x00000000004e7805 */ /* 0x000fe2000001ff00 */
[----:B------:R-:W-:Y:S01]  /*0da0*/  LEA.HI R3, R18, R5, RZ, 0x1 ;  /* 0x0000000512037211 */ /* 0x000fe200078f08ff */
[----:B------:R2:W-:Y:S01]  /*0db0*/  LDGSTS.E.BYPASS.LTC128B.128 [R33+0x1080], [R12.64], !P5 ;  /* 0x010800000c217fae */ /* 0x0005e2000e901d52 */
[----:B------:R-:W-:Y:S01]  /*0dc0*/  LEA.HI R2, R2, R4, RZ, 0x3 ;  /* 0x0000000402027211 */ /* 0x000fe200078f18ff */
[----:B------:R-:W-:Y:S01]  /*0dd0*/  CS2R R76, SRZ ;  /* 0x00000000004c7805 */ /* 0x000fe2000001ff00 */
[----:B------:R-:W-:Y:S01]  /*0de0*/  LOP3.LUT R16, R3, 0xfffffffe, RZ, 0xc0, !PT ;  /* 0xfffffffe03107812 */ /* 0x000fe200078ec0ff */
[----:B------:R2:W-:Y:S01]  /*0df0*/  LDGSTS.E.BYPASS.LTC128B.128 [R33+0x3080], [R12.64+0x80], !P4 ;  /* 0x030800800c217fae */ /* 0x0005e2000e101d52 */
[----:B------:R-:W-:Y:S01]  /*0e00*/  LOP3.LUT R15, R2, 0xfffffff8, RZ, 0xc0, !PT ;  /* 0xfffffff8020f7812 */ /* 0x000fe200078ec0ff */
[----:B------:R-:W-:Y:S01]  /*0e10*/  IMAD.WIDE.U32 R2, R17, c[0x0][0x210], R6 ;  /* 0x0000840011027a25 */ /* 0x000fe200078e0006 */
[----:B------:R-:W-:Y:S01]  /*0e20*/  LOP3.LUT P0, RZ, R19, 0x2, RZ, 0xc0, !PT ;  /* 0x0000000213ff7812 */ /* 0x000fe2000780c0ff */
[----:B------:R2:W-:Y:S01]  /*0e30*/  LDGSTS.E.BYPASS.LTC128B.128 [R33+0x5080], [R12.64+0x100], !P3 ;  /* 0x050801000c217fae */ /* 0x0005e2000d901d52 */
[----:B------:R-:W-:Y:S01]  /*0e40*/  LEA.HI R17, R31, R154, RZ, 0x5 ;  /* 0x0000009a1f117211 */ /* 0x000fe200078f28ff */
        /* <DEDUP_REMOVED lines=10> */
[----:B------:R-:W-:Y:S01]  /*0ef0*/  IMAD.U32 R6, RZ, RZ, UR12 ;  /* 0x0000000cff067e24 */ /* 0x000fe2000f8e00ff */
[----:B------:R-:W-:Y:S01]  /*0f00*/  ISETP.GE.AND P4, PT, R14, c[0x0][0x16c], PT ;  /* 0x00005b000e007a0c */ /* 0x000fe20003f86270 */
[----:B------:R-:W-:Y:S01]  /*0f10*/  ULDC.64 UR4, c[0x0][0x218] ;  /* 0x0000860000047ab9 */ /* 0x000fe20000000a00 */
[----:B----4-:R-:W-:Y:S01]  /*0f20*/  IMAD.U32 R8, RZ, RZ, UR12 ;  /* 0x0000000cff087e24 */ /* 0x010fe2000f8e00ff */
[----:B------:R-:W-:Y:S01]  /*0f30*/  LOP3.LUT R9, R0, 0x1c0, RZ, 0xc0, !PT ;  /* 0x000001c000097812 */ /* 0x000fe200078ec0ff */
[----:B------:R-:W-:Y:S01]  /*0f40*/  IMAD.WIDE.U32 R6, R6, c[0x0][0x188], R4 ;  /* 0x0000620006067a25 */ /* 0x000fe200078e0004 */
[----:B------:R-:W-:Y:S01]  /*0f50*/  UIMAD UR4, UR10, UR4, URZ ;  /* 0x000000040a0472a4 */ /* 0x000fe2000f8e023f */
[----:B------:R-:W-:Y:S01]  /*0f60*/  SEL R32, RZ, 0x1, P4 ;  /* 0x00000001ff207807 */ /* 0x000fe20002000000 */
[----:B------:R-:W-:Y:S01]  /*0f70*/  CS2R R82, SRZ ;  /* 0x0000000000527805 */ /* 0x000fe2000001ff00 */
[----:B------:R-:W-:Y:S01]  /*0f80*/  IMAD.WIDE.U32 R4, R8, c[0x0][0x218], R2 ;  /* 0x0000860008047a25 */ /* 0x000fe200078e0002 */
[----:B------:R-:W-:Y:S01]  /*0f90*/  LOP3.LUT R2, R9, 0x8, R29, 0xf8, !PT ;  /* 0x0000000809027812 */ /* 0x000fe200078ef81d */
[----:B------:R-:W-:Y:S01]  /*0fa0*/  UIMAD UR4, UR12, UR5, UR4 ;  /* 0x000000050c0472a4 */ /* 0x000fe2000f8e0204 */
[----:B------:R-:W-:Y:S01]  /*0fb0*/  SHF.R.U32.HI R8, RZ, 0x3, R9 ;  /* 0x00000003ff087819 */ /* 0x000fe20000011609 */
[----:B------:R-:W-:Y:S01]  /*0fc0*/  IMAD R0, R16, 0x800, R22 ;  /* 0x0000080010007824 */ /* 0x000fe200078e0216 */
[----:B------:R-:W-:Y:S01]  /*0fd0*/  IADD3 R3, R7, UR7, RZ ;  /* 0x0000000707037c10 */ /* 0x000fe2000fffe0ff */
[----:B------:R-:W-:Y:S01]  /*0fe0*/  ULDC UR7, c[0x0][0x168] ;  /* 0x00005a0000077ab9 */ /* 0x000fe20000000800 */
[----:B------:R-:W-:Y:S01]  /*0ff0*/  LOP3.LUT R2, R2, R8, RZ, 0x3c, !PT ;  /* 0x0000000802027212 */ /* 0x000fe200078e3cff */
[----:B------:R-:W-:Y:S01]  /*1000*/  UISETP.GE.AND UP0, UPT, UR7, 0x1, UPT ;  /* 0x000000010700788c */ /* 0x000fe2000bf06270 */
[----:B------:R-:W-:Y:S01]  /*1010*/  LEA R36, P3, R6, c[0x0][0x160], 0x1 ;  /* 0x0000580006247a11 */ /* 0x000fe200078608ff */
[----:B--2---:R-:W-:Y:S01]  /*1020*/  IMAD.SHL.U32 R13, R16, 0x20, RZ ;  /* 0x00000020100d7824 */ /* 0x004fe200078e00ff */
[----:B------:R-:W-:-:S04]  /*1030*/  DEPBAR.LE SB0, 0x1 ;  /* 0x000080400000791a */ /* 0x000fc80000000000 */
[----:B------:R-:W-:Y:S01]  /*1040*/  IMAD.IADD R2, R0, 0x1, R2 ;  /* 0x0000000100027824 */ /* 0x000fe200078e0202 */
[----:B------:R-:W-:Y:S01]  /*1050*/  IADD3 R0, R5, UR4, RZ ;  /* 0x0000000405007c10 */ /* 0x000fe2000fffe0ff */
[----:B------:R-:W-:Y:S01]  /*1060*/  CS2R R80, SRZ ;  /* 0x0000000000507805 */ /* 0x000fe2000001ff00 */
[----:B------:R-:W-:Y:S01]  /*1070*/  LEA R34, P1, R4, c[0x0][0x1f0], 0x1 ;  /* 0x00007c0004227a11 */ /* 0x000fe200078208ff */
[----:B------:R-:W-:Y:S01]  /*1080*/  IMAD.SHL.U32 R2, R2, 0x2, RZ ;  /* 0x0000000202027824 */ /* 0x000fe200078e00ff */
[----:B------:R-:W-:Y:S01]  /*1090*/  BAR.SYNC.DEFER_BLOCKING 0x0 ;  /* 0x0000000000007b1d */ /* 0x000fe20000010000 */
[----:B------:R-:W-:Y:S01]  /*10a0*/  LEA.HI.X R37, R6, c[0x0][0x164], R3, 0x1, P3 ;  /* 0x0000590006257a11 */ /* 0x000fe200018f0c03 */
[----:B------:R-:W-:Y:S01]  /*10b0*/  IMAD.MOV.U32 R3, RZ, RZ, 0x40 ;  /* 0x00000040ff037424 */ /* 0x000fe200078e00ff */
[----:B------:R-:W-:Y:S01]  /*10c0*/  LEA.HI.X R35, R4, c[0x0][0x1f4], R0, 0x1, P1 ;  /* 0x00007d0004237a11 */ /* 0x000fe200008f0c00 */
[----:B------:R-:W-:Y:S01]  /*10d0*/  CS2R R74, SRZ ;  /* 0x00000000004a7805 */ /* 0x000fe2000001ff00 */
[----:B------:R-:W-:Y:S01]  /*10e0*/  SEL R0, R152, 0xffffffe0, !P0 ;  /* 0xffffffe098007807 */ /* 0x000fe20004000000 */
[----:B------:R-:W-:Y:S01]  /*10f0*/  STL.64 [R1+0x88], R36 ;  /* 0x0000882401007387 */ /* 0x000fe20000100a00 */
[----:B------:R-:W-:Y:S01]  /*1100*/  SEL R3, R3, 0xffffffc0, !P2 ;  /* 0xffffffc003037807 */ /* 0x000fe20005000000 */
[----:B------:R-:W-:Y:S01]  /*1110*/  CS2R R72, SRZ ;  /* 0x0000000000487805 */ /* 0x000fe2000001ff00 */
        /* <DEDUP_REMOVED lines=8> */
[----:B------:R-:W-:Y:S01]  /*11a0*/  ISETP.GE.OR P2, PT, R25, c[0x0][0x16c], P1 ;  /* 0x00005b0019007a0c */ /* 0x000fe20000f46670 */
[----:B------:R-:W-:Y:S01]  /*11b0*/  CS2R R70, SRZ ;  /* 0x0000000000467805 */ /* 0x000fe2000001ff00 */
[----:B------:R-:W-:Y:S01]  /*11c0*/  ISETP.GE.OR P0, PT, R30, c[0x0][0x16c], P1 ;  /* 0x00005b001e007a0c */ /* 0x000fe20000f06670 */
[----:B------:R-:W-:Y:S01]  /*11d0*/  STL [R1+0x2c], R6 ;  /* 0x00002c0601007387 */ /* 0x000fe20000100800 */
[----:B------:R-:W-:Y:S01]  /*11e0*/  LOP3.LUT R0, R18, 0xfffffff0, RZ, 0xc0, !PT ;  /* 0xfffffff012007812 */ /* 0x000fe200078ec0ff */
[----:B------:R-:W-:Y:S01]  /*11f0*/  CS2R R68, SRZ ;  /* 0x0000000000447805 */ /* 0x000fe2000001ff00 */
[----:B------:R-:W-:Y:S01]  /*1200*/  ISETP.GE.OR P4, PT, R28, c[0x0][0x1fc], P1 ;  /* 0x00007f001c007a0c */ /* 0x000fe20000f86670 */
[----:B------:R-:W2:Y:S01]  /*1210*/  LDSM.16.M88.4 R164, [R2+0x8080] ;  /* 0x0080800002a4783b */ /* 0x000ea20000000200 */
[----:B------:R-:W-:Y:S01]  /*1220*/  LOP3.LUT R20, R20, 0x3ffffffc, RZ, 0xc0, !PT ;  /* 0x3ffffffc14147812 */ /* 0x000fe200078ec0ff */
[----:B------:R-:W-:Y:S01]  /*1230*/  IMAD.IADD R0, R154, 0x1, -R0 ;  /* 0x000000019a007824 */ /* 0x000fe200078e0a00 */
[----:B------:R-:W-:Y:S01]  /*1240*/  SEL R19, RZ, 0x4, P6 ;  /* 0x00000004ff137807 */ /* 0x000fe20003000000 */
[----:B------:R-:W3:Y:S01]  /*1250*/  LDSM.16.M88.4 R168, [R6+0x8080] ;  /* 0x0080800006a8783b */ /* 0x000ee20000000200 */
[----:B------:R-:W-:Y:S01]  /*1260*/  CS2R R62, SRZ ;  /* 0x00000000003e7805 */ /* 0x000fe2000001ff00 */
[----:B------:R-:W-:Y:S01]  /*1270*/  CS2R R60, SRZ ;  /* 0x00000000003c7805 */ /* 0x000fe2000001ff00 */
[----:B------:R-:W-:Y:S01]  /*1280*/  SHF.R.S32.HI R7, RZ, 0x1f, R0 ;  /* 0x0000001fff077819 */ /* 0x000fe20000011400 */
[----:B------:R-:W4:Y:S01]  /*1290*/  LDSM.16.M88.4 R172, [R5+0x8080] ;  /* 0x0080800005ac783b */ /* 0x000f220000000200 */
[----:B------:R-:W-:Y:S01]  /*12a0*/  CS2R R66, SRZ ;  /* 0x0000000000427805 */ /* 0x000fe2000001ff00 */
[----:B------:R-:W-:Y:S01]  /*12b0*/  CS2R R64, SRZ ;  /* 0x0000000000407805 */ /* 0x000fe2000001ff00 */
[----:B------:R-:W-:Y:S01]  /*12c0*/  LEA.HI R7, R7, R0, RZ, 0x3 ;  /* 0x0000000007077211 */ /* 0x000fe200078f18ff */
[----:B------:R-:W2:Y:S01]  /*12d0*/  LDSM.16.M88.4 R176, [R4+0x8080] ;  /* 0x0080800004b0783b */ /* 0x000ea20000000200 */
[----:B------:R-:W-:Y:S01]  /*12e0*/  CS2R R58, SRZ ;  /* 0x00000000003a7805 */ /* 0x000fe2000001ff00 */
[----:B------:R-:W-:Y:S01]  /*12f0*/  CS2R R56, SRZ ;  /* 0x0000000000387805 */ /* 0x000fe2000001ff00 */
[----:B------:R-:W-:Y:S01]  /*1300*/  LOP3.LUT R12, R7, 0xfffffff8, RZ, 0xc0, !PT ;  /* 0xfffffff8070c7812 */ /* 0x000fe200078ec0ff */
[----:B------:R-:W2:Y:S01]  /*1310*/  LDSM.16.M88.4 R180, [R2+0xa080] ;  /* 0x00a0800002b4783b */ /* 0x000ea20000000200 */
[----:B------:R-:W-:Y:S01]  /*1320*/  CS2R R54, SRZ ;  /* 0x0000000000367805 */ /* 0x000fe2000001ff00 */
[----:B------:R-:W-:Y:S01]  /*1330*/  CS2R R52, SRZ ;  /* 0x0000000000347805 */ /* 0x000fe2000001ff00 */
[----:B------:R-:W-:Y:S01]  /*1340*/  CS2R R46, SRZ ;  /* 0x00000000002e7805 */ /* 0x000fe2000001ff00 */
[----:B------:R-:W2:Y:S01]  /*1350*/  LDSM.16.M88.4 R184, [R6+0xa080] ;  /* 0x00a0800006b8783b */ /* 0x000ea20000000200 */
[----:B------:R-:W-:Y:S01]  /*1360*/  IMAD.IADD R0, R0, 0x1, -R12 ;  /* 0x0000000100007824 */ /* 0x000fe200078e0a0c */
[----:B------:R-:W-:Y:S01]  /*1370*/  CS2R R44, SRZ ;  /* 0x00000000002c7805 */ /* 0x000fe2000001ff00 */
[----:B------:R-:W-:Y:S01]  /*1380*/  CS2R R50, SRZ ;  /* 0x0000000000327805 */ /* 0x000fe2000001ff00 */
[----:B------:R-:W2:Y:S01]  /*1390*/  LDSM.16.M88.4 R188, [R5+0xa080] ;  /* 0x00a0800005bc783b */ /* 0x000ea20000000200 */
[----:B------:R-:W-:Y:S01]  /*13a0*/  CS2R R48, SRZ ;  /* 0x0000000000307805 */ /* 0x000fe2000001ff00 */
[----:B------:R-:W-:Y:S01]  /*13b0*/  CS2R R42, SRZ ;  /* 0x00000000002a7805 */ /* 0x000fe2000001ff00 */
[----:B------:R-:W-:Y:S01]  /*13c0*/  CS2R R40, SRZ ;  /* 0x0000000000287805 */ /* 0x000fe2000001ff00 */
[----:B------:R-:W2:Y:S01]  /*13d0*/  LDSM.16.M88.4 R192, [R4+0xa080] ;  /* 0x00a0800004c0783b */ /* 0x000ea20000000200 */
[----:B-1----:R-:W-:-:S03]  /*13e0*/  CS2R R38, SRZ ;  /* 0x0000000000267805 */ /* 0x002fc6000001ff00 */
[----:B------:R-:W1:Y:S04]  /*13f0*/  LDSM.16.M88.4 R196, [R2+0xc080] ;  /* 0x00c0800002c4783b */ /* 0x000e680000000200 */
[----:B------:R-:W1:Y:S04]  /*1400*/  LDSM.16.M88.4 R200, [R6+0xc080] ;  /* 0x00c0800006c8783b */ /* 0x000e680000000200 */
[----:B------:R-:W1:Y:S04]  /*1410*/  LDSM.16.M88.4 R204, [R5+0xc080] ;  /* 0x00c0800005cc783b */ /* 0x000e680000000200 */
[----:B------:R-:W1:Y:S04]  /*1420*/  LDSM.16.M88.4 R208, [R4+0xc080] ;  /* 0x00c0800004d0783b */ /* 0x000e680000000200 */
[----:B------:R5:W1:Y:S04]  /*1430*/  LDSM.16.M88.4 R212, [R2+0xe080] ;  /* 0x00e0800002d4783b */ /* 0x000a680000000200 */
[----:B------:R2:W1:Y:S04]  /*1440*/  LDSM.16.M88.4 R216, [R6+0xe080] ;  /* 0x00e0800006d8783b */ /* 0x0004680000000200 */
[----:B------:R-:W1:Y:S04]  /*1450*/  LDSM.16.M88.4 R220, [R5+0xe080] ;  /* 0x00e0800005dc783b */ /* 0x000e680000000200 */
[----:B------:R-:W1:Y:S04]  /*1460*/  LDSM.16.M88.4 R224, [R4+0xe080] ;  /* 0x00e0800004e0783b */ /* 0x000e680000000200 */
[----:B------:R-:W-:Y:S06]  /*1470*/  BAR.SYNC.DEFER_BLOCKING 0x0 ;  /* 0x0000000000007b1d */ /* 0x000fec0000010000 */
[----:B------:R3:W-:Y:S01]  /*1480*/  STL [R1+0x34], R5 ;  /* 0x0000340501007387 */ /* 0x0007e20000100800 */
[----:B-----5:R-:W-:-:S03]  /*1490*/  SHF.R.S32.HI R2, RZ, 0x5, R17 ;  /* 0x00000005ff027819 */ /* 0x020fc60000011411 */
[----:B------:R5:W-:Y:S01]  /*14a0*/  STL [R1+0x30], R4 ;  /* 0x0000300401007387 */ /* 0x000be20000100800 */
[----:B--2---:R-:W-:-:S04]  /*14b0*/  LEA.HI R6, R17, R2, RZ, 0x1 ;  /* 0x0000000211067211 */ /* 0x004fc800078f08ff */
[----:B------:R-:W-:-:S05]  /*14c0*/  LOP3.LUT R6, R6, 0xfffffffe, RZ, 0xc0, !PT ;  /* 0xfffffffe06067812 */ /* 0x000fca00078ec0ff */
[----:B------:R-:W-:Y:S01]  /*14d0*/  IMAD.IADD R6, R2, 0x1, -R6 ;  /* 0x0000000102067824 */ /* 0x000fe200078e0a06 */
[----:B------:R-:W-:Y:S01]  /*14e0*/  @!PT LDS RZ, [RZ] ;  /* 0x00000000fffff984 */ /* 0x000fe20000000800 */
[----:B------:R-:W-:Y:S01]  /*14f0*/  @!PT LDS RZ, [RZ] ;  /* 0x00000000fffff984 */ /* 0x000fe20000000800 */
[----:B------:R-:W-:Y:S01]  /*1500*/  @!PT LDS RZ, [RZ] ;  /* 0x00000000fffff984 */ /* 0x000fe20000000800 */
[----:B------:R2:W-:Y:S03]  /*1510*/  LDGSTS.E.BYPASS.LTC128B.128 [R33+0x8080], [R36.64], !P3 ;  /* 0x0808000024217fae */ /* 0x0005e6000d901d52 */
[----:B------:R-:W-:Y:S01]  /*1520*/  IMAD.SHL.U32 R149, R6, 0x10, RZ ;  /* 0x0000001006957824 */ /* 0x000fe200078e00ff */
[----:B------:R-:W-:Y:S01]  /*1530*/  ISETP.GE.AND P3, PT, R14, c[0x0][0x1fc], PT ;  /* 0x00007f000e007a0c */ /* 0x000fe20003f66270 */
[----:B------:R-:W-:Y:S01]  /*1540*/  IMAD.SHL.U32 R6, R6, 0x400, RZ ;  /* 0x0000040006067824 */ /* 0x000fe200078e00ff */
[----:B------:R2:W-:Y:S01]  /*1550*/  LDGSTS.E.BYPASS.LTC128B.128 [R33+0x9080], [R36.64+0x80], !P5 ;  /* 0x0908008024217fae */ /* 0x0005e2000e901d52 */
[----:B------:R-:W-:Y:S01]  /*1560*/  ISETP.GE.OR P5, PT, R14, c[0x0][0x1fc], P1 ;  /* 0x00007f000e007a0c */ /* 0x000fe20000fa6670 */
[----:B---3--:R-:W-:Y:S02]  /*1570*/  IMAD.SHL.U32 R5, R150, 0x40, RZ ;  /* 0x0000004096057824 */ /* 0x008fe400078e00ff */
[----:B------:R2:W-:Y:S01]  /*1580*/  LDGSTS.E.BYPASS.LTC128B.128 [R33+0xa080], [R36.64+0x100], !P2 ;  /* 0x0a08010024217fae */ /* 0x0005e2000d101d52 */
[----:B------:R-:W-:Y:S01]  /*1590*/  ISETP.GE.AND P2, PT, R28, c[0x0][0x16c], PT ;  /* 0x00005b001c007a0c */ /* 0x000fe20003f46270 */
[----:B-----5:R-:W-:-:S02]  /*15a0*/  IMAD.SHL.U32 R4, R148, 0x8, RZ ;  /* 0x0000000894047824 */ /* 0x020fc400078e00ff */
[----:B------:R2:W-:Y:S01]  /*15b0*/  LDGSTS.E.BYPASS.LTC128B.128 [R33+0xb080], [R36.64+0x180], !P0 ;  /* 0x0b08018024217fae */ /* 0x0005e2000c101d52 */
[----:B------:R-:W-:Y:S02]  /*15c0*/  SEL R15, RZ, 0xffffffff, P2 ;  /* 0xffffffffff0f7807 */ /* 0x000fe40001000000 */
[----:B------:R-:W-:Y:S02]  /*15d0*/  ISETP.GE.AND P2, PT, R30, c[0x0][0x16c], PT ;  /* 0x00005b001e007a0c */ /* 0x000fe40003f46270 */
[----:B------:R-:W-:Y:S01]  /*15e0*/  LOP3.LUT R5, R5, 0x1c0, RZ, 0xc0, !PT ;  /* 0x000001c005057812 */ /* 0x000fe200078ec0ff */
[----:B------:R-:W-:Y:S01]  /*15f0*/  IMAD.SHL.U32 R15, R15, 0x2, RZ ;  /* 0x000000020f0f7824 */ /* 0x000fe200078e00ff */
[----:B------:R-:W-:Y:S02]  /*1600*/  SEL R22, RZ, 0x8, P2 ;  /* 0x00000008ff167807 */ /* 0x000fe40001000000 */
[----:B------:R-:W-:Y:S02]  /*1610*/  LEA R10, P2, R24, c[0x0][0x280], 0x2 ;  /* 0x0000a000180a7a11 */ /* 0x000fe400078410ff */
[----:B------:R-:W-:-:S02]  /*1620*/  ISETP.GE.AND P0, PT, R28, c[0x0][0x1fc], PT ;  /* 0x00007f001c007a0c */ /* 0x000fc40003f06270 */
[----:B------:R-:W-:Y:S02]  /*1630*/  LEA.HI.X R11, R24, c[0x0][0x284], R21, 0x2, P2 ;  /* 0x0000a100180b7a11 */ /* 0x000fe400010f1415 */
[----:B------:R-:W-:Y:S02]  /*1640*/  ISETP.GT.AND P2, PT, R154, 0x7, PT ;  /* 0x000000079a00780c */ /* 0x000fe40003f44270 */
[----:B------:R-:W-:Y:S02]  /*1650*/  LOP3.LUT R4, R4, 0x18, RZ, 0xc0, !PT ;  /* 0x0000001804047812 */ /* 0x000fe400078ec0ff */
[----:B------:R-:W-:Y:S02]  /*1660*/  SHF.R.U32.HI R14, RZ, 0x3, R5 ;  /* 0x00000003ff0e7819 */ /* 0x000fe40000011605 */
[----:B------:R-:W-:Y:S02]  /*1670*/  SEL R18, RZ, 0xffffffff, P0 ;  /* 0xffffffffff127807 */ /* 0x000fe40000000000 */
[----:B------:R-:W-:-:S02]  /*1680*/  LOP3.LUT R9, R9, 0x10, R149, 0xf8, !PT ;  /* 0x0000001009097812 */ /* 0x000fc400078ef895 */
[----:B------:R-:W-:Y:S02]  /*1690*/  LOP3.LUT R13, R4, 0x20, R13, 0xf8, !PT ;  /* 0x00000020040d7812 */ /* 0x000fe400078ef80d */
[----:B------:R-:W-:Y:S01]  /*16a0*/  LOP3.LUT R14, R14, R5, R4, 0x1e, !PT ;  /* 0x000000050e0e7212 */ /* 0x000fe200078e1e04 */
[----:B------:R-:W-:Y:S01]  /*16b0*/  @!P2 IMAD.SHL.U32 R4, R154, 0x10, RZ ;  /* 0x000000109a04a824 */ /* 0x000fe200078e00ff */
[----:B------:R-:W-:Y:S01]  /*16c0*/  SEL R28, RZ, 0x1, P3 ;  /* 0x00000001ff1c7807 */ /* 0x000fe20001800000 */
[----:B------:R-:W-:Y:S01]  /*16d0*/  IMAD.SHL.U32 R5, R18, 0x2, RZ ;  /* 0x0000000212057824 */ /* 0x000fe200078e00ff */
[----:B------:R-:W-:Y:S01]  /*16e0*/  LOP3.LUT R9, R9, 0x8, R29, 0xf8, !PT ;  /* 0x0000000809097812 */ /* 0x000fe200078ef81d */
[----:B--2---:R-:W-:Y:S01]  /*16f0*/  CS2R R36, SRZ ;  /* 0x0000000000247805 */ /* 0x004fe2000001ff00 */
[----:B------:R-:W-:Y:S01]  /*1700*/  ISETP.GE.AND P3, PT, R25, c[0x0][0x16c], PT ;  /* 0x00005b0019007a0c */ /* 0x000fe20003f66270 */
[----:B------:R2:W-:Y:S01]  /*1710*/  @!P2 LDGSTS.E.BYPASS.LTC128B.128 [R4+0x14080], [R26.64] ;  /* 0x140800001a04afae */ /* 0x0005e2000b901d52 */
[----:B------:R-:W-:-:S02]  /*1720*/  ISETP.GE.AND P0, PT, R30, c[0x0][0x1fc], PT ;  /* 0x00007f001e007a0c */ /* 0x000fc40003f06270 */
[----:B------:R-:W-:Y:S01]  /*1730*/  LOP3.LUT R12, R9, R8, RZ, 0x3c, !PT ;  /* 0x00000008090c7212 */ /* 0x000fe200078e3cff */
[----:B------:R-:W0:Y:S01]  /*1740*/  LDGDEPBAR ;  /* 0x00000000000079af */ /* 0x000e220000000000 */
[----:B------:R-:W-:Y:S02]  /*1750*/  SEL R23, RZ, 0x4, P3 ;  /* 0x00000004ff177807 */ /* 0x000fe40001800000 */
[----:B------:R-:W-:Y:S01]  /*1760*/  LOP3.LUT R8, R15, 0x2, R32, 0xe2, !PT ;  /* 0x000000020f087812 */ /* 0x000fe200078ee220 */
[----:B------:R3:W-:Y:S01]  /*1770*/  LDGSTS.E.BYPASS.LTC128B.128 [R33+0x10080], [R34.64], !P5 ;  /* 0x1008000022217fae */ /* 0x0007e2000e901d52 */
[----:B------:R-:W-:Y:S02]  /*1780*/  LOP3.LUT R5, R5, 0x2, R28, 0xe2, !PT ;  /* 0x0000000205057812 */ /* 0x000fe400078ee21c */
[----:B------:R-:W-:Y:S01]  /*1790*/  SEL R9, RZ, 0x8, P0 ;  /* 0x00000008ff097807 */ /* 0x000fe20000000000 */
[----:B------:R3:W-:Y:S01]  /*17a0*/  LDGSTS.E.BYPASS.LTC128B.128 [R33+0x11080], [R34.64+0x80], !P4 ;  /* 0x1108008022217fae */ /* 0x0007e2000e101d52 */
[C---:B------:R-:W-:Y:S01]  /*17b0*/  LOP3.LUT P0, RZ, R0.reuse, 0x4, RZ, 0xc0, !PT ;  /* 0x0000000400ff7812 */ /* 0x040fe2000780c0ff */
[----:B------:R-:W-:Y:S01]  /*17c0*/  CS2R R28, SRZ ;  /* 0x00000000001c7805 */ /* 0x000fe2000001ff00 */
[C---:B------:R-:W-:Y:S01]  /*17d0*/  LOP3.LUT P5, RZ, R0.reuse, 0x2, RZ, 0xc0, !PT ;  /* 0x0000000200ff7812 */ /* 0x040fe200078ac0ff */
[----:B------:R-:W-:Y:S01]  /*17e0*/  IMAD.SHL.U32 R0, R0, 0x40, RZ ;  /* 0x0000004000007824 */ /* 0x000fe200078e00ff */
[----:B------:R-:W-:-:S02]  /*17f0*/  LOP3.LUT R8, R22, R8, R23, 0xfe, !PT ;  /* 0x0000000816087212 */ /* 0x000fc400078efe17 */
[----:B------:R-:W-:Y:S01]  /*1800*/  LOP3.LUT R5, R9, R5, R19, 0xfe, !PT ;  /* 0x0000000509057212 */ /* 0x000fe200078efe13 */
[----:B------:R-:W-:Y:S01]  /*1810*/  CS2R R22, SRZ ;  /* 0x0000000000167805 */ /* 0x000fe2000001ff00 */
[----:B------:R-:W-:Y:S01]  /*1820*/  LOP3.LUT R0, R0, 0x1c0, RZ, 0xc0, !PT ;  /* 0x000001c000007812 */ /* 0x000fe200078ec0ff */
[----:B------:R5:W-:Y:S01]  /*1830*/  STL [R1+0x60], R8 ;  /* 0x0000600801007387 */ /* 0x000be20000100800 */
[----:B------:R-:W-:Y:S02]  /*1840*/  ISETP.GE.OR P3, PT, R25, c[0x0][0x1fc], P1 ;  /* 0x00007f0019007a0c */ /* 0x000fe40000f66670 */
[----:B------:R-:W-:Y:S01]  /*1850*/  ISETP.GE.OR P1, PT, R30, c[0x0][0x1fc], P1 ;  /* 0x00007f001e007a0c */ /* 0x000fe20000f26670 */
[----:B------:R1:W-:Y:S01]  /*1860*/  STL [R1+0x54], R5 ;  /* 0x0000540501007387 */ /* 0x0003e20000100800 */
[----:B--2---:R-:W-:Y:S01]  /*1870*/  IMAD.IADD R4, R154, 0x1, -R20 ;  /* 0x000000019a047824 */ /* 0x004fe200078e0a14 */
[----:B------:R-:W-:Y:S01]  /*1880*/  CS2R R30, SRZ ;  /* 0x00000000001e7805 */ /* 0x000fe2000001ff00 */
[----:B------:R-:W-:Y:S01]  /*1890*/  CS2R R26, SRZ ;  /* 0x00000000001a7805 */ /* 0x000fe2000001ff00 */
[----:B------:R-:W-:Y:S01]  /*18a0*/  CS2R R24, SRZ ;  /* 0x0000000000187805 */ /* 0x000fe2000001ff00 */
[----:B------:R-:W-:Y:S01]  /*18b0*/  IMAD R4, R4, 0x2, R6 ;  /* 0x0000000204047824 */ /* 0x000fe200078e0206 */
[----:B------:R-:W-:-:S03]  /*18c0*/  CS2R R20, SRZ ;  /* 0x0000000000147805 */ /* 0x000fc6000001ff00 */
[----:B------:R-:W-:Y:S01]  /*18d0*/  IMAD.IADD R14, R4, 0x1, R14 ;  /* 0x00000001040e7824 */ /* 0x000fe200078e020e */
[----:B------:R3:W-:Y:S01]  /*18e0*/  LDGSTS.E.BYPASS.LTC128B.128 [R33+0x12080], [R34.64+0x100], !P3 ;  /* 0x1208010022217fae */ /* 0x0007e2000d901d52 */
[----:B------:R-:W-:-:S03]  /*18f0*/  IMAD.SHL.U32 R4, R16, 0x8, RZ ;  /* 0x0000000810047824 */ /* 0x000fc600078e00ff */
[----:B------:R3:W-:Y:S01]  /*1900*/  LDGSTS.E.BYPASS.LTC128B.128 [R33+0x13080], [R34.64+0x180], !P1 ;  /* 0x1308018022217fae */ /* 0x0007e2000c901d52 */
[----:B------:R-:W-:Y:S02]  /*1910*/  PLOP3.LUT P1, PT, PT, PT, UP0, 0x80, 0x0 ;  /* 0x000000000000781c */ /* 0x000fe40003f2f008 */
[----:B------:R-:W-:Y:S01]  /*1920*/  LOP3.LUT R4, R0, 0x8, R4, 0xf8, !PT ;  /* 0x0000000800047812 */ /* 0x000fe200078ef804 */
[----:B-----5:R-:W-:Y:S02]  /*1930*/  IMAD.SHL.U32 R8, R7, 0x40, RZ ;  /* 0x0000004007087824 */ /* 0x020fe400078e00ff */
[----:B-1----:R-:W-:Y:S01]  /*1940*/  IMAD.SHL.U32 R5, R2, 0x8, RZ ;  /* 0x0000000802057824 */ /* 0x002fe200078e00ff */
[----:B------:R-:W-:Y:S02]  /*1950*/  SHF.R.U32.HI R2, RZ, 0x3, R0 ;  /* 0x00000003ff027819 */ /* 0x000fe40000011600 */
[----:B------:R-:W-:Y:S02]  /*1960*/  LOP3.LUT R8, R8, 0xfffffe00, RZ, 0xc0, !PT ;  /* 0xfffffe0008087812 */ /* 0x000fe400078ec0ff */
[----:B------:R-:W-:-:S02]  /*1970*/  LOP3.LUT R5, R0, 0x38, R5, 0xf8, !PT ;  /* 0x0000003800057812 */ /* 0x000fc400078ef805 */
[----:B------:R-:W-:Y:S01]  /*1980*/  LOP3.LUT R0, R2, R13, R0, 0x1e, !PT ;  /* 0x0000000d02007212 */ /* 0x000fe200078e1e00 */
[C---:B------:R-:W-:Y:S01]  /*1990*/  IMAD R7, R16.reuse, 0x1000, R8 ;  /* 0x0000100010077824 */ /* 0x040fe200078e0208 */
[----:B------:R-:W-:Y:S02]  /*19a0*/  LOP3.LUT R13, R17, 0xffffffe0, RZ, 0xc0, !PT ;  /* 0xffffffe0110d7812 */ /* 0x000fe400078ec0ff */
[-C--:B------:R-:W-:Y:S01]  /*19b0*/  LOP3.LUT R9, R5, R2.reuse, RZ, 0x3c, !PT ;  /* 0x0000000205097212 */ /* 0x080fe200078e3cff */
[----:B------:R-:W-:Y:S01]  /*19c0*/  IMAD R5, R16, 0x200, R12 ;  /* 0x0000020010057824 */ /* 0x000fe200078e020c */
[----:B------:R-:W-:Y:S01]  /*19d0*/  LOP3.LUT R4, R4, R2, RZ, 0x3c, !PT ;  /* 0x0000000204047212 */ /* 0x000fe200078e3cff */
[----:B------:R-:W-:Y:S01]  /*19e0*/  IMAD.IADD R13, R154, 0x1, -R13 ;  /* 0x000000019a0d7824 */ /* 0x000fe200078e0a0d */
[-C--:B------:R-:W-:Y:S01]  /*19f0*/  LOP3.LUT R0, R0, R8.reuse, RZ, 0xfc, !PT ;  /* 0x0000000800007212 */ /* 0x080fe200078efcff */
[----:B------:R-:W-:Y:S01]  /*1a00*/  IMAD.IADD R7, R7, 0x1, R9 ;  /* 0x0000000107077824 */ /* 0x000fe200078e0209 */
[CC--:B------:R-:W-:Y:S01]  /*1a10*/  IADD3 R2, R4.reuse, R8.reuse, R6 ;  /* 0x0000000804027210 */ /* 0x0c0fe20007ffe006 */
[----:B------:R-:W-:Y:S01]  /*1a20*/  IMAD.MOV.U32 R6, RZ, RZ, 0x10 ;  /* 0x00000010ff067424 */ /* 0x000fe200078e00ff */
[----:B------:R-:W-:Y:S01]  /*1a30*/  SHF.R.S32.HI R12, RZ, 0x1f, R13 ;  /* 0x0000001fff0c7819 */ /* 0x000fe2000001140d */
[----:B---3--:R-:W-:Y:S01]  /*1a40*/  CS2R R34, SRZ ;  /* 0x0000000000227805 */ /* 0x008fe2000001ff00 */
[----:B------:R-:W-:Y:S01]  /*1a50*/  LOP3.LUT R8, R4, R8, RZ, 0xfc, !PT ;  /* 0x0000000804087212 */ /* 0x000fe200078efcff */
[----:B------:R-:W-:Y:S01]  /*1a60*/  @!P2 IMAD.SHL.U32 R4, R154, 0x10, RZ ;  /* 0x000000109a04a824 */ /* 0x000fe200078e00ff */
[----:B------:R-:W-:Y:S01]  /*1a70*/  LEA.HI R12, R12, R13, RZ, 0x2 ;  /* 0x0000000d0c0c7211 */ /* 0x000fe200078f10ff */
[----:B------:R-:W-:Y:S01]  /*1a80*/  CS2R R32, SRZ ;  /* 0x0000000000207805 */ /* 0x000fe2000001ff00 */
[----:B------:R-:W-:-:S02]  /*1a90*/  SEL R6, R6, 0xfffffff0, !P5 ;  /* 0xfffffff006067807 */ /* 0x000fc40006800000 */
[----:B------:R-:W-:Y:S01]  /*1aa0*/  LEA.HI R9, R12, R149, RZ, 0x1e ;  /* 0x000000950c097211 */ /* 0x000fe200078ff0ff */
[----:B------:R1:W-:Y:S04]  /*1ab0*/  @!P2 LDGSTS.E.BYPASS.LTC128B.128 [R4+0x14100], [R10.64] ;  /* 0x141000000a04afae */ /* 0x0003e8000b901d52 */
[----:B------:R2:W-:Y:S04]  /*1ac0*/  STL [R1+0x6c], R9 ;  /* 0x00006c0901007387 */ /* 0x0005e80000100800 */
[----:B------:R-:W0:Y:S01]  /*1ad0*/  LDGDEPBAR ;  /* 0x00000000000079af */ /* 0x000e220000000000 */
[----:B-1----:R-:W-:Y:S01]  /*1ae0*/  SEL R4, R152, 0xffffffe0, !P0 ;  /* 0xffffffe098047807 */ /* 0x002fe20004000000 */
[----:B------:R-:W-:Y:S05]  /*1af0*/  @!P1 BRA `(.L_x_36) ;  /* 0x0000294000009947 */ /* 0x000fea0003800000 */
[----:B--2-4-:R-:W-:Y:S01]  /*1b00*/  SHF.R.S32.HI R9, RZ, 0x1f, R148 ;  /* 0x0000001fff097819 */ /* 0x014fe20000011494 */
[----:B------:R-:W-:Y:S01]  /*1b10*/  ULDC.64 UR4, c[0x0][0x238] ;  /* 0x00008e0000047ab9 */ /* 0x000fe20000000a00 */
[----:B------:R-:W-:Y:S01]  /*1b20*/  LOP3.LUT P0, RZ, R150, 0x4, RZ, 0xc0, !PT ;  /* 0x0000000496ff7812 */ /* 0x000fe2000780c0ff */
[----:B------:R-:W-:Y:S01]  /*1b30*/  UIMAD UR4, UR9, UR4, URZ ;  /* 0x00000004090472a4 */ /* 0x000fe2000f8e023f */
[----:B------:R-:W-:Y:S01]  /*1b40*/  LEA.HI R9, R9, R148, RZ, 0x2 ;  /* 0x0000009409097211 */ /* 0x000fe200078f10ff */
[----:B------:R-:W-:Y:S01]  /*1b50*/  IMAD.SHL.U32 R14, R14, 0x2, RZ ;  /* 0x000000020e0e7824 */ /* 0x000fe200078e00ff */
[----:B------:R-:W-:Y:S01]  /*1b60*/  LOP3.LUT R12, R12, 0xfffffffc, RZ, 0xc0, !PT ;  /* 0xfffffffc0c0c7812 */ /* 0x000fe200078ec0ff */
[----:B------:R-:W-:Y:S01]  /*1b70*/  IMAD.U32 R10, RZ, RZ, UR11 ;  /* 0x0000000bff0a7e24 */ /* 0x000fe2000f8e00ff */
[----:B------:R-:W-:Y:S01]  /*1b80*/  LOP3.LUT R9, R9, 0xfffffffc, RZ, 0xc0, !PT ;  /* 0xfffffffc09097812 */ /* 0x000fe200078ec0ff */
[----:B------:R-:W-:Y:S01]  /*1b90*/  UIMAD UR4, UR11, UR5, UR4 ;  /* 0x000000050b0472a4 */ /* 0x000fe2000f8e0204 */
[--C-:B------:R-:W-:Y:S01]  /*1ba0*/  SHF.R.S32.HI R155, RZ, 0x1f, R154.reuse ;  /* 0x0000001fff9b7819 */ /* 0x100fe2000001149a */
[----:B------:R-:W-:Y:S01]  /*1bb0*/  IMAD.SHL.U32 R2, R2, 0x2, RZ ;  /* 0x0000000202027824 */ /* 0x000fe200078e00ff */
[----:B------:R-:W-:Y:S01]  /*1bc0*/  IADD3 R13, R13, -R12, RZ ;  /* 0x8000000c0d0d7210 */ /* 0x000fe20007ffe0ff */
[----:B------:R-:W-:Y:S01]  /*1bd0*/  IMAD.IADD R9, R148, 0x1, -R9 ;  /* 0x0000000194097824 */ /* 0x000fe200078e0a09 */
[----:B------:R-:W-:Y:S01]  /*1be0*/  IADD3 R15, R14, 0x141c0, RZ ;  /* 0x000141c00e0f7810 */ /* 0x000fe20007ffe0ff */
[----:B------:R-:W-:Y:S01]  /*1bf0*/  IMAD.WIDE.U32 R10, R10, c[0x0][0x238], R154 ;  /* 0x00008e000a0a7a25 */ /* 0x000fe200078e009a */
[----:B------:R-:W-:Y:S01]  /*1c00*/  STL [R1+0x74], R155 ;  /* 0x0000749b01007387 */ /* 0x000fe20000100800 */
[----:B------:R-:W-:Y:S01]  /*1c10*/  LEA R7, R7, 0x80, 0x1 ;  /* 0x0000008007077811 */ /* 0x000fe200078e08ff */
[----:B------:R-:W-:Y:S01]  /*1c20*/  UIADD3 UR7, UR7, 0x1f, URZ ;  /* 0x0000001f07077890 */ /* 0x000fe2000fffe03f */
[----:B------:R-:W-:Y:S01]  /*1c30*/  IMAD R12, R9, -0x8, R151 ;  /* 0xfffffff8090c7824 */ /* 0x000fe200078e0297 */
[----:B------:R-:W-:Y:S01]  /*1c40*/  IADD3 R9, R14, 0x14180, RZ ;  /* 0x000141800e097810 */ /* 0x000fe20007ffe0ff */
[----:B------:R1:W-:Y:S01]  /*1c50*/  STL [R1+0x64], R14 ;  /* 0x0000640e01007387 */ /* 0x0003e20000100800 */
[----:B------:R-:W-:Y:S01]  /*1c60*/  IADD3 R11, R11, UR4, RZ ;  /* 0x000000040b0b7c10 */ /* 0x000fe2000fffe0ff */
[----:B------:R-:W-:Y:S01]  /*1c70*/  ULDC.64 UR4, c[0x0][0x240] ;  /* 0x0000900000047ab9 */ /* 0x000fe20000000a00 */
[----:B------:R-:W-:Y:S01]  /*1c80*/  @P0 IADD3 R15, R9, -0x40, RZ ;  /* 0xffffffc0090f0810 */ /* 0x000fe20007ffe0ff */
[----:B------:R-:W-:Y:S01]  /*1c90*/  UIMAD UR4, UR10, UR4, URZ ;  /* 0x000000040a0472a4 */ /* 0x000fe2000f8e023f */
[----:B------:R-:W-:Y:S01]  /*1ca0*/  LEA R8, R8, 0x15180, 0x1 ;  /* 0x0001518008087811 */ /* 0x000fe200078e08ff */
[----:B------:R-:W-:Y:S01]  /*1cb0*/  IMAD R12, R13, -0x2, R12 ;  /* 0xfffffffe0d0c7824 */ /* 0x000fe200078e020c */
[----:B------:R-:W-:Y:S01]  /*1cc0*/  CS2R R146, SRZ ;  /* 0x0000000000927805 */ /* 0x000fe2000001ff00 */
[----:B------:R2:W-:Y:S01]  /*1cd0*/  STL [R1+0x68], R15 ;  /* 0x0000680f01007387 */ /* 0x0005e20000100800 */
[----:B------:R-:W-:Y:S01]  /*1ce0*/  UIMAD UR5, UR12, UR5, UR4 ;  /* 0x000000050c0572a4 */ /* 0x000fe2000f8e0204 */
[----:B------:R-:W-:Y:S01]  /*1cf0*/  IMAD.SHL.U32 R0, R0, 0x2, RZ ;  /* 0x0000000200007824 */ /* 0x000fe200078e00ff */
[----:B------:R-:W-:Y:S01]  /*1d00*/  USHF.R.S32.HI UR4, URZ, 0x1f, UR7 ;  /* 0x0000001f3f047899 */ /* 0x000fe20008011407 */
[----:B------:R-:W-:Y:S01]  /*1d10*/  CS2R R144, SRZ ;  /* 0x0000000000907805 */ /* 0x000fe2000001ff00 */
[----:B------:R-:W-:Y:S01]  /*1d20*/  CS2R R142, SRZ ;  /* 0x00000000008e7805 */ /* 0x000fe2000001ff00 */
[----:B------:R-:W-:Y:S01]  /*1d30*/  CS2R R140, SRZ ;  /* 0x00000000008c7805 */ /* 0x000fe2000001ff00 */
[----:B------:R-:W-:Y:S01]  /*1d40*/  ULEA.HI UR4, UR4, UR7, URZ, 0x5 ;  /* 0x0000000704047291 */ /* 0x000fe2000f8f283f */
        /* <DEDUP_REMOVED lines=9> */
[----:B-1----:R-:W-:Y:S01]  /*1de0*/  IMAD.U32 R14, RZ, RZ, UR12 ;  /* 0x0000000cff0e7e24 */ /* 0x002fe2000f8e00ff */
[----:B------:R-:W-:Y:S01]  /*1df0*/  CS2R R120, SRZ ;  /* 0x0000000000787805 */ /* 0x000fe2000001ff00 */
[----:B------:R-:W-:Y:S01]  /*1e00*/  CS2R R118, SRZ ;  /* 0x0000000000767805 */ /* 0x000fe2000001ff00 */
[----:B------:R-:W-:Y:S01]  /*1e10*/  CS2R R116, SRZ ;  /* 0x0000000000747805 */ /* 0x000fe2000001ff00 */
[----:B------:R-:W-:Y:S01]  /*1e20*/  CS2R R114, SRZ ;  /* 0x0000000000727805 */ /* 0x000fe2000001ff00 */
[----:B------:R-:W-:Y:S01]  /*1e30*/  CS2R R112, SRZ ;  /* 0x0000000000707805 */ /* 0x000fe2000001ff00 */
[----:B------:R-:W-:Y:S01]  /*1e40*/  CS2R R110, SRZ ;  /* 0x00000000006e7805 */ /* 0x000fe2000001ff00 */
[----:B------:R-:W-:Y:S01]  /*1e50*/  CS2R R108, SRZ ;  /* 0x00000000006c7805 */ /* 0x000fe2000001ff00 */
[----:B--2---:R-:W-:Y:S01]  /*1e60*/  IMAD.WIDE.U32 R14, R14, c[0x0][0x240], R10 ;  /* 0x000090000e0e7a25 */ /* 0x004fe200078e000a */
        /* <DEDUP_REMOVED lines=33> */
[C---:B-1----:R-:W-:Y:S01]  /*2080*/  LEA R7, R5.reuse, R3, 0x1 ;  /* 0x0000000305077211 */ /* 0x042fe200078e08ff */
[----:B------:R-:W-:Y:S01]  /*2090*/  IMAD.SHL.U32 R3, R5, 0x2, RZ ;  /* 0x0000000205037824 */ /* 0x000fe200078e00ff */
[----:B------:R-:W-:Y:S01]  /*20a0*/  CS2R R46, SRZ ;  /* 0x00000000002e7805 */ /* 0x000fe2000001ff00 */
[----:B------:R-:W-:Y:S01]  /*20b0*/  IMAD R5, R4, 0x2, R8 ;  /* 0x0000000204057824 */ /* 0x000fe200078e0208 */
        /* <DEDUP_REMOVED lines=15> */
[----:B------:R-:W-:-:S02]  /*21b0*/  UMOV UR10, URZ ;  /* 0x0000003f000a7c82 */ /* 0x000fc40008000000 */
[----:B------:R-:W-:Y:S02]  /*21c0*/  ULDC UR9, c[0x0][0x168] ;  /* 0x00005a0000097ab9 */ /* 0x000fe40000000800 */
[----:B------:R-:W-:Y:S02]  /*21d0*/  USHF.R.S32.HI UR11, URZ, 0x5, UR4 ;  /* 0x000000053f0b7899 */ /* 0x000fe40008011404 */
[----:B------:R-:W-:Y:S01]  /*21e0*/  ULDC UR7, c[0x0][0x168] ;  /* 0x00005a0000077ab9 */ /* 0x000fe20000000800 */
[C---:B-1----:R-:W-:Y:S01]  /*21f0*/  LEA R7, R6.reuse, R8, 0x1 ;  /* 0x0000000806077211 */ /* 0x042fe200078e08ff */
[----:B--2---:R-:W-:-:S04]  /*2200*/  IMAD R3, R6, 0x2, R2 ;  /* 0x0000000206037824 */ /* 0x004fc800078e0202 */
[----:B------:R-:W-:Y:S01]  /*2210*/  STL [R1+0x44], R7 ;  /* 0x0000440701007387 */ /* 0x000fe20000100800 */
[C---:B------:R-:W-:Y:S01]  /*2220*/  IMAD R6, R4.reuse, 0x2, R2 ;  /* 0x0000000204067824 */ /* 0x040fe200078e0202 */
[----:B------:R-:W-:-:S04]  /*2230*/  LEA R252, R4, R3, 0x1 ;  /* 0x0000000304fc7211 */ /* 0x000fc800078e08ff */
[----:B------:R-:W-:Y:S04]  /*2240*/  STL [R1+0x20], R6 ;  /* 0x0000200601007387 */ /* 0x000fe80000100800 */
[----:B------:R1:W-:Y:S02]  /*2250*/  STL [R1+0x4c], R5 ;  /* 0x00004c0501007387 */ /* 0x0003e40000100800 */
[----:B-1----:R-:W-:Y:S01]  /*2260*/  IMAD R5, R4, 0x2, R7 ;  /* 0x0000000204057824 */ /* 0x002fe200078e0207 */
[----:B------:R-:W-:-:S04]  /*2270*/  IADD3 R4, R15, UR5, RZ ;  /* 0x000000050f047c10 */ /* 0x000fc8000fffe0ff */
[----:B------:R1:W-:Y:S04]  /*2280*/  STL [R1+0x48], R5 ;  /* 0x0000480501007387 */ /* 0x0003e80000100800 */
[----:B------:R1:W-:Y:S02]  /*2290*/  STL [R1+0x98], R4 ;  /* 0x0000980401007387 */ /* 0x0003e40000100800 */
[C---:B------:R-:W-:Y:S02]  /*22a0*/  ISETP.GT.AND P6, PT, R12.reuse, RZ, PT ;  /* 0x000000ff0c00720c */ /* 0x040fe40003fc4270 */
[C---:B------:R-:W-:Y:S02]  /*22b0*/  ISETP.GT.AND P5, PT, R12.reuse, 0x1, PT ;  /* 0x000000010c00780c */ /* 0x040fe40003fa4270 */
[C---:B------:R-:W-:Y:S02]  /*22c0*/  ISETP.GT.AND P4, PT, R12.reuse, 0x20, PT ;  /* 0x000000200c00780c */ /* 0x040fe40003f84270 */
[----:B------:R-:W-:-:S02]  /*22d0*/  ISETP.GT.AND P3, PT, R12, 0x21, PT ;  /* 0x000000210c00780c */ /* 0x000fc40003f64270 */
.L_x_39:
        /* <DEDUP_REMOVED lines=287> */
[----:B------:R-:W-:Y:S01]  /*34d0*/  UIMAD UR4, UR13, -0x20, UR9 ;  /* 0xffffffe00d0478a4 */ /* 0x000fe2000f8e0209 */
        /* <DEDUP_REMOVED lines=43> */
.L_x_37:
        /* <DEDUP_REMOVED lines=101> */
.L_x_38:
        /* <DEDUP_REMOVED lines=102> */
.L_x_36:
[----:B-12-4-:R-:W2:Y:S01]  /*4440*/  LDL.LU.64 R8, [R1+0x70] ;  /* 0x0000700001087983 */ /* 0x016ea20000300a00 */
[----:B------:R-:W1:Y:S01]  /*4450*/  S2UR UR4, SR_CTAID.X ;  /* 0x00000000000479c3 */ /* 0x000e620000002500 */
[----:B-----5:R-:W-:Y:S01]  /*4460*/  MOV R0, c[0x0][0x338] ;  /* 0x0000ce0000007a02 */ /* 0x020fe20000000f00 */
[----:B------:R-:W-:Y:S01]  /*4470*/  USHF.R.S32.HI UR6, URZ, 0x1f, UR12 ;  /* 0x0000001f3f067899 */ /* 0x000fe2000801140c */
[----:B------:R-:W3:Y:S01]  /*4480*/  S2R R2, SR_CTAID.Y ;  /* 0x0000000000027919 */ /* 0x000ee20000002600 */
[----:B------:R-:W-:Y:S01]  /*4490*/  FMUL.FTZ R84, R84, c[0x0][0x298] ;  /* 0x0000a60054547a20 */ /* 0x000fe20000410000 */
[----:B------:R-:W-:Y:S01]  /*44a0*/  ISETP.NE.AND P1, PT, R0, 0x1, PT ;  /* 0x000000010000780c */ /* 0x000fe20003f25270 */
[----:B-1----:R-:W-:-:S12]  /*44b0*/  USHF.L.U32 UR4, UR4, 0xe, URZ ;  /* 0x0000000e04047899 */ /* 0x002fd8000800063f */
[----:B---3--:R-:W-:Y:S01]  /*44c0*/  @P1 IMAD.HI.U32 R0, R2, c[0x0][0x33c], RZ ;  /* 0x0000cf0002001a27 */ /* 0x008fe200078e00ff */
[----:B------:R-:W-:Y:S01]  /*44d0*/  USHF.R.S32.HI UR8, URZ, 0x1f, UR4 ;  /* 0x0000001f3f087899 */ /* 0x000fe20008011404 */
[----:B------:R-:W-:-:S03]  /*44e0*/  SHF.R.S32.HI R3, RZ, 0x1f, R2 ;  /* 0x0000001fff037819 */ /* 0x000fc60000011402 */
[----:B------:R-:W-:-:S04]  /*44f0*/  @P1 SHF.R.U32.HI R0, RZ, c[0x0][0x340], R0 ;  /* 0x0000d000ff001a19 */ /* 0x000fc80000011600 */
[----:B------:R-:W-:Y:S02]  /*4500*/  @P1 SHF.R.S32.HI R6, RZ, 0x1f, R0 ;  /* 0x0000001fff061819 */ /* 0x000fe40000011400 */
[----:B------:R-:W-:Y:S02]  /*4510*/  @P1 MOV R2, R0 ;  /* 0x0000000000021202 */ /* 0x000fe40000000f00 */
[----:B------:R-:W-:-:S05]  /*4520*/  @P1 MOV R3, R6 ;  /* 0x0000000600031202 */ /* 0x000fca0000000f00 */
[C---:B------:R-:W-:Y:S02]  /*4530*/  IMAD R0, R3.reuse, c[0x0][0x328], RZ ;  /* 0x0000ca0003007a24 */ /* 0x040fe400078e02ff */
[----:B------:R-:W-:Y:S02]  /*4540*/  IMAD R3, R3, c[0x0][0x300], RZ ;  /* 0x0000c00003037a24 */ /* 0x000fe400078e02ff */
[----:B------:R-:W-:Y:S02]  /*4550*/  IMAD R0, R2, c[0x0][0x32c], R0 ;  /* 0x0000cb0002007a24 */ /* 0x000fe400078e0200 */
[----:B------:R-:W-:Y:S02]  /*4560*/  FMUL.FTZ R85, R85, c[0x0][0x298] ;  /* 0x0000a60055557a20 */ /* 0x000fe40000410000 */
[----:B------:R-:W-:Y:S02]  /*4570*/  FMUL.FTZ R87, R87, c[0x0][0x298] ;  /* 0x0000a60057577a20 */ /* 0x000fe40000410000 */
[----:B------:R-:W-:-:S02]  /*4580*/  FMUL.FTZ R88, R88, c[0x0][0x298] ;  /* 0x0000a60058587a20 */ /* 0x000fc40000410000 */
[----:B------:R-:W-:Y:S02]  /*4590*/  FMUL.FTZ R89, R89, c[0x0][0x298] ;  /* 0x0000a60059597a20 */ /* 0x000fe40000410000 */
[----:B------:R-:W-:Y:S02]  /*45a0*/  FMUL.FTZ R90, R90, c[0x0][0x298] ;  /* 0x0000a6005a5a7a20 */ /* 0x000fe40000410000 */
[----:B------:R-:W-:Y:S02]  /*45b0*/  FMUL.FTZ R91, R91, c[0x0][0x298] ;  /* 0x0000a6005b5b7a20 */ /* 0x000fe40000410000 */
        /* <DEDUP_REMOVED lines=45> */
[----:B------:R-:W-:Y:S01]  /*4890*/  FMUL.FTZ R137, R137, c[0x0][0x298] ;  /* 0x0000a60089897a20 */ /* 0x000fe20000410000 */
[C---:B--2---:R-:W-:Y:S01]  /*48a0*/  IADD3 R4, P0, R8.reuse, UR4, RZ ;  /* 0x0000000408047c10 */ /* 0x044fe2000ff1e0ff */
[----:B------:R-:W-:Y:S02]  /*48b0*/  ULDC.64 UR4, c[0x0][0x330] ;  /* 0x0000cc0000047ab9 */ /* 0x000fe40000000a00 */
[----:B------:R-:W-:Y:S01]  /*48c0*/  UIMAD UR4, UR6, UR4, URZ ;  /* 0x00000004060472a4 */ /* 0x000fe2000f8e023f */
[----:B------:R-:W-:-:S03]  /*48d0*/  LEA.HI.X.SX32 R5, R8, UR8, 0x1, P0 ;  /* 0x0000000808057c11 */ /* 0x000fc600080f0eff */
[----:B------:R-:W-:Y:S02]  /*48e0*/  UIMAD UR8, UR12, UR5, UR4 ;  /* 0x000000050c0872a4 */ /* 0x000fe4000f8e0204 */
[C-C-:B------:R-:W-:Y:S01]  /*48f0*/  IMAD.WIDE.U32 R8, R2.reuse, c[0x0][0x328], R4.reuse ;  /* 0x0000ca0002087a25 */ /* 0x140fe200078e0004 */
[----:B------:R-:W-:Y:S02]  /*4900*/  ULDC.64 UR4, c[0x0][0x308] ;  /* 0x0000c20000047ab9 */ /* 0x000fe40000000a00 */
[----:B------:R-:W-:Y:S01]  /*4910*/  UIMAD UR4, UR6, UR4, URZ ;  /* 0x00000004060472a4 */ /* 0x000fe2000f8e023f */
[C---:B------:R-:W-:Y:S01]  /*4920*/  IMAD.WIDE.U32 R6, R2.reuse, c[0x0][0x300], R4 ;  /* 0x0000c00002067a25 */ /* 0x040fe200078e0004 */
[----:B------:R-:W-:Y:S02]  /*4930*/  IADD3 R5, R9, R0, RZ ;  /* 0x0000000009057210 */ /* 0x000fe40007ffe0ff */
[----:B------:R-:W-:Y:S01]  /*4940*/  MOV R9, UR12 ;  /* 0x0000000c00097c02 */ /* 0x000fe20008000f00 */
[----:B------:R-:W-:Y:S01]  /*4950*/  IMAD R2, R2, c[0x0][0x304], R3 ;  /* 0x0000c10002027a24 */ /* 0x000fe200078e0203 */
[----:B------:R-:W-:Y:S01]  /*4960*/  MOV R4, R8 ;  /* 0x0000000800047202 */ /* 0x000fe20000000f00 */
[----:B------:R-:W-:Y:S01]  /*4970*/  UIMAD UR4, UR12, UR5, UR4 ;  /* 0x000000050c0472a4 */ /* 0x000fe2000f8e0204 */
[----:B------:R-:W-:-:S02]  /*4980*/  MOV R0, UR12 ;  /* 0x0000000c00007c02 */ /* 0x000fc40008000f00 */
[----:B------:R-:W-:Y:S01]  /*4990*/  IADD3 R3, R7, R2, RZ ;  /* 0x0000000207037210 */ /* 0x000fe20007ffe0ff */
[----:B------:R-:W-:Y:S01]  /*49a0*/  IMAD.WIDE.U32 R8, R9, c[0x0][0x330], R4 ;  /* 0x0000cc0009087a25 */ /* 0x000fe200078e0004 */
[----:B------:R-:W-:-:S05]  /*49b0*/  MOV R2, R6 ;  /* 0x0000000600027202 */ /* 0x000fca0000000f00 */
[----:B------:R-:W-:Y:S01]  /*49c0*/  IMAD.WIDE.U32 R6, R0, c[0x0][0x308], R2 ;  /* 0x0000c20000067a25 */ /* 0x000fe200078e0002 */
[----:B------:R-:W-:Y:S02]  /*49d0*/  IADD3 R0, R9, UR8, RZ ;  /* 0x0000000809007c10 */ /* 0x000fe4000fffe0ff */
[----:B------:R-:W-:Y:S02]  /*49e0*/  LEA R2, P1, R8, c[0x0][0x310], 0x2 ;  /* 0x0000c40008027a11 */ /* 0x000fe400078210ff */
[----:B------:R-:W-:Y:S02]  /*49f0*/  LEA R4, P0, R6, c[0x0][0x2e8], 0x2 ;  /* 0x0000ba0006047a11 */ /* 0x000fe400078010ff */
[----:B------:R-:W-:Y:S01]  /*4a00*/  LEA.HI.X R3, R8, c[0x0][0x314], R0, 0x2, P1 ;  /* 0x0000c50008037a11 */ /* 0x000fe200008f1400 */
[----:B------:R-:W-:Y:S01]  /*4a10*/  BAR.SYNC.DEFER_BLOCKING 0x1, 0x100 ;  /* 0x0044000000007b1d */ /* 0x000fe20000010000 */
[----:B------:R-:W-:-:S05]  /*4a20*/  IADD3 R5, R7, UR4, RZ ;  /* 0x0000000407057c10 */ /* 0x000fca000fffe0ff */
[----:B------:R-:W-:Y:S01]  /*4a30*/  RED.E.ADD.F32.FTZ.RN.STRONG.GPU [R2.64], R20 ;  /* 0x000000140200798e */ /* 0x000fe2000c10e792 */
[----:B------:R-:W-:-:S03]  /*4a40*/  LEA.HI.X R5, R6, c[0x0][0x2ec], R5, 0x2, P0 ;  /* 0x0000bb0006057a11 */ /* 0x000fc600000f1405 */
[----:B------:R-:W-:Y:S04]  /*4a50*/  RED.E.ADD.F32.FTZ.RN.STRONG.GPU [R2.64+0x400], R21 ;  /* 0x000400150200798e */ /* 0x000fe8000c10e792 */
        /* <DEDUP_REMOVED lines=55> */
[----:B------:R-:W-:Y:S01]  /*4dd0*/  RED.E.ADD.F32.FTZ.RN.STRONG.GPU [R2.64+0xe400], R81 ;  /* 0x00e400510200798e */ /* 0x000fe2000c10e792 */
[----:B------:R-:W-:-:S03]  /*4de0*/  FMUL.FTZ R7, R86, c[0x0][0x298] ;  /* 0x0000a60056077a20 */ /* 0x000fc60000410000 */
[----:B------:R-:W-:Y:S04]  /*4df0*/  RED.E.ADD.F32.FTZ.RN.STRONG.GPU [R2.64+0xe800], R82 ;  /* 0x00e800520200798e */ /* 0x000fe8000c10e792 */
[----:B------:R-:W-:Y:S04]  /*4e00*/  RED.E.ADD.F32.FTZ.RN.STRONG.GPU [R2.64+0xec00], R83 ;  /* 0x00ec00530200798e */ /* 0x000fe8000c10e792 */
[----:B------:R-:W-:Y:S04]  /*4e10*/  RED.E.ADD.F32.FTZ.RN.STRONG.GPU [R2.64+0xf000], R76 ;  /* 0x00f0004c0200798e */ /* 0x000fe8000c10e792 */
[----:B------:R-:W-:Y:S04]  /*4e20*/  RED.E.ADD.F32.FTZ.RN.STRONG.GPU [R2.64+0xf400], R77 ;  /* 0x00f4004d0200798e */ /* 0x000fe8000c10e792 */
[----:B------:R-:W-:Y:S04]  /*4e30*/  RED.E.ADD.F32.FTZ.RN.STRONG.GPU [R2.64+0xf800], R78 ;  /* 0x00f8004e0200798e */ /* 0x000fe8000c10e792 */
[----:B------:R-:W-:Y:S04]  /*4e40*/  RED.E.ADD.F32.FTZ.RN.STRONG.GPU [R2.64+0xfc00], R79 ;  /* 0x00fc004f0200798e */ /* 0x000fe8000c10e792 */
[----:B------:R-:W-:Y:S04]  /*4e50*/  RED.E.ADD.F32.FTZ.RN.STRONG.GPU [R4.64], R84 ;  /* 0x000000540400798e */ /* 0x000fe8000c10e792 */
        /* <DEDUP_REMOVED lines=73> */
[----:B------:R-:W-:Y:S05]  /*52f0*/  EXIT ;  /* 0x000000000000794d */ /* 0x000fea0003800000 */
.L_x_40:
        /* <DEDUP_REMOVED lines=16> */
.L_x_1147:


//--------------------- .text._ZN7cutlass13device_kernelIN5flash19enable_sm80_to_sm89INS1_16FlashAttnBwdSm80INS1_25CollectiveMainloopBwdSm80ILi1ELi1EN4cute5tupleIJNS5_1CILi32EEENS7_ILi64EEENS7_ILi256EEEEEENS_6half_tEfNS_4arch4Sm80ELb0ELb0ELb1ELb1ELb0ELb0ELb0ELb0ELi2ELi2ELi2ELi1ELb1EEENS1_21CollectiveEpilogueBwdISB_SC_SE_Li256ELb1ELb0ELi4EEENS1_19SingleTileSchedulerILb1ELb0ELb0ELi64EEEEEEEEEvNT_6ParamsE --------------------------
	.section	.text._ZN7cutlass13device_kernelIN5flash19enable_sm80_to_sm89INS1_16FlashAttnBwdSm80INS1_25CollectiveMainloopBwdSm80ILi1ELi1EN4cute5tupleIJNS5_1CILi32EEENS7_ILi64EEENS7_ILi256EEEEEENS_6half_tEfNS_4arch4Sm80ELb0ELb0ELb1ELb1ELb0ELb0ELb0ELb0ELi2ELi2ELi2ELi1ELb1EEENS1_21CollectiveEpilogueBwdISB_SC_SE_Li256ELb1ELb0ELi4EEENS1_19SingleTileSchedulerILb1ELb0ELb0ELi64EEEEEEEEEvNT_6ParamsE,"ax",@progbits
	.sectioninfo	@"SHI_REGISTERS=255"
	.align	128
.text._ZN7cutlass13device_kernelIN5flash19enable_sm80_to_sm89INS1_16FlashAttnBwdSm80INS1_25CollectiveMainloopBwdSm80ILi1ELi1EN4cute5tupleIJNS5_1CILi32EEENS7_ILi64EEENS7_ILi256EEEEEENS_6half_tEfNS_4arch4Sm80ELb0ELb0ELb1ELb1ELb0ELb0ELb0ELb0ELi2ELi2ELi2ELi1ELb1EEENS1_21CollectiveEpilogueBwdISB_SC_SE_Li256ELb1ELb0ELi4EEENS1_19SingleTileSchedulerILb1ELb0ELb0ELi64EEEEEEEEEvNT_6ParamsE:
        .type           _ZN7cutlass13device_kernelIN5flash19enable_sm80_to_sm89INS1_16FlashAttnBwdSm80INS1_25CollectiveMainloopBwdSm80ILi1ELi1EN4cute5tupleIJNS5_1CILi32EEENS7_ILi64EEENS7_ILi256EEEEEENS_6half_tEfNS_4arch4Sm80ELb0ELb0ELb1ELb1ELb0ELb0ELb0ELb0ELi2ELi2ELi2ELi1ELb1EEENS1_21CollectiveEpilogueBwdISB_SC_SE_Li256ELb1ELb0ELi4EEENS1_19SingleTileSchedulerILb1ELb0ELb0ELi64EEEEEEEEEvNT_6ParamsE,@function
        .size           _ZN7cutlass13device_kernelIN5flash19enable_sm80_to_sm89INS1_16FlashAttnBwdSm80INS1_25CollectiveMainloopBwdSm80ILi1ELi1EN4cute5tupleIJNS5_1CILi32EEENS7_ILi64EEENS7_ILi256EEEEEENS_6half_tEfNS_4arch4Sm80ELb0ELb0ELb1ELb1ELb0ELb0ELb0ELb0ELi2ELi2ELi2ELi1ELb1EEENS1_21CollectiveEpilogueBwdISB_SC_SE_Li256ELb1ELb0ELi4EEENS1_19SingleTileSchedulerILb1ELb0ELb0ELi64EEEEEEEEEvNT_6ParamsE,(.L_x_1148 - _ZN7cutlass13device_kernelIN5flash19enable_sm80_to_sm89INS1_16FlashAttnBwdSm80INS1_25CollectiveMainloopBwdSm80ILi1ELi1EN4cute5tupleIJNS5_1CILi32EEENS7_ILi64EEENS7_ILi256EEEEEENS_6half_tEfNS_4arch4Sm80ELb0ELb0ELb1ELb1ELb0ELb0ELb0ELb0ELi2ELi2ELi2ELi1ELb1EEENS1_21CollectiveEpilogueBwdISB_SC_SE_Li256ELb1ELb0ELi4EEENS1_19SingleTileSchedulerILb1ELb0ELb0ELi64EEEEEEEEEvNT_6ParamsE)
        .other          _ZN7cutlass13device_kernelIN5flash19enable_sm80_to_sm89INS1_16FlashAttnBwdSm80INS1_25CollectiveMainloopBwdSm80ILi1ELi1EN4cute5tupleIJNS5_1CILi32EEENS7_ILi64EEENS7_ILi256EEEEEENS_6half_tEfNS_4arch4Sm80ELb0ELb0ELb1ELb1ELb0ELb0ELb0ELb0ELi2ELi2ELi2ELi1ELb1EEENS1_21CollectiveEpilogueBwdISB_SC_SE_Li256ELb1ELb0ELi4EEENS1_19SingleTileSchedulerILb1ELb0ELb0ELi64EEEEEEEEEvNT_6ParamsE,@"STO_CUDA_ENTRY STV_DEFAULT"
_ZN7cutlass13device_kernelIN5flash19enable_sm80_to_sm89INS1_16FlashAttnBwdSm80INS1_25CollectiveMainloopBwdSm80ILi1ELi1EN4cute5tupleIJNS5_1CILi32EEENS7_ILi64EEENS7_ILi256EEEEEENS_6half_tEfNS_4arch4Sm80ELb0ELb0ELb1ELb1ELb0ELb0ELb0ELb0ELi2ELi2ELi2ELi1ELb1EEENS1_21CollectiveEpilogueBwdISB_SC_SE_Li256ELb1ELb0ELi4EEENS1_19SingleTileSchedulerILb1ELb0ELb0ELi64EEEEEEEEEvNT_6ParamsE:
[----:B------:R-:W-:Y:S02]  /*0000*/  MOV R1, c[0x0][0x28] ;  /* 0x00000a0000017a02 */ /* 0x000fe40000000f00 */
[----:B------:R-:W1:Y:S01]  /*0010*/  S2R R86, SR_TID.X ;  /* 0x0000000000567919 */ /* 0x000e620000002100 */
[----:B------:R-:W-:Y:S01]  /*0020*/  IMAD.MOV.U32 R8, RZ, RZ, 0x4 ;  /* 0x00000004ff087424 */ /* 0x000fe200078e00ff */
[----:B------:R-:W-:Y:S01]  /*0030*/  ULDC.64 UR4, c[0x0][0x118] ;  /* 0x0000460000047ab9 */ /* 0x000fe20000000a00 */
[----:B------:R-:W-:Y:S01]  /*0040*/  IADD3 R1, R1, -0xc0, RZ ;  /* 0xffffff4001017810 */ /* 0x000fe20007ffe0ff */
[----:B------:R-:W2:Y:S04]  /*0050*/  S2R R5, SR_CTAID.Z ;  /* 0x0000000000057919 */ /* 0x000ea80000002700 */
[----:B------:R-:W3:Y:S04]  /*0060*/  S2R R85, SR_CTAID.X ;  /* 0x0000000000557919 */ /* 0x000ee80000002500 */
[----:B------:R-:W4:Y:S01]  /*0070*/  S2R R84, SR_CTAID.Y ;  /* 0x0000000000547919 */ /* 0x000f220000002600 */
[----:B-1----:R-:W-:Y:S01]  /*0080*/  SHF.R.U32.HI R0, RZ, 0x5, R86 ;  /* 0x00000005ff007819 */ /* 0x002fe20000011656 */
[----:B--2---:R-:W-:-:S05]  /*0090*/  IMAD.WIDE R2, R5, R8, c[0x0][0x3c0] ;  /* 0x0000f00005027625 */ /* 0x004fca00078e0208 */
[----:B------:R-:W1:Y:S02]  /*00a0*/  SHFL.IDX PT, R0, R0, RZ, 0x1f ;  /* 0x00001fff00007589 */ /* 0x000e6400000e0000 */
[----:B-1----:R-:W-:-:S13]  /*00b0*/  ISETP.NE.AND P0, PT, R0, RZ, PT ;  /* 0x000000ff0000720c */ /* 0x002fda0003f05270 */
[----:B------:R-:W-:Y:S05]  /*00c0*/  @!P0 BRA `(.L_x_41) ;  /* 0x0000013000008947 */ /* 0x000fea0003800000 */
[----:B---34-:R-:W-:-:S04]  /*00d0*/  ISETP.NE.U32.AND P0, PT, RZ, c[0x0][0x3c0], PT ;  /* 0x0000f000ff007a0c */ /* 0x018fc80003f05070 */
[----:B------:R-:W-:-:S13]  /*00e0*/  ISETP.NE.AND.EX P0, PT, RZ, c[0x0][0x3c4], PT, P0 ;  /* 0x0000f100ff007a0c */ /* 0x000fda0003f05300 */
[----:B------:R-:W-:Y:S05]  /*00f0*/  @!P0 BRA `(.L_x_42) ;  /* 0x0000002000008947 */ /* 0x000fea0003800000 */
[----:B------:R1:W5:Y:S01]  /*0100*/  LDG.E R0, [R2.64] ;  /* 0x0000000402007981 */ /* 0x000362000c1e1900 */
[----:B------:R-:W-:Y:S05]  /*0110*/  BRA `(.L_x_43) ;  /* 0x0000009000007947 */ /* 0x000fea0003800000 */
.L_x_42:
[----:B------:R-:W-:-:S04]  /*0120*/  ISETP.NE.U32.AND P0, PT, RZ, c[0x0][0x3b8], PT ;  /* 0x0000ee00ff007a0c */ /* 0x000fc80003f05070 */
[----:B------:R-:W-:-:S13]  /*0130*/  ISETP.NE.AND.EX P0, PT, RZ, c[0x0][0x3bc], PT, P0 ;  /* 0x0000ef00ff007a0c */ /* 0x000fda0003f05300 */
[----:B------:R-:W-:Y:S05]  /*0140*/  @!P0 BRA `(.L_x_44) ;  /* 0x0000005000008947 */ /* 0x000fea0003800000 */
[----:B------:R-:W-:-:S05]  /*0150*/  IMAD.WIDE R2, R5, R8, c[0x0][0x3b8] ;  /* 0x0000ee0005027625 */ /* 0x000fca00078e0208 */
[----:B------:R-:W2:Y:S04]  /*0160*/  LDG.E R4, [R2.64] ;  /* 0x0000000402047981 */ /* 0x000ea8000c1e1900 */
[----:B------:R-:W2:Y:S02]  /*0170*/  LDG.E R0, [R2.64+0x4] ;  /* 0x0000040402007981 */ /* 0x000ea4000c1e1900 */
[----:B--2---:R-:W-:Y:S01]  /*0180*/  IADD3 R0, -R4, R0, RZ ;  /* 0x0000000004007210 */ /* 0x004fe20007ffe1ff */
[----:B------:R-:W-:Y:S05]  /*0190*/  BRA `(.L_x_43) ;  /* 0x0000001000007947 */ /* 0x000fea0003800000 */
.L_x_44:
[----:B------:R-:W-:Y:S02]  /*01a0*/  MOV R0, c[0x0][0x3a4] ;  /* 0x0000e90000007a02 */ /* 0x000fe40000000f00 */
.L_x_43:
[----:B-1----:R-:W-:-:S05]  /*01b0*/  IMAD.SHL.U32 R2, R85, 0x40, RZ ;  /* 0x0000004055027824 */ /* 0x002fca00078e00ff */
[----:B-----5:R-:W-:-:S04]  /*01c0*/  ISETP.GE.AND P0, PT, R2, R0, PT ;  /* 0x000000000200720c */ /* 0x020fc80003f06270 */
[----:B------:R-:W-:-:S05]  /*01d0*/  SEL R0, R5, 0xffffffff, !P0 ;  /* 0xffffffff05007807 */ /* 0x000fca0004000000 */
[----:B------:R1:W-:Y:S01]  /*01e0*/  STL [R1+0xa8], R0 ;  /* 0x0000a80001007387 */ /* 0x0003e20000100800 */
[----:B------:R-:W-:Y:S05]  /*01f0*/  BRA `(.L_x_45) ;  /* 0x0000012000007947 */ /* 0x000fea0003800000 */
.L_x_41:
[----:B---34-:R-:W-:-:S04]  /*0200*/  ISETP.NE.U32.AND P0, PT, RZ, c[0x0][0x3c0], PT ;  /* 0x0000f000ff007a0c */ /* 0x018fc80003f05070 */
[----:B------:R-:W-:-:S13]  /*0210*/  ISETP.NE.AND.EX P0, PT, RZ, c[0x0][0x3c4], PT, P0 ;  /* 0x0000f100ff007a0c */ /* 0x000fda0003f05300 */
[----:B------:R-:W-:Y:S05]  /*0220*/  @!P0 BRA `(.L_x_46) ;  /* 0x0000002000008947 */ /* 0x000fea0003800000 */
[----:B------:R1:W5:Y:S01]  /*0230*/  LDG.E R0, [R2.64] ;  /* 0x0000000402007981 */ /* 0x000362000c1e1900 */
[----:B------:R-:W-:Y:S05]  /*0240*/  BRA `(.L_x_47) ;  /* 0x0000009000007947 */ /* 0x000fea0003800000 */
.L_x_46:
        /* <DEDUP_REMOVED lines=8> */
.L_x_48:
[----:B------:R-:W-:Y:S02]  /*02d0*/  MOV R0, c[0x0][0x3a4] ;  /* 0x0000e90000007a02 */ /* 0x000fe40000000f00 */
.L_x_47:
[----:B-1----:R-:W-:-:S05]  /*02e0*/  IMAD.SHL.U32 R2, R85, 0x40, RZ ;  /* 0x0000004055027824 */ /* 0x002fca00078e00ff */
[----:B-----5:R-:W-:-:S04]  /*02f0*/  ISETP.GE.AND P0, PT, R2, R0, PT ;  /* 0x000000000200720c */ /* 0x020fc80003f06270 */
[----:B------:R-:W-:-:S05]  /*0300*/  SEL R0, R5, 0xffffffff, !P0 ;  /* 0xffffffff05007807 */ /* 0x000fca0004000000 */
[----:B------:R1:W-:Y:S04]  /*0310*/  STL [R1+0xa8], R0 ;  /* 0x0000a80001007387 */ /* 0x0003e80000100800 */
.L_x_45:
[----:B------:R-:W2:Y:S02]  /*0320*/  LDL R88, [R1+0xa8] ;  /* 0x0000a80001587983 */ /* 0x000ea40000100800 */
[----:B--2---:R-:W-:-:S13]  /*0330*/  ISETP.GE.AND P0, PT, R88, RZ, PT ;  /* 0x000000ff5800720c */ /* 0x004fda0003f06270 */
[----:B------:R-:W-:Y:S05]  /*0340*/  @!P0 EXIT ;  /* 0x000000000000894d */ /* 0x000fea0003800000 */
[----:B------:R-:W-:Y:S01]  /*0350*/  ISETP.NE.U32.AND P0, PT, RZ, c[0x0][0x2c8], PT ;  /* 0x0000b200ff007a0c */ /* 0x000fe20003f05070 */
[----:B------:R-:W-:-:S03]  /*0360*/  IMAD.WIDE R4, R88, R8, c[0x0][0x2c8] ;  /* 0x0000b20058047625 */ /* 0x000fc600078e0208 */
[----:B------:R-:W-:Y:S02]  /*0370*/  ISETP.NE.AND.EX P2, PT, RZ, c[0x0][0x2cc], PT, P0 ;  /* 0x0000b300ff007a0c */ /* 0x000fe40003f45300 */
[----:B------:R-:W-:-:S04]  /*0380*/  ISETP.NE.U32.AND P0, PT, RZ, c[0x0][0x2d8], PT ;  /* 0x0000b600ff007a0c */ /* 0x000fc80003f05070 */
[----:B------:R-:W-:Y:S01]  /*0390*/  ISETP.NE.AND.EX P0, PT, RZ, c[0x0][0x2dc], PT, P0 ;  /* 0x0000b700ff007a0c */ /* 0x000fe20003f05300 */
[----:B------:R-:W-:Y:S01]  /*03a0*/  IMAD.MOV.U32 R11, RZ, RZ, c[0x0][0x168] ;  /* 0x00005a00ff0b7624 */ /* 0x000fe200078e00ff */
[----:B------:R-:W-:-:S05]  /*03b0*/  ISETP.NE.U32.AND P4, PT, RZ, c[0x0][0x2d0], PT ;  /* 0x0000b400ff007a0c */ /* 0x000fca0003f85070 */
[----:B-1----:R-:W2:Y:S01]  /*03c0*/  @P2 LDG.E R0, [R4.64] ;  /* 0x0000000404002981 */ /* 0x002ea2000c1e1900 */
[----:B------:R-:W-:Y:S01]  /*03d0*/  ISETP.NE.AND.EX P4, PT, RZ, c[0x0][0x2d4], PT, P4 ;  /* 0x0000b500ff007a0c */ /* 0x000fe20003f85340 */
[----:B------:R-:W-:Y:S02]  /*03e0*/  IMAD.MOV.U32 R9, RZ, RZ, RZ ;  /* 0x000000ffff097224 */ /* 0x000fe400078e00ff */
[----:B------:R-:W-:Y:S02]  /*03f0*/  IMAD.MOV.U32 R10, RZ, RZ, RZ ;  /* 0x000000ffff0a7224 */ /* 0x000fe400078e00ff */
[CC--:B------:R-:W-:Y:S02]  /*0400*/  @P0 IMAD.WIDE R6, R88.reuse, R8.reuse, c[0x0][0x2d8] ;  /* 0x0000b60058060625 */ /* 0x0c0fe400078e0208 */
[----:B------:R1:W5:Y:S02]  /*0410*/  @P2 LDG.E R9, [R4.64] ;  /* 0x0000000404092981 */ /* 0x000364000c1e1900 */
[----:B------:R-:W-:-:S02]  /*0420*/  IMAD.WIDE R2, R88, R8, c[0x0][0x2d0] ;  /* 0x0000b40058027625 */ /* 0x000fc400078e0208 */
[----:B------:R-:W3:Y:S04]  /*0430*/  @P0 LDG.E R11, [R6.64] ;  /* 0x00000004060b0981 */ /* 0x000ee8000c1e1900 */
[----:B------:R1:W5:Y:S01]  /*0440*/  @P4 LDG.E R10, [R2.64] ;  /* 0x00000004020a4981 */ /* 0x000362000c1e1900 */
[----:B------:R-:W-:Y:S01]  /*0450*/  MOV R18, c[0x0][0x198] ;  /* 0x0000660000127a02 */ /* 0x000fe20000000f00 */
[----:B--2---:R-:W-:Y:S02]  /*0460*/  @P2 IMAD R0, R88, 0x20, R0 ;  /* 0x0000002058002824 */ /* 0x004fe400078e0200 */
[----:B---3--:R1:W-:Y:S03]  /*0470*/  STL [R1+0x74], R11 ;  /* 0x0000740b01007387 */ /* 0x0083e60000100800 */
[----:B------:R-:W-:-:S02]  /*0480*/  @P2 SHF.R.S32.HI R6, RZ, 0x1f, R0 ;  /* 0x0000001fff062819 */ /* 0x000fc40000011400 */
[----:B------:R-:W-:Y:S02]  /*0490*/  MOV R87, R11 ;  /* 0x0000000b00577202 */ /* 0x000fe40000000f00 */
[----:B------:R-:W-:Y:S01]  /*04a0*/  @P2 LEA.HI R0, R6, R0, RZ, 0x5 ;  /* 0x0000000006002211 */ /* 0x000fe200078f28ff */
[----:B------:R-:W-:-:S03]  /*04b0*/  IMAD.MOV.U32 R6, RZ, RZ, RZ ;  /* 0x000000ffff067224 */ /* 0x000fc600078e00ff */
[----:B------:R-:W-:Y:S01]  /*04c0*/  @P2 LOP3.LUT R6, R0, 0xffffffe0, RZ, 0xc0, !PT ;  /* 0xffffffe000062812 */ /* 0x000fe200078ec0ff */
[----:B------:R-:W-:Y:S05]  /*04d0*/  @P0 BRA `(.L_x_49) ;  /* 0x0000005000000947 */ /* 0x000fea0003800000 */
[----:B------:R-:W-:Y:S05]  /*04e0*/  @!P2 BRA `(.L_x_49) ;  /* 0x000000400000a947 */ /* 0x000fea0003800000 */
[----:B------:R2:W3:Y:S04]  /*04f0*/  LDG.E R0, [R4.64] ;  /* 0x0000000404007981 */ /* 0x0004e8000c1e1900 */
[----:B-12---:R-:W3:Y:S02]  /*0500*/  LDG.E R4, [R4.64+0x4] ;  /* 0x0000040404047981 */ /* 0x006ee4000c1e1900 */
[----:B---3--:R-:W-:-:S05]  /*0510*/  IADD3 R87, -R0, R4, RZ ;  /* 0x0000000400577210 */ /* 0x008fca0007ffe1ff */
[----:B------:R1:W-:Y:S02]  /*0520*/  STL [R1+0x74], R87 ;  /* 0x0000745701007387 */ /* 0x0003e40000100800 */
.L_x_49:
[----:B------:R-:W-:-:S04]  /*0530*/  ISETP.NE.U32.AND P0, PT, RZ, c[0x0][0x2e0], PT ;  /* 0x0000b800ff007a0c */ /* 0x000fc80003f05070 */
[----:B------:R-:W-:-:S13]  /*0540*/  ISETP.NE.AND.EX P0, PT, RZ, c[0x0][0x2e4], PT, P0 ;  /* 0x0000b900ff007a0c */ /* 0x000fda0003f05300 */
[----:B------:R-:W-:Y:S05]  /*0550*/  @!P0 BRA `(.L_x_50) ;  /* 0x0000003000008947 */ /* 0x000fea0003800000 */
[----:B-1----:R-:W-:-:S05]  /*0560*/  IMAD.WIDE R2, R88, R8, c[0x0][0x2e0] ;  /* 0x0000b80058027625 */ /* 0x002fca00078e0208 */
[----:B------:R1:W5:Y:S01]  /*0570*/  LDG.E R18, [R2.64] ;  /* 0x0000000402127981 */ /* 0x000362000c1e1900 */
[----:B------:R-:W-:Y:S05]  /*0580*/  BRA `(.L_x_51) ;  /* 0x0000004000007947 */ /* 0x000fea0003800000 */
.L_x_50:
[----:B------:R-:W-:Y:S05]  /*0590*/  @!P4 BRA `(.L_x_51) ;  /* 0x000000300000c947 */ /* 0x000fea0003800000 */
[----:B------:R2:W3:Y:S04]  /*05a0*/  LDG.E R0, [R2.64] ;  /* 0x0000000402007981 */ /* 0x0004e8000c1e1900 */
[----:B-12---:R-:W3:Y:S02]  /*05b0*/  LDG.E R2, [R2.64+0x4] ;  /* 0x0000040402027981 */ /* 0x006ee4000c1e1900 */
[----:B---3--:R-:W-:Y:S02]  /*05c0*/  IADD3 R18, -R0, R2, RZ ;  /* 0x0000000200127210 */ /* 0x008fe40007ffe1ff */
.L_x_51:
[----:B------:R-:W-:Y:S01]  /*05d0*/  ISETP.GE.AND P1, PT, R87, 0x1, PT ;  /* 0x000000015700780c */ /* 0x000fe20003f26270 */
[----:B------:R-:W-:Y:S01]  /*05e0*/  CS2R R142, SRZ ;  /* 0x00000000008e7805 */ /* 0x000fe2000001ff00 */
[----:B------:R-:W-:Y:S01]  /*05f0*/  PLOP3.LUT P0, PT, PT, PT, PT, 0x80, 0x0 ;  /* 0x000000000000781c */ /* 0x000fe20003f0f070 */
[----:B-1----:R-:W-:Y:S01]  /*0600*/  IMAD.MOV.U32 R11, RZ, RZ, RZ ;  /* 0x000000ffff0b7224 */ /* 0x002fe200078e00ff */
[----:B------:R-:W-:Y:S01]  /*0610*/  CS2R R146, SRZ ;  /* 0x0000000000927805 */ /* 0x000fe2000001ff00 */
[----:B------:R-:W-:Y:S01]  /*0620*/  IMAD.MOV.U32 R140, RZ, RZ, RZ ;  /* 0x000000ffff8c7224 */ /* 0x000fe200078e00ff */
[----:B------:R-:W-:Y:S01]  /*0630*/  CS2R R144, SRZ ;  /* 0x0000000000907805 */ /* 0x000fe2000001ff00 */
[----:B------:R-:W-:Y:S01]  /*0640*/  CS2R R12, SRZ ;  /* 0x00000000000c7805 */ /* 0x000fe2000001ff00 */
[----:B------:R-:W-:Y:S01]  /*0650*/  MOV R138, RZ ;  /* 0x000000ff008a7202 */ /* 0x000fe20000000f00 */
[----:B------:R-:W-:Y:S01]  /*0660*/  CS2R R136, SRZ ;  /* 0x0000000000887805 */ /* 0x000fe2000001ff00 */
[----:B------:R-:W-:Y:S01]  /*0670*/  CS2R R134, SRZ ;  /* 0x0000000000867805 */ /* 0x000fe2000001ff00 */
[----:B------:R-:W-:Y:S01]  /*0680*/  IMAD.MOV.U32 R7, RZ, RZ, RZ ;  /* 0x000000ffff077224 */ /* 0x000fe200078e00ff */
[----:B------:R-:W-:Y:S01]  /*0690*/  MOV R132, RZ ;  /* 0x000000ff00847202 */ /* 0x000fe20000000f00 */
[----:B------:R-:W-:Y:S01]  /*06a0*/  IMAD.MOV.U32 R8, RZ, RZ, RZ ;  /* 0x000000ffff087224 */ /* 0x000fe200078e00ff */
[----:B------:R-:W-:Y:S01]  /*06b0*/  MOV R126, RZ ;  /* 0x000000ff007e7202 */ /* 0x000fe20000000f00 */
[----:B------:R-:W-:Y:S01]  /*06c0*/  CS2R R124, SRZ ;  /* 0x00000000007c7805 */ /* 0x000fe2000001ff00 */
[----:B------:R-:W-:Y:S01]  /*06d0*/  IMAD.MOV.U32 R130, RZ, RZ, RZ ;  /* 0x000000ffff827224 */ /* 0x000fe200078e00ff */
[----:B------:R-:W-:Y:S01]  /*06e0*/  CS2R R14, SRZ ;  /* 0x00000000000e7805 */ /* 0x000fe2000001ff00 */
[----:B------:R-:W-:Y:S01]  /*06f0*/  MOV R128, RZ ;  /* 0x000000ff00807202 */ /* 0x000fe20000000f00 */
        /* <DEDUP_REMOVED lines=18> */
[----:B------:R-:W-:Y:S01]  /*0820*/  MOV R0, RZ ;  /* 0x000000ff00007202 */ /* 0x000fe20000000f00 */
[----:B------:R-:W-:Y:S01]  /*0830*/  CS2R R2, SRZ ;  /* 0x0000000000027805 */ /* 0x000fe2000001ff00 */
[----:B------:R-:W-:Y:S01]  /*0840*/  CS2R R4, SRZ ;  /* 0x0000000000047805 */ /* 0x000fe2000001ff00 */
[----:B------:R-:W-:Y:S01]  /*0850*/  CS2R R148, SRZ ;  /* 0x0000000000947805 */ /* 0x000fe2000001ff00 */
        /* <DEDUP_REMOVED lines=33> */
[----:B------:R-:W-:Y:S05]  /*0a70*/  @!P1 BRA `(.L_x_52) ;  /* 0x0000424000009947 */ /* 0x000fea0003800000 */
[----:B------:R-:W-:Y:S01]  /*0a80*/  IMAD.SHL.U32 R0, R6, 0x100, RZ ;  /* 0x0000010006007824 */ /* 0x000fe200078e00ff */
[----:B------:R-:W-:Y:S01]  /*0a90*/  SHF.R.S32.HI R5, RZ, 0x1f, R86 ;  /* 0x0000001fff057819 */ /* 0x000fe20000011456 */
[----:B------:R-:W-:Y:S01]  /*0aa0*/  IMAD.MOV.U32 R2, RZ, RZ, c[0x0][0x248] ;  /* 0x00009200ff027624 */ /* 0x000fe200078e00ff */
[----:B------:R-:W-:Y:S01]  /*0ab0*/  SHF.R.S32.HI R3, RZ, 0x1f, R6 ;  /* 0x0000001fff037819 */ /* 0x000fe20000011406 */
[----:B------:R-:W-:Y:S01]  /*0ac0*/  IMAD.SHL.U32 R4, R86, 0x4, RZ ;  /* 0x0000000456047824 */ /* 0x000fe200078e00ff */
[----:B------:R-:W-:Y:S01]  /*0ad0*/  IADD3 R24, P0, R0, R86, RZ ;  /* 0x0000005600187210 */ /* 0x000fe20007f1e0ff */
[----:B-----5:R-:W-:Y:S01]  /*0ae0*/  IMAD R37, R85, -0x40, R18 ;  /* 0xffffffc055257824 */ /* 0x020fe200078e0212 */
[----:B------:R-:W-:Y:S01]  /*0af0*/  ISETP.NE.AND P3, PT, R2, 0x1, PT ;  /* 0x000000010200780c */ /* 0x000fe20003f65270 */
[----:B------:R-:W-:Y:S01]  /*0b00*/  IMAD.MOV.U32 R149, RZ, RZ, 0x20 ;  /* 0x00000020ff957424 */ /* 0x000fe200078e00ff */
[----:B------:R-:W-:Y:S01]  /*0b10*/  IADD3 R2, P1, R4, R6, RZ ;  /* 0x0000000604027210 */ /* 0x000fe20007f3e0ff */
[----:B------:R-:W-:Y:S01]  /*0b20*/  IMAD.MOV.U32 R6, RZ, RZ, R84 ;  /* 0x000000ffff067224 */ /* 0x000fe200078e0054 */
[----:B------:R-:W-:Y:S01]  /*0b30*/  LEA.HI.X.SX32 R25, R0, R5, 0x1, P0 ;  /* 0x0000000500197211 */ /* 0x000fe200000f0eff */
[----:B------:R-:W-:Y:S01]  /*0b40*/  IMAD.MOV.U32 R248, RZ, RZ, RZ ;  /* 0x000000fffff87224 */ /* 0x000fe200078e00ff */
[----:B------:R-:W-:Y:S01]  /*0b50*/  SHF.R.S32.HI R35, RZ, 0x1f, R86 ;  /* 0x0000001fff237819 */ /* 0x000fe20000011456 */
[----:B------:R-:W-:Y:S01]  /*0b60*/  CS2R R146, SRZ ;  /* 0x0000000000927805 */ /* 0x000fe2000001ff00 */
[----:B------:R-:W-:Y:S01]  /*0b70*/  IADD3 R0, R87, 0x1f, RZ ;  /* 0x0000001f57007810 */ /* 0x000fe20007ffe0ff */
[----:B------:R-:W-:Y:S01]  /*0b80*/  IMAD.WIDE.U32 R24, R84, c[0x0][0x238], R24 ;  /* 0x00008e0054187a25 */ /* 0x000fe200078e0018 */
[----:B------:R-:W-:Y:S01]  /*0b90*/  LEA.HI.X.SX32 R3, R4, R3, 0x1, P1 ;  /* 0x0000000304037211 */ /* 0x000fe200008f0eff */
[----:B------:R-:W-:Y:S01]  /*0ba0*/  CS2R R144, SRZ ;  /* 0x0000000000907805 */ /* 0x000fe2000001ff00 */
[CC--:B------:R-:W-:Y:S01]  /*0bb0*/  LEA.HI R38, R35.reuse, R86.reuse, RZ, 0x3 ;  /* 0x0000005623267211 */ /* 0x0c0fe200078f18ff */
[----:B------:R-:W-:Y:S01]  /*0bc0*/  @P3 IMAD.HI.U32 R7, R84, c[0x0][0x24c], RZ ;  /* 0x0000930054073a27 */ /* 0x000fe200078e00ff */
[----:B------:R-:W-:Y:S01]  /*0bd0*/  SHF.R.S32.HI R4, RZ, 0x1f, R0 ;  /* 0x0000001fff047819 */ /* 0x000fe20000011400 */
[----:B------:R-:W-:Y:S01]  /*0be0*/  CS2R R142, SRZ ;  /* 0x00000000008e7805 */ /* 0x000fe2000001ff00 */
[C---:B------:R-:W-:Y:S01]  /*0bf0*/  LEA.HI R36, R35.reuse, R86, RZ, 0x2 ;  /* 0x0000005623247211 */ /* 0x040fe200078f10ff */
[----:B------:R-:W-:Y:S01]  /*0c00*/  CS2R R140, SRZ ;  /* 0x00000000008c7805 */ /* 0x000fe2000001ff00 */
[----:B------:R-:W-:Y:S01]  /*0c10*/  SHF.R.S32.HI R50, RZ, 0x3, R38 ;  /* 0x00000003ff327819 */ /* 0x000fe20000011426 */
[----:B------:R-:W-:Y:S01]  /*0c20*/  CS2R R138, SRZ ;  /* 0x00000000008a7805 */ /* 0x000fe2000001ff00 */
[----:B------:R-:W-:Y:S01]  /*0c30*/  LEA.HI R148, R4, R0, RZ, 0x5 ;  /* 0x0000000004947211 */ /* 0x000fe200078f28ff */
[----:B------:R-:W-:Y:S01]  /*0c40*/  CS2R R136, SRZ ;  /* 0x0000000000887805 */ /* 0x000fe2000001ff00 */
[--C-:B------:R-:W-:Y:S01]  /*0c50*/  SHF.R.S32.HI R16, RZ, 0x2, R36.reuse ;  /* 0x00000002ff107819 */ /* 0x100fe20000011424 */
[----:B------:R-:W-:Y:S01]  /*0c60*/  CS2R R134, SRZ ;  /* 0x0000000000867805 */ /* 0x000fe2000001ff00 */
[----:B------:R-:W-:Y:S01]  /*0c70*/  SHF.R.S32.HI R0, RZ, 0x1f, R36 ;  /* 0x0000001fff007819 */ /* 0x000fe20000011424 */
[----:B------:R-:W-:Y:S01]  /*0c80*/  CS2R R132, SRZ ;  /* 0x0000000000847805 */ /* 0x000fe2000001ff00 */
[----:B------:R-:W-:Y:S01]  /*0c90*/  SHF.R.S32.HI R34, RZ, 0x1f, R84 ;  /* 0x0000001fff227819 */ /* 0x000fe20000011454 */
[----:B------:R-:W-:Y:S01]  /*0ca0*/  CS2R R130, SRZ ;  /* 0x0000000000827805 */ /* 0x000fe2000001ff00 */
[----:B------:R-:W-:Y:S01]  /*0cb0*/  SHF.R.S32.HI R5, RZ, 0x1f, R50 ;  /* 0x0000001fff057819 */ /* 0x000fe20000011432 */
[----:B------:R-:W-:Y:S01]  /*0cc0*/  CS2R R128, SRZ ;  /* 0x0000000000807805 */ /* 0x000fe2000001ff00 */
[----:B------:R-:W-:Y:S01]  /*0cd0*/  IADD3 R21, P1, R50, R9, RZ ;  /* 0x0000000932157210 */ /* 0x000fe20007f3e0ff */
[----:B------:R-:W-:Y:S01]  /*0ce0*/  IMAD R12, R34, c[0x0][0x288], RZ ;  /* 0x0000a200220c7a24 */ /* 0x000fe200078e02ff */
[----:B------:R-:W-:Y:S01]  /*0cf0*/  IADD3 R8, P0, R50, R10, RZ ;  /* 0x0000000a32087210 */ /* 0x000fe20007f1e0ff */
[----:B------:R-:W-:Y:S01]  /*0d00*/  IMAD R14, R34, c[0x0][0x270], RZ ;  /* 0x00009c00220e7a24 */ /* 0x000fe200078e02ff */
[----:B------:R-:W-:Y:S01]  /*0d10*/  LEA.HI R0, R0, R16, RZ, 0x3 ;  /* 0x0000001000007211 */ /* 0x000fe200078f18ff */
[C---:B------:R-:W-:Y:S01]  /*0d20*/  IMAD R12, R84.reuse, c[0x0][0x28c], R12 ;  /* 0x0000a300540c7a24 */ /* 0x040fe200078e020c */
[----:B------:R-:W-:Y:S01]  /*0d30*/  LEA.HI R39, R35, R86, RZ, 0x4 ;  /* 0x0000005623277211 */ /* 0x000fe200078f20ff */
[----:B------:R-:W-:Y:S01]  /*0d40*/  IMAD R14, R84, c[0x0][0x274], R14 ;  /* 0x00009d00540e7a24 */ /* 0x000fe200078e020e */
[-C--:B------:R-:W-:Y:S01]  /*0d50*/  LEA.HI.X.SX32 R26, R9, R5.reuse, 0x1, P1 ;  /* 0x00000005091a7211 */ /* 0x080fe200008f0eff */
[----:B------:R-:W-:Y:S01]  /*0d60*/  CS2R R126, SRZ ;  /* 0x00000000007e7805 */ /* 0x000fe2000001ff00 */
[----:B------:R-:W-:Y:S01]  /*0d70*/  LEA.HI.X.SX32 R9, R10, R5, 0x1, P0 ;  /* 0x000000050a097211 */ /* 0x000fe200000f0eff */
[--C-:B------:R-:W-:Y:S01]  /*0d80*/  IMAD.WIDE.U32 R4, R84, c[0x0][0x270], R2.reuse ;  /* 0x00009c0054047a25 */ /* 0x100fe200078e0002 */
[----:B------:R-:W-:Y:S01]  /*0d90*/  LOP3.LUT R0, R0, 0xfffffff8, RZ, 0xc0, !PT ;  /* 0xfffffff800007812 */ /* 0x000fe200078ec0ff */
[----:B------:R-:W-:Y:S01]  /*0da0*/  CS2R R124, SRZ ;  /* 0x00000000007c7805 */ /* 0x000fe2000001ff00 */
[----:B------:R-:W-:Y:S01]  /*0db0*/  LOP3.LUT R11, R38, 0xfffffff8, RZ, 0xc0, !PT ;  /* 0xfffffff8260b7812 */ /* 0x000fe200078ec0ff */
[----:B------:R-:W-:Y:S01]  /*0dc0*/  IMAD.WIDE.U32 R2, R84, c[0x0][0x288], R2 ;  /* 0x0000a20054027a25 */ /* 0x000fe200078e0002 */
[----:B------:R-:W-:Y:S01]  /*0dd0*/  SHF.R.S32.HI R10, RZ, 0x4, R39 ;  /* 0x00000004ff0a7819 */ /* 0x000fe20000011427 */
[----:B------:R-:W-:Y:S01]  /*0de0*/  CS2R R122, SRZ ;  /* 0x00000000007a7805 */ /* 0x000fe2000001ff00 */
[----:B------:R-:W-:Y:S01]  /*0df0*/  @P3 SHF.R.U32.HI R6, RZ, c[0x0][0x250], R7 ;  /* 0x00009400ff063a19 */ /* 0x000fe20000011607 */
[----:B------:R-:W-:Y:S01]  /*0e00*/  IMAD.IADD R29, R16, 0x1, -R0 ;  /* 0x00000001101d7824 */ /* 0x000fe200078e0a00 */
[----:B------:R-:W-:Y:S01]  /*0e10*/  LEA.HI R7, R39, R10, RZ, 0x1 ;  /* 0x0000000a27077211 */ /* 0x000fe200078f08ff */
[----:B------:R-:W-:Y:S01]  /*0e20*/  IMAD.IADD R22, R86, 0x1, -R11 ;  /* 0x0000000156167824 */ /* 0x000fe200078e0a0b */
[----:B------:R-:W-:Y:S01]  /*0e30*/  LEA.HI R0, R35, R86, RZ, 0x6 ;  /* 0x0000005623007211 */ /* 0x000fe200078f30ff */
[----:B------:R-:W-:Y:S01]  /*0e40*/  IMAD.IADD R13, R3, 0x1, R12 ;  /* 0x00000001030d7824 */ /* 0x000fe200078e020c */
[----:B------:R-:W-:Y:S01]  /*0e50*/  LOP3.LUT R7, R7, 0xfffffffe, RZ, 0xc0, !PT ;  /* 0xfffffffe07077812 */ /* 0x000fe200078ec0ff */
[----:B------:R-:W-:Y:S01]  /*0e60*/  IMAD.SHL.U32 R3, R50, 0x40, RZ ;  /* 0x0000004032037824 */ /* 0x000fe200078e00ff */
[----:B------:R-:W-:Y:S01]  /*0e70*/  SHF.R.S32.HI R23, RZ, 0x6, R0 ;  /* 0x00000006ff177819 */ /* 0x000fe20000011400 */
[----:B------:R-:W-:Y:S01]  /*0e80*/  IMAD.IADD R15, R5, 0x1, R14 ;  /* 0x00000001050f7824 */ /* 0x000fe200078e020e */
[----:B------:R-:W-:Y:S01]  /*0e90*/  SHF.R.S32.HI R5, RZ, 0x1f, R6 ;  /* 0x0000001fff057819 */ /* 0x000fe20000011406 */
[----:B------:R-:W-:Y:S01]  /*0ea0*/  IMAD.SHL.U32 R16, R22, 0x8, RZ ;  /* 0x0000000816107824 */ /* 0x000fe200078e00ff */
[----:B------:R-:W-:Y:S01]  /*0eb0*/  LOP3.LUT R0, R3, 0x1c0, RZ, 0xc0, !PT ;  /* 0x000001c003007812 */ /* 0x000fe200078ec0ff */
[----:B------:R-:W-:Y:S01]  /*0ec0*/  IMAD.MOV.U32 R12, RZ, RZ, R2 ;  /* 0x000000ffff0c7224 */ /* 0x000fe200078e0002 */
[----:B------:R-:W-:Y:S01]  /*0ed0*/  SEL R31, R88, RZ, !P2 ;  /* 0x000000ff581f7207 */ /* 0x000fe20005000000 */
[----:B------:R-:W-:Y:S01]  /*0ee0*/  IMAD.IADD R30, R10, 0x1, -R7 ;  /* 0x000000010a1e7824 */ /* 0x000fe200078e0a07 */
[--C-:B------:R-:W-:Y:S01]  /*0ef0*/  SHF.R.S32.HI R17, RZ, 0x1f, R16.reuse ;  /* 0x0000001fff117819 */ /* 0x100fe20000011410 */
[----:B------:R-:W-:Y:S01]  /*0f00*/  IMAD R2, R5, c[0x0][0x1e0], RZ ;  /* 0x0000780005027a24 */ /* 0x000fe200078e02ff */
[----:B------:R-:W-:Y:S01]  /*0f10*/  LOP3.LUT R10, R0, 0x38, R16, 0xf8, !PT ;  /* 0x00000038000a7812 */ /* 0x000fe200078ef810 */
[----:B------:R-:W-:Y:S01]  /*0f20*/  IMAD.SHL.U32 R40, R23, 0x200, RZ ;  /* 0x0000020017287824 */ /* 0x000fe200078e00ff */
[----:B------:R-:W-:Y:S01]  /*0f30*/  SHF.R.U32.HI R7, RZ, 0x3, R0 ;  /* 0x00000003ff077819 */ /* 0x000fe20000011600 */
[----:B------:R-:W-:Y:S01]  /*0f40*/  IMAD.MOV.U32 R14, RZ, RZ, R4 ;  /* 0x000000ffff0e7224 */ /* 0x000fe200078e0004 */
[----:B------:R-:W-:Y:S01]  /*0f50*/  SHF.R.S32.HI R0, RZ, 0x1f, R88 ;  /* 0x0000001fff007819 */ /* 0x000fe20000011458 */
[----:B------:R-:W-:Y:S01]  /*0f60*/  IMAD R4, R6, c[0x0][0x1e4], R2 ;  /* 0x0000790006047a24 */ /* 0x000fe200078e0202 */
[----:B------:R-:W-:Y:S01]  /*0f70*/  LOP3.LUT R28, R40, R10, R7, 0xf6, !PT ;  /* 0x0000000a281c7212 */ /* 0x000fe200078ef607 */
[----:B------:R-:W-:Y:S01]  /*0f80*/  IMAD.WIDE.U32 R2, R6, c[0x0][0x1e0], R16 ;  /* 0x0000780006027a25 */ /* 0x000fe200078e0010 */
[C---:B------:R-:W-:Y:S01]  /*0f90*/  SEL R7, R0.reuse, RZ, !P4 ;  /* 0x000000ff00077207 */ /* 0x040fe20006000000 */
[----:B------:R-:W-:Y:S01]  /*0fa0*/  CS2R R120, SRZ ;  /* 0x0000000000787805 */ /* 0x000fe2000001ff00 */
[----:B------:R-:W-:Y:S01]  /*0fb0*/  SEL R27, R0, RZ, !P2 ;  /* 0x000000ff001b7207 */ /* 0x000fe20005000000 */
[----:B------:R-:W-:Y:S01]  /*0fc0*/  IMAD R5, R5, c[0x0][0x1b0], RZ ;  /* 0x00006c0005057a24 */ /* 0x000fe200078e02ff */
[----:B------:R-:W-:Y:S01]  /*0fd0*/  SEL R0, R88, RZ, !P4 ;  /* 0x000000ff58007207 */ /* 0x000fe20006000000 */
[----:B------:R-:W-:Y:S01]  /*0fe0*/  IMAD.IADD R3, R3, 0x1, R4 ;  /* 0x0000000103037824 */ /* 0x000fe200078e0204 */
[----:B------:R-:W-:Y:S01]  /*0ff0*/  IADD3 R32, R16, 0x40, RZ ;  /* 0x0000004010207810 */ /* 0x000fe20007ffe0ff */
[----:B------:R-:W-:Y:S01]  /*1000*/  IMAD R10, R6, c[0x0][0x1b4], R5 ;  /* 0x00006d00060a7a24 */ /* 0x000fe200078e0205 */
[----:B------:R-:W-:Y:S01]  /*1010*/  ISETP.GE.AND P3, PT, R16, c[0x0][0x1cc], PT ;  /* 0x0000730010007a0c */ /* 0x000fe20003f66270 */
[----:B------:R-:W-:Y:S01]  /*1020*/  IMAD.WIDE.U32 R4, R6, c[0x0][0x1b0], R16 ;  /* 0x00006c0006047a25 */ /* 0x000fe200078e0010 */
[----:B------:R-:W-:Y:S01]  /*1030*/  ISETP.GE.AND P2, PT, R32, c[0x0][0x1cc], PT ;  /* 0x0000730020007a0c */ /* 0x000fe20003f46270 */
[----:B------:R-:W-:Y:S01]  /*1040*/  CS2R R118, SRZ ;  /* 0x0000000000767805 */ /* 0x000fe2000001ff00 */
[----:B------:R-:W-:Y:S01]  /*1050*/  IADD3 R33, R16, 0x80, RZ ;  /* 0x0000008010217810 */ /* 0x000fe20007ffe0ff */
[----:B------:R-:W-:Y:S01]  /*1060*/  IMAD R6, R7, c[0x0][0x1e8], RZ ;  /* 0x00007a0007067a24 */ /* 0x000fe200078e02ff */
[----:B------:R-:W-:Y:S01]  /*1070*/  LEA.HI R35, R35, R86, RZ, 0x5 ;  /* 0x0000005623237211 */ /* 0x000fe200078f28ff */
[----:B------:R-:W-:Y:S01]  /*1080*/  IMAD.IADD R11, R5, 0x1, R10 ;  /* 0x00000001050b7824 */ /* 0x000fe200078e020a */
[----:B------:R-:W-:Y:S01]  /*1090*/  CS2R R116, SRZ ;  /* 0x0000000000747805 */ /* 0x000fe2000001ff00 */
[----:B------:R-:W-:Y:S01]  /*10a0*/  IMAD R18, R27, c[0x0][0x278], RZ ;  /* 0x00009e001b127a24 */ /* 0x000fe200078e02ff */
[----:B------:R-:W-:Y:S01]  /*10b0*/  CS2R R114, SRZ ;  /* 0x0000000000727805 */ /* 0x000fe2000001ff00 */
[C---:B------:R-:W-:Y:S01]  /*10c0*/  IMAD R6, R0.reuse, c[0x0][0x1ec], R6 ;  /* 0x00007b0000067a24 */ /* 0x040fe200078e0206 */
[----:B------:R-:W-:Y:S01]  /*10d0*/  CS2R R112, SRZ ;  /* 0x0000000000707805 */ /* 0x000fe2000001ff00 */
[C---:B------:R-:W-:Y:S01]  /*10e0*/  IMAD.WIDE.U32 R2, R0.reuse, c[0x0][0x1e8], R2 ;  /* 0x00007a0000027a25 */ /* 0x040fe200078e0002 */
[----:B------:R-:W-:Y:S01]  /*10f0*/  CS2R R110, SRZ ;  /* 0x00000000006e7805 */ /* 0x000fe2000001ff00 */
[----:B------:R-:W-:Y:S01]  /*1100*/  CS2R R108, SRZ ;  /* 0x00000000006c7805 */ /* 0x000fe2000001ff00 */
[----:B------:R-:W-:Y:S01]  /*1110*/  CS2R R106, SRZ ;  /* 0x00000000006a7805 */ /* 0x000fe2000001ff00 */
[----:B------:R-:W-:Y:S01]  /*1120*/  IMAD R7, R7, c[0x0][0x1b8], RZ ;  /* 0x00006e0007077a24 */ /* 0x000fe200078e02ff */
[----:B------:R-:W-:Y:S01]  /*1130*/  CS2R R104, SRZ ;  /* 0x0000000000687805 */ /* 0x000fe2000001ff00 */
[----:B------:R-:W-:Y:S01]  /*1140*/  IMAD R5, R27, c[0x0][0x290], RZ ;  /* 0x0000a4001b057a24 */ /* 0x000fe200078e02ff */
[----:B------:R-:W-:Y:S01]  /*1150*/  CS2R R102, SRZ ;  /* 0x0000000000667805 */ /* 0x000fe2000001ff00 */
[----:B------:R-:W-:Y:S01]  /*1160*/  IMAD.WIDE R8, R85, 0x40, R8 ;  /* 0x0000004055087825 */ /* 0x000fe200078e0208 */
[----:B------:R-:W-:Y:S01]  /*1170*/  CS2R R100, SRZ ;  /* 0x0000000000647805 */ /* 0x000fe2000001ff00 */
[----:B------:R-:W-:Y:S01]  /*1180*/  CS2R R98, SRZ ;  /* 0x0000000000627805 */ /* 0x000fe2000001ff00 */
[----:B------:R-:W-:Y:S01]  /*1190*/  CS2R R96, SRZ ;  /* 0x0000000000607805 */ /* 0x000fe2000001ff00 */
[----:B------:R-:W-:Y:S01]  /*11a0*/  IMAD.MOV.U32 R10, RZ, RZ, R4 ;  /* 0x000000ffff0a7224 */ /* 0x000fe200078e0004 */
[----:B------:R-:W-:Y:S01]  /*11b0*/  CS2R R94, SRZ ;  /* 0x00000000005e7805 */ /* 0x000fe2000001ff00 */
[----:B------:R-:W-:Y:S01]  /*11c0*/  IMAD R19, R31, c[0x0][0x27c], R18 ;  /* 0x00009f001f137a24 */ /* 0x000fe200078e0212 */
[----:B------:R-:W-:Y:S01]  /*11d0*/  CS2R R92, SRZ ;  /* 0x00000000005c7805 */ /* 0x000fe2000001ff00 */
[----:B------:R-:W-:Y:S01]  /*11e0*/  IMAD.IADD R3, R3, 0x1, R6 ;  /* 0x0000000103037824 */ /* 0x000fe200078e0206 */
[----:B------:R-:W-:Y:S01]  /*11f0*/  CS2R R90, SRZ ;  /* 0x00000000005a7805 */ /* 0x000fe2000001ff00 */
[----:B------:R-:W-:Y:S01]  /*1200*/  IMAD R20, R0, c[0x0][0x1bc], R7 ;  /* 0x00006f0000147a24 */ /* 0x000fe200078e0207 */
[----:B------:R-:W-:Y:S01]  /*1210*/  CS2R R88, SRZ ;  /* 0x0000000000587805 */ /* 0x000fe2000001ff00 */
[C---:B------:R-:W-:Y:S01]  /*1220*/  IMAD R18, R31.reuse, c[0x0][0x294], R5 ;  /* 0x0000a5001f127a24 */ /* 0x040fe200078e0205 */
[----:B------:R-:W-:Y:S01]  /*1230*/  CS2R R82, SRZ ;  /* 0x0000000000527805 */ /* 0x000fe2000001ff00 */
[C---:B------:R-:W-:Y:S01]  /*1240*/  IMAD.WIDE.U32 R6, R31.reuse, c[0x0][0x278], R14 ;  /* 0x00009e001f067a25 */ /* 0x040fe200078e000e */
[----:B------:R-:W-:Y:S01]  /*1250*/  CS2R R80, SRZ ;  /* 0x0000000000507805 */ /* 0x000fe2000001ff00 */
[----:B------:R-:W-:Y:S01]  /*1260*/  CS2R R78, SRZ ;  /* 0x00000000004e7805 */ /* 0x000fe2000001ff00 */
[----:B------:R-:W-:Y:S01]  /*1270*/  CS2R R76, SRZ ;  /* 0x00000000004c7805 */ /* 0x000fe2000001ff00 */
[----:B------:R-:W-:Y:S01]  /*1280*/  IMAD.WIDE.U32 R4, R31, c[0x0][0x290], R12 ;  /* 0x0000a4001f047a25 */ /* 0x000fe200078e000c */
[----:B------:R-:W-:Y:S01]  /*1290*/  LEA R46, P1, R6, c[0x0][0x258], 0x2 ;  /* 0x00009600062e7a11 */ /* 0x000fe200078210ff */
[----:B------:R-:W-:Y:S01]  /*12a0*/  CS2R R74, SRZ ;  /* 0x00000000004a7805 */ /* 0x000fe2000001ff00 */
[----:B------:R-:W-:Y:S01]  /*12b0*/  CS2R R72, SRZ ;  /* 0x0000000000487805 */ /* 0x000fe2000001ff00 */
[----:B------:R-:W-:Y:S01]  /*12c0*/  IMAD R14, R9, c[0x0][0x1d8], RZ ;  /* 0x00007600090e7a24 */ /* 0x000fe200078e02ff */
[----:B------:R-:W-:Y:S01]  /*12d0*/  LEA R42, P0, R4, c[0x0][0x280], 0x2 ;  /* 0x0000a000042a7a11 */ /* 0x000fe200078010ff */
[----:B------:R-:W-:Y:S01]  /*12e0*/  IMAD.WIDE.U32 R10, R0, c[0x0][0x1b8], R10 ;  /* 0x00006e00000a7a25 */ /* 0x000fe200078e000a */
[----:B------:R-:W-:Y:S01]  /*12f0*/  CS2R R70, SRZ ;  /* 0x0000000000467805 */ /* 0x000fe2000001ff00 */
[----:B------:R-:W-:Y:S01]  /*1300*/  CS2R R68, SRZ ;  /* 0x0000000000447805 */ /* 0x000fe2000001ff00 */
[----:B------:R-:W-:Y:S01]  /*1310*/  CS2R R66, SRZ ;  /* 0x0000000000427805 */ /* 0x000fe2000001ff00 */
[----:B------:R-:W-:Y:S01]  /*1320*/  IMAD.IADD R0, R7, 0x1, R19 ;  /* 0x0000000107007824 */ /* 0x000fe200078e0213 */
[----:B------:R-:W-:Y:S01]  /*1330*/  CS2R R64, SRZ ;  /* 0x0000000000407805 */ /* 0x000fe2000001ff00 */
[----:B------:R-:W-:Y:S01]  /*1340*/  IMAD.IADD R7, R5, 0x1, R18 ;  /* 0x0000000105077824 */ /* 0x000fe200078e0212 */
[----:B------:R-:W-:Y:S01]  /*1350*/  CS2R R62, SRZ ;  /* 0x00000000003e7805 */ /* 0x000fe2000001ff00 */
[----:B------:R-:W-:Y:S01]  /*1360*/  IMAD R14, R8, c[0x0][0x1dc], R14 ;  /* 0x00007700080e7a24 */ /* 0x000fe200078e020e */
[----:B------:R-:W-:Y:S01]  /*1370*/  LEA.HI.X R47, R6, c[0x0][0x25c], R0, 0x2, P1 ;  /* 0x00009700062f7a11 */ /* 0x000fe200008f1400 */
[----:B------:R-:W-:Y:S01]  /*1380*/  IMAD.WIDE.U32 R12, R8, c[0x0][0x1d8], R2 ;  /* 0x00007600080c7a25 */ /* 0x000fe200078e0002 */
[----:B------:R-:W-:Y:S01]  /*1390*/  LEA.HI.X R43, R4, c[0x0][0x284], R7, 0x2, P0 ;  /* 0x0000a100042b7a11 */ /* 0x000fe200000f1407 */
[----:B------:R-:W-:Y:S01]  /*13a0*/  CS2R R60, SRZ ;  /* 0x00000000003c7805 */ /* 0x000fe2000001ff00 */
[----:B------:R-:W-:Y:S01]  /*13b0*/  ISETP.GE.AND P1, PT, R33, c[0x0][0x1cc], PT ;  /* 0x0000730021007a0c */ /* 0x000fe20003f26270 */
[----:B------:R-:W-:Y:S01]  /*13c0*/  IMAD R3, R9, c[0x0][0x1a8], RZ ;  /* 0x00006a0009037a24 */ /* 0x000fe200078e02ff */
[----:B------:R-:W-:Y:S01]  /*13d0*/  LEA R2, P0, R12, c[0x0][0x1c0], 0x1 ;  /* 0x000070000c027a11 */ /* 0x000fe200078008ff */
[----:B------:R-:W-:Y:S01]  /*13e0*/  IMAD.IADD R0, R13, 0x1, R14 ;  /* 0x000000010d007824 */ /* 0x000fe200078e020e */
[----:B------:R-:W-:Y:S01]  /*13f0*/  STL.64 [R1+0xa0], R46 ;  /* 0x0000a02e01007387 */ /* 0x000fe20000100a00 */
[----:B------:R-:W-:Y:S01]  /*1400*/  IMAD.IADD R5, R11, 0x1, R20 ;  /* 0x000000010b057824 */ /* 0x000fe200078e0214 */
[----:B------:R-:W-:Y:S01]  /*1410*/  CS2R R58, SRZ ;  /* 0x00000000003a7805 */ /* 0x000fe2000001ff00 */
[----:B------:R-:W-:Y:S01]  /*1420*/  IMAD.MOV.U32 R4, RZ, RZ, R10 ;  /* 0x000000ffff047224 */ /* 0x000fe200078e000a */
[----:B------:R-:W-:Y:S01]  /*1430*/  STL.64 [R1+0x98], R42 ;  /* 0x0000982a01007387 */ /* 0x000fe20000100a00 */
[----:B------:R-:W-:Y:S01]  /*1440*/  IMAD R7, R8, c[0x0][0x1ac], R3 ;  /* 0x00006b0008077a24 */ /* 0x000fe200078e0203 */
[----:B------:R-:W-:Y:S01]  /*1450*/  LEA.HI.X R3, R12, c[0x0][0x1c4], R0, 0x1, P0 ;  /* 0x000071000c037a11 */ /* 0x000fe200000f0c00 */
[----:B------:R-:W-:Y:S01]  /*1460*/  IMAD.IADD R0, R37, 0x1, -R50 ;  /* 0x0000000125007824 */ /* 0x000fe200078e0a32 */
[----:B------:R-:W-:Y:S01]  /*1470*/  CS2R R56, SRZ ;  /* 0x0000000000387805 */ /* 0x000fe2000001ff00 */
[----:B------:R-:W-:Y:S01]  /*1480*/  IMAD.WIDE.U32 R8, R8, c[0x0][0x1a8], R4 ;  /* 0x00006a0008087a25 */ /* 0x000fe200078e0004 */
[----:B------:R-:W-:Y:S01]  /*1490*/  CS2R R54, SRZ ;  /* 0x0000000000367805 */ /* 0x000fe2000001ff00 */
[----:B------:R-:W-:Y:S01]  /*14a0*/  CS2R R52, SRZ ;  /* 0x0000000000347805 */ /* 0x000fe2000001ff00 */
[C---:B------:R-:W-:Y:S01]  /*14b0*/  ISETP.LT.OR P5, PT, R0.reuse, 0x1, P3 ;  /* 0x000000010000780c */ /* 0x040fe20001fa1670 */
[----:B------:R-:W-:Y:S01]  /*14c0*/  IMAD.MOV.U32 R5, RZ, RZ, c[0x0][0x1d8] ;  /* 0x00007600ff057624 */ /* 0x000fe200078e00ff */
[----:B------:R-:W-:Y:S01]  /*14d0*/  ISETP.LT.OR P6, PT, R0, 0x1, P2 ;  /* 0x000000010000780c */ /* 0x000fe200017c1670 */
[----:B------:R-:W-:Y:S01]  /*14e0*/  IMAD.MOV.U32 R10, RZ, RZ, c[0x0][0x1dc] ;  /* 0x00007700ff0a7624 */ /* 0x000fe200078e00ff */
[----:B------:R-:W-:Y:S01]  /*14f0*/  LEA R6, P0, R8, c[0x0][0x190], 0x1 ;  /* 0x0000640008067a11 */ /* 0x000fe200078008ff */
[----:B------:R-:W-:Y:S01]  /*1500*/  IMAD.IADD R7, R9, 0x1, R7 ;  /* 0x0000000109077824 */ /* 0x000fe200078e0207 */
[C---:B------:R-:W-:Y:S01]  /*1510*/  LEA R4, P4, R5.reuse, R2, 0x6 ;  /* 0x0000000205047211 */ /* 0x040fe200078830ff */
[----:B------:R-:W-:Y:S01]  /*1520*/  IMAD.SHL.U32 R41, R28, 0x2, RZ ;  /* 0x000000021c297824 */ /* 0x000fe200078e00ff */
[----:B------:R-:W-:Y:S01]  /*1530*/  IADD3 R28, R16, 0xc0, RZ ;  /* 0x000000c0101c7810 */ /* 0x000fe20007ffe0ff */
[----:B------:R-:W-:Y:S01]  /*1540*/  IMAD.MOV.U32 R13, RZ, RZ, c[0x0][0x1a8] ;  /* 0x00006a00ff0d7624 */ /* 0x000fe200078e00ff */
[----:B------:R-:W-:Y:S01]  /*1550*/  LEA.HI.X R5, R5, R3, R10, 0x6, P4 ;  /* 0x0000000305057211 */ /* 0x000fe200020f340a */
[----:B------:R-:W-:Y:S01]  /*1560*/  IMAD.MOV.U32 R18, RZ, RZ, c[0x0][0x1ac] ;  /* 0x00006b00ff127624 */ /* 0x000fe200078e00ff */
[----:B------:R-:W-:Y:S01]  /*1570*/  ISETP.LT.OR P4, PT, R0, 0x1, P1 ;  /* 0x000000010000780c */ /* 0x000fe20000f81670 */
[----:B------:R-:W-:Y:S01]  /*1580*/  @!PT LDS RZ, [RZ] ;  /* 0x00000000fffff984 */ /* 0x000fe20000000800 */
[----:B------:R-:W-:Y:S01]  /*1590*/  @!PT LDS RZ, [RZ] ;  /* 0x00000000fffff984 */ /* 0x000fe20000000800 */
[----:B------:R-:W-:Y:S01]  /*15a0*/  @!PT LDS RZ, [RZ] ;  /* 0x00000000fffff984 */ /* 0x000fe20000000800 */
[----:B------:R1:W-:Y:S01]  /*15b0*/  LDGSTS.E.BYPASS.LTC128B.128 [R41+0x8080], [R2.64], !P5 ;  /* 0x0808000002297fae */ /* 0x0003e2000e901d44 */
[----:B------:R-:W-:Y:S01]  /*15c0*/  LEA.HI.X R7, R8, c[0x0][0x194], R7, 0x1, P0 ;  /* 0x0000650008077a11 */ /* 0x000fe200000f0c07 */
[----:B------:R-:W-:Y:S01]  /*15d0*/  IMAD R9, R26, c[0x0][0x208], RZ ;  /* 0x000082001a097a24 */ /* 0x000fe200078e02ff */
[----:B------:R-:W-:Y:S01]  /*15e0*/  ISETP.GE.AND P0, PT, R28, c[0x0][0x1cc], PT ;  /* 0x000073001c007a0c */ /* 0x000fe20003f06270 */
[----:B------:R1:W-:Y:S01]  /*15f0*/  LDGSTS.E.BYPASS.LTC128B.128 [R41+0xa080], [R2.64+0x80], !P6 ;  /* 0x0a08008002297fae */ /* 0x0003e2000f101d44 */
[----:B------:R-:W-:Y:S01]  /*1600*/  ISETP.LT.OR P5, PT, R0, 0x21, P3 ;  /* 0x000000210000780c */ /* 0x000fe20001fa1670 */
[----:B------:R-:W-:Y:S01]  /*1610*/  IMAD R8, R26, c[0x0][0x178], RZ ;  /* 0x00005e001a087a24 */ /* 0x000fe200078e02ff */
[C---:B------:R-:W-:Y:S01]  /*1620*/  ISETP.LT.OR P6, PT, R0.reuse, 0x1, P0 ;  /* 0x000000010000780c */ /* 0x040fe200007c1670 */
[C---:B------:R-:W-:Y:S01]  /*1630*/  IMAD R15, R21.reuse, c[0x0][0x20c], R9 ;  /* 0x00008300150f7a24 */ /* 0x040fe200078e0209 */
[C---:B------:R-:W-:Y:S01]  /*1640*/  ISETP.LT.OR P3, PT, R0.reuse, 0x21, P2 ;  /* 0x000000210000780c */ /* 0x040fe20001761670 */
[C---:B------:R-:W-:Y:S01]  /*1650*/  IMAD.WIDE.U32 R10, R21.reuse, c[0x0][0x208], R16 ;  /* 0x00008200150a7a25 */ /* 0x040fe200078e0010 */
[C---:B------:R-:W-:Y:S01]  /*1660*/  ISETP.LT.OR P2, PT, R0.reuse, 0x21, P1 ;  /* 0x000000210000780c */ /* 0x040fe20000f41670 */
[----:B------:R1:W-:Y:S01]  /*1670*/  LDGSTS.E.BYPASS.LTC128B.128 [R41+0xc080], [R2.64+0x100], !P4 ;  /* 0x0c08010002297fae */ /* 0x0003e2000e101d44 */
[----:B------:R-:W-:Y:S01]  /*1680*/  ISETP.LT.OR P1, PT, R0, 0x21, P0 ;  /* 0x000000210000780c */ /* 0x000fe20000721670 */
[----:B------:R-:W-:Y:S01]  /*1690*/  IMAD R14, R21, c[0x0][0x17c], R8 ;  /* 0x00005f00150e7a24 */ /* 0x000fe200078e0208 */
[----:B------:R-:W-:Y:S01]  /*16a0*/  LEA R12, P0, R13, R6, 0x6 ;  /* 0x000000060d0c7211 */ /* 0x000fe200078030ff */
[----:B------:R-:W-:Y:S01]  /*16b0*/  IMAD.WIDE.U32 R8, R21, c[0x0][0x178], R16 ;  /* 0x00005e0015087a25 */ /* 0x000fe200078e0010 */
[----:B------:R-:W-:Y:S01]  /*16c0*/  ISETP.GE.AND P4, PT, R16, c[0x0][0x19c], PT ;  /* 0x0000670010007a0c */ /* 0x000fe20003f86270 */
[----:B------:R-:W-:Y:S01]  /*16d0*/  STL [R1+0x54], R41 ;  /* 0x0000542901007387 */ /* 0x000fe20000100800 */
[----:B------:R-:W-:Y:S01]  /*16e0*/  LEA.HI.X R13, R13, R7, R18, 0x6, P0 ;  /* 0x000000070d0d7211 */ /* 0x000fe200000f3412 */
[----:B------:R-:W-:Y:S01]  /*16f0*/  IMAD R19, R34, c[0x0][0x238], RZ ;  /* 0x00008e0022137a24 */ /* 0x000fe200078e02ff */
[----:B------:R-:W-:Y:S01]  /*1700*/  ISETP.LT.OR P0, PT, R0, 0x1, P4 ;  /* 0x000000010000780c */ /* 0x000fe20002701670 */
[----:B------:R1:W-:Y:S02]  /*1710*/  LDGSTS.E.BYPASS.LTC128B.128 [R41+0xe080], [R2.64+0x180], !P6 ;  /* 0x0e08018002297fae */ /* 0x0003e4000f101d44 */
[----:B------:R-:W-:-:S02]  /*1720*/  IMAD R19, R84, c[0x0][0x23c], R19 ;  /* 0x00008f0054137a24 */ /* 0x000fc400078e0213 */
[----:B------:R2:W-:Y:S04]  /*1730*/  LDGSTS.E.BYPASS.LTC128B.128 [R41+0x9080], [R4.64], !P5 ;  /* 0x0908000004297fae */ /* 0x0005e8000e901d44 */
[----:B------:R2:W-:Y:S01]  /*1740*/  LDGSTS.E.BYPASS.LTC128B.128 [R41+0xb080], [R4.64+0x80], !P3 ;  /* 0x0b08008004297fae */ /* 0x0005e2000d901d44 */
[----:B------:R-:W-:-:S03]  /*1750*/  ISETP.LT.OR P3, PT, R0, 0x21, P4 ;  /* 0x000000210000780c */ /* 0x000fc60002761670 */
[----:B------:R2:W-:Y:S01]  /*1760*/  LDGSTS.E.BYPASS.LTC128B.128 [R41+0xd080], [R4.64+0x100], !P2 ;  /* 0x0d08010004297fae */ /* 0x0005e2000d101d44 */
[----:B------:R-:W-:Y:S02]  /*1770*/  ISETP.GE.AND P2, PT, R28, c[0x0][0x19c], PT ;  /* 0x000067001c007a0c */ /* 0x000fe40003f46270 */
[----:B------:R-:W-:Y:S01]  /*1780*/  P2R R18, PR, RZ, 0x8 ;  /* 0x00000008ff127803 */ /* 0x000fe20000000000 */
[----:B------:R2:W-:Y:S01]  /*1790*/  LDGSTS.E.BYPASS.LTC128B.128 [R41+0xf080], [R4.64+0x180], !P1 ;  /* 0x0f08018004297fae */ /* 0x0005e2000c901d44 */
[----:B------:R-:W-:-:S03]  /*17a0*/  ISETP.GE.AND P1, PT, R32, c[0x0][0x19c], PT ;  /* 0x0000670020007a0c */ /* 0x000fc60003f26270 */
[----:B------:R-:W0:Y:S01]  /*17b0*/  LDGDEPBAR ;  /* 0x00000000000079af */ /* 0x000e220000000000 */
[C---:B------:R-:W-:Y:S02]  /*17c0*/  ISETP.LT.OR P4, PT, R0.reuse, 0x1, P1 ;  /* 0x000000010000780c */ /* 0x040fe40000f81670 */
[----:B------:R-:W-:Y:S02]  /*17d0*/  ISETP.LT.OR P1, PT, R0, 0x21, P1 ;  /* 0x000000210000780c */ /* 0x000fe40000f21670 */
[----:B-1----:R-:W-:Y:S01]  /*17e0*/  P2R R2, PR, RZ, 0x1 ;  /* 0x00000001ff027803 */ /* 0x002fe20000000000 */
[----:B------:R-:W-:Y:S01]  /*17f0*/  IMAD.IADD R3, R9, 0x1, R14 ;  /* 0x0000000109037824 */ /* 0x000fe200078e020e */
[----:B------:R-:W-:Y:S02]  /*1800*/  ISETP.GE.AND P0, PT, R33, c[0x0][0x19c], PT ;  /* 0x0000670021007a0c */ /* 0x000fe40003f06270 */
[----:B------:R-:W-:Y:S01]  /*1810*/  ISETP.NE.AND P5, PT, R2, RZ, PT ;  /* 0x000000ff0200720c */ /* 0x000fe20003fa5270 */
[----:B------:R-:W-:Y:S01]  /*1820*/  IMAD.MOV.U32 R2, RZ, RZ, R8 ;  /* 0x000000ffff027224 */ /* 0x000fe200078e0008 */
[----:B------:R-:W-:-:S02]  /*1830*/  P2R R17, PR, RZ, 0x2 ;  /* 0x00000002ff117803 */ /* 0x000fc40000000000 */
[----:B------:R-:W-:Y:S01]  /*1840*/  ISETP.LT.OR P3, PT, R0, 0x1, P0 ;  /* 0x000000010000780c */ /* 0x000fe20000761670 */
[----:B------:R-:W-:Y:S01]  /*1850*/  IMAD.WIDE.U32 R2, R84, c[0x0][0x180], R2 ;  /* 0x0000600054027a25 */ /* 0x000fe200078e0002 */
[C---:B------:R-:W-:Y:S02]  /*1860*/  ISETP.LT.OR P6, PT, R0.reuse, 0x21, P0 ;  /* 0x000000210000780c */ /* 0x040fe400007c1670 */
[----:B------:R-:W-:Y:S01]  /*1870*/  ISETP.LT.OR P1, PT, R0, 0x1, P2 ;  /* 0x000000010000780c */ /* 0x000fe20001721670 */
[----:B--2---:R-:W-:-:S04]  /*1880*/  IMAD.IADD R5, R11, 0x1, R15 ;  /* 0x000000010b057824 */ /* 0x004fc800078e020f */
[----:B------:R1:W-:Y:S01]  /*1890*/  LDGSTS.E.BYPASS.LTC128B.128 [R41+0x80], [R6.64], !P5 ;  /* 0x0008000006297fae */ /* 0x0003e2000e901d44 */
[----:B------:R-:W-:Y:S01]  /*18a0*/  ISETP.LT.OR P5, PT, R0, 0x21, P2 ;  /* 0x000000210000780c */ /* 0x000fe200017a1670 */
[----:B------:R-:W-:Y:S01]  /*18b0*/  IMAD R0, R34, c[0x0][0x180], RZ ;  /* 0x0000600022007a24 */ /* 0x000fe200078e02ff */
[----:B------:R-:W-:Y:S01]  /*18c0*/  LOP3.LUT P2, RZ, R22, 0x4, RZ, 0xc0, !PT ;  /* 0x0000000416ff7812 */ /* 0x000fe2000784c0ff */
[----:B------:R-:W-:Y:S01]  /*18d0*/  IMAD R15, R34, c[0x0][0x210], RZ ;  /* 0x00008400220f7a24 */ /* 0x000fe200078e02ff */
[----:B------:R-:W-:Y:S01]  /*18e0*/  SHF.R.S32.HI R34, RZ, 0x5, R35 ;  /* 0x00000005ff227819 */ /* 0x000fe20000011423 */
[----:B------:R-:W-:Y:S01]  /*18f0*/  IMAD.MOV.U32 R4, RZ, RZ, R10 ;  /* 0x000000ffff047224 */ /* 0x000fe200078e000a */
[----:B------:R1:W-:Y:S01]  /*1900*/  LDGSTS.E.BYPASS.LTC128B.128 [R41+0x2080], [R6.64+0x80], !P4 ;  /* 0x0208008006297fae */ /* 0x0003e2000e101d44 */
[C---:B------:R-:W-:Y:S01]  /*1910*/  IMAD R0, R84.reuse, c[0x0][0x184], R0 ;  /* 0x0000610054007a24 */ /* 0x040fe200078e0200 */
[----:B------:R-:W-:Y:S01]  /*1920*/  LOP3.LUT P4, RZ, R29, 0x4, RZ, 0xc0, !PT ;  /* 0x000000041dff7812 */ /* 0x000fe2000788c0ff */
[----:B------:R-:W-:Y:S01]  /*1930*/  IMAD.WIDE.U32 R8, R84, c[0x0][0x210], R4 ;  /* 0x0000840054087a25 */ /* 0x000fe200078e0004 */
[----:B------:R-:W-:Y:S01]  /*1940*/  LEA.HI R5, R35, R34, RZ, 0x1 ;  /* 0x0000002223057211 */ /* 0x000fe200078f08ff */
[----:B------:R1:W-:Y:S01]  /*1950*/  LDGSTS.E.BYPASS.LTC128B.128 [R41+0x4080], [R6.64+0x100], !P3 ;  /* 0x0408010006297fae */ /* 0x0003e2000d901d44 */
[----:B------:R-:W-:Y:S01]  /*1960*/  LOP3.LUT R4, R36, 0x3ffffffc, RZ, 0xc0, !PT ;  /* 0x3ffffffc24047812 */ /* 0x000fe200078ec0ff */
[----:B------:R-:W-:Y:S01]  /*1970*/  IMAD.IADD R3, R3, 0x1, R0 ;  /* 0x0000000103037824 */ /* 0x000fe200078e0200 */
[----:B------:R-:W-:Y:S01]  /*1980*/  LOP3.LUT R5, R5, 0xfffffffe, RZ, 0xc0, !PT ;  /* 0xfffffffe05057812 */ /* 0x000fe200078ec0ff */
[----:B------:R-:W-:Y:S01]  /*1990*/  IMAD R11, R27, c[0x0][0x188], RZ ;  /* 0x000062001b0b7a24 */ /* 0x000fe200078e02ff */
[----:B------:R-:W-:Y:S01]  /*19a0*/  ISETP.NE.AND P3, PT, R17, RZ, PT ;  /* 0x000000ff1100720c */ /* 0x000fe20003f65270 */
[----:B------:R-:W-:Y:S01]  /*19b0*/  IMAD R15, R84, c[0x0][0x214], R15 ;  /* 0x00008500540f7a24 */ /* 0x000fe200078e020f */
[----:B------:R1:W-:Y:S01]  /*19c0*/  LDGSTS.E.BYPASS.LTC128B.128 [R41+0x6080], [R6.64+0x180], !P1 ;  /* 0x0608018006297fae */ /* 0x0003e2000c901d44 */
[----:B------:R-:W-:Y:S01]  /*19d0*/  IMAD.IADD R14, R86, 0x1, -R4 ;  /* 0x00000001560e7824 */ /* 0x000fe200078e0a04 */
[----:B------:R-:W-:Y:S01]  /*19e0*/  LOP3.LUT P1, RZ, R22, 0x2, RZ, 0xc0, !PT ;  /* 0x0000000216ff7812 */ /* 0x000fe2000782c0ff */
[----:B------:R-:W-:Y:S01]  /*19f0*/  IMAD.IADD R21, R34, 0x1, -R5 ;  /* 0x0000000122157824 */ /* 0x000fe200078e0a05 */
[----:B------:R-:W-:Y:S01]  /*1a00*/  CS2R R84, SRZ ;  /* 0x0000000000547805 */ /* 0x000fe2000001ff00 */
[----:B------:R-:W-:-:S02]  /*1a10*/  IMAD R11, R31, c[0x0][0x18c], R11 ;  /* 0x000063001f0b7a24 */ /* 0x000fc400078e020b */
[----:B------:R-:W-:-:S04]  /*1a20*/  IMAD.WIDE.U32 R4, R31, c[0x0][0x188], R2 ;  /* 0x000062001f047a25 */ /* 0x000fc800078e0002 */
[----:B------:R-:W-:Y:S01]  /*1a30*/  IMAD.IADD R3, R9, 0x1, R15 ;  /* 0x0000000109037824 */ /* 0x000fe200078e020f */
[C---:B------:R-:W-:Y:S01]  /*1a40*/  LEA R48, P0, R4.reuse, c[0x0][0x160], 0x1 ;  /* 0x0000580004307a11 */ /* 0x040fe200078008ff */
[----:B------:R-:W-:Y:S02]  /*1a50*/  IMAD.IADD R9, R5, 0x1, R11 ;  /* 0x0000000105097824 */ /* 0x000fe400078e020b */
[----:B------:R-:W-:Y:S02]  /*1a60*/  IMAD.SHL.U32 R0, R29, 0x40, RZ ;  /* 0x000000401d007824 */ /* 0x000fe400078e00ff */
[----:B------:R-:W-:Y:S01]  /*1a70*/  IMAD.SHL.U32 R10, R23, 0x8, RZ ;  /* 0x00000008170a7824 */ /* 0x000fe200078e00ff */
[----:B------:R-:W-:Y:S01]  /*1a80*/  LEA.HI.X R49, R4, c[0x0][0x164], R9, 0x1, P0 ;  /* 0x0000590004317a11 */ /* 0x000fe200000f0c09 */
[----:B------:R-:W-:Y:S01]  /*1a90*/  IMAD.SHL.U32 R26, R21, 0x400, RZ ;  /* 0x00000400151a7824 */ /* 0x000fe200078e00ff */
[----:B------:R-:W-:Y:S02]  /*1aa0*/  ISETP.NE.AND P0, PT, R18, RZ, PT ;  /* 0x000000ff1200720c */ /* 0x000fe40003f05270 */
[----:B------:R-:W-:Y:S01]  /*1ab0*/  LOP3.LUT R0, R0, 0x1c0, RZ, 0xc0, !PT ;  /* 0x000001c000007812 */ /* 0x000fe200078ec0ff */
[----:B------:R-:W-:Y:S01]  /*1ac0*/  IMAD R2, R14, 0x2, R26 ;  /* 0x000000020e027824 */ /* 0x000fe200078e021a */
[----:B------:R-:W-:Y:S01]  /*1ad0*/  LOP3.LUT R20, R10, 0x18, RZ, 0xc0, !PT ;  /* 0x000000180a147812 */ /* 0x000fe200078ec0ff */
[----:B------:R-:W-:Y:S01]  /*1ae0*/  STL.64 [R1+0x80], R48 ;  /* 0x0000803001007387 */ /* 0x000fe20000100a00 */
[----:B------:R-:W-:Y:S01]  /*1af0*/  SHF.R.U32.HI R10, RZ, 0x3, R0 ;  /* 0x00000003ff0a7819 */ /* 0x000fe20000011600 */
[----:B-1----:R-:W-:-:S03]  /*1b00*/  IMAD R6, R30, 0x800, R40 ;  /* 0x000008001e067824 */ /* 0x002fc600078e0228 */
[----:B------:R-:W-:Y:S01]  /*1b10*/  LOP3.LUT R0, R10, R0, R20, 0x1e, !PT ;  /* 0x000000000a007212 */ /* 0x000fe200078e1e14 */
[----:B------:R-:W-:Y:S02]  /*1b20*/  IMAD.SHL.U32 R10, R22, 0x40, RZ ;  /* 0x00000040160a7824 */ /* 0x000fe400078e00ff */
[----:B------:R1:W-:Y:S02]  /*1b30*/  LDGSTS.E.BYPASS.LTC128B.128 [R41+0x1080], [R12.64], !P0 ;  /* 0x010800000c297fae */ /* 0x0003e4000c101d44 */
[----:B------:R-:W-:Y:S01]  /*1b40*/  IMAD.IADD R5, R2, 0x1, R0 ;  /* 0x0000000102057824 */ /* 0x000fe200078e0200 */
[----:B------:R-:W-:Y:S01]  /*1b50*/  LOP3.LUT R10, R10, 0x1c0, RZ, 0xc0, !PT ;  /* 0x000001c00a0a7812 */ /* 0x000fe200078ec0ff */
[----:B------:R1:W-:Y:S01]  /*1b60*/  LDGSTS.E.BYPASS.LTC128B.128 [R41+0x3080], [R12.64+0x80], !P3 ;  /* 0x030800800c297fae */ /* 0x0003e2000d901d44 */
[----:B------:R-:W-:Y:S02]  /*1b70*/  IMAD R0, R27, c[0x0][0x218], RZ ;  /* 0x000086001b007a24 */ /* 0x000fe400078e02ff */
[----:B------:R-:W-:Y:S01]  /*1b80*/  LOP3.LUT R4, R10, 0x8, R38, 0xf8, !PT ;  /* 0x000000080a047812 */ /* 0x000fe200078ef826 */
[----:B------:R1:W-:Y:S01]  /*1b90*/  LDGSTS.E.BYPASS.LTC128B.128 [R41+0x5080], [R12.64+0x100], !P6 ;  /* 0x050801000c297fae */ /* 0x0003e2000f101d44 */
[----:B------:R-:W-:Y:S01]  /*1ba0*/  SHF.R.U32.HI R14, RZ, 0x3, R10 ;  /* 0x00000003ff0e7819 */ /* 0x000fe2000001160a */
[----:B------:R-:W-:Y:S01]  /*1bb0*/  IMAD.MOV.U32 R2, RZ, RZ, R8 ;  /* 0x000000ffff027224 */ /* 0x000fe200078e0008 */
[----:B------:R-:W-:Y:S01]  /*1bc0*/  ISETP.GE.AND P6, PT, R16, c[0x0][0x1fc], PT ;  /* 0x00007f0010007a0c */ /* 0x000fe20003fc6270 */
[----:B------:R1:W-:Y:S01]  /*1bd0*/  LDGSTS.E.BYPASS.LTC128B.128 [R41+0x7080], [R12.64+0x180], !P5 ;  /* 0x070801800c297fae */ /* 0x0003e2000e901d44 */
[----:B------:R-:W-:Y:S01]  /*1be0*/  IMAD R7, R31, c[0x0][0x21c], R0 ;  /* 0x000087001f077a24 */ /* 0x000fe200078e0200 */
[----:B------:R-:W-:Y:S01]  /*1bf0*/  LOP3.LUT R0, R4, R14, RZ, 0x3c, !PT ;  /* 0x0000000e04007212 */ /* 0x000fe200078e3cff */
[----:B------:R-:W-:Y:S01]  /*1c00*/  IMAD.SHL.U32 R44, R5, 0x2, RZ ;  /* 0x00000002052c7824 */ /* 0x000fe200078e00ff */
[----:B------:R-:W0:Y:S01]  /*1c10*/  LDGDEPBAR ;  /* 0x00000000000079af */ /* 0x000e220000000000 */
[----:B------:R-:W-:Y:S01]  /*1c20*/  IMAD.WIDE.U32 R4, R31, c[0x0][0x218], R2 ;  /* 0x000086001f047a25 */ /* 0x000fe200078e0002 */
[----:B------:R-:W-:-:S02]  /*1c30*/  SHF.R.S32.HI R3, RZ, 0x1f, R23 ;  /* 0x0000001fff037819 */ /* 0x000fc40000011417 */
[----:B------:R2:W-:Y:S01]  /*1c40*/  STL [R1+0x68], R44 ;  /* 0x0000682c01007387 */ /* 0x0005e20000100800 */
[----:B------:R-:W-:Y:S01]  /*1c50*/  IMAD.IADD R2, R6, 0x1, R0 ;  /* 0x0000000106027824 */ /* 0x000fe200078e0200 */
[C---:B------:R-:W-:Y:S01]  /*1c60*/  IADD3 R8, R44.reuse, 0x14180, RZ ;  /* 0x000141802c087810 */ /* 0x040fe20007ffe0ff */
[----:B------:R-:W-:Y:S01]  /*1c70*/  IMAD.IADD R0, R5, 0x1, R7 ;  /* 0x0000000105007824 */ /* 0x000fe200078e0207 */
[----:B------:R-:W-:Y:S01]  /*1c80*/  IADD3 R9, R44, 0x141c0, RZ ;  /* 0x000141c02c097810 */ /* 0x000fe20007ffe0ff */
[----:B------:R-:W-:Y:S01]  /*1c90*/  IMAD.SHL.U32 R2, R2, 0x2, RZ ;  /* 0x0000000202027824 */ /* 0x000fe200078e00ff */
[----:B------:R-:W-:Y:S01]  /*1ca0*/  @P4 IADD3 R9, R8, -0x40, RZ ;  /* 0xffffffc008094810 */ /* 0x000fe20007ffe0ff */
[----:B------:R-:W-:Y:S01]  /*1cb0*/  IMAD.IADD R5, R25, 0x1, R19 ;  /* 0x0000000119057824 */ /* 0x000fe200078e0213 */
[----:B------:R-:W-:Y:S01]  /*1cc0*/  ISETP.GE.AND P4, PT, R16, c[0x0][0x16c], PT ;  /* 0x00005b0010007a0c */ /* 0x000fe20003f86270 */
[----:B------:R-:W-:Y:S01]  /*1cd0*/  IMAD R27, R27, c[0x0][0x240], RZ ;  /* 0x000090001b1b7a24 */ /* 0x000fe200078e02ff */
[----:B------:R-:W-:Y:S01]  /*1ce0*/  SEL R17, RZ, 0x1, P6 ;  /* 0x00000001ff117807 */ /* 0x000fe20003000000 */
[----:B------:R3:W-:Y:S01]  /*1cf0*/  STL [R1+0x70], R9 ;  /* 0x0000700901007387 */ /* 0x0007e20000100800 */
[----:B------:R-:W-:Y:S01]  /*1d00*/  SEL R18, RZ, 0x1, P4 ;  /* 0x00000001ff127807 */ /* 0x000fe20002000000 */
[----:B------:R-:W-:Y:S01]  /*1d10*/  IMAD R19, R31, c[0x0][0x244], R27 ;  /* 0x000091001f137a24 */ /* 0x000fe200078e021b */
[----:B------:R-:W-:Y:S01]  /*1d20*/  ISETP.GT.AND P6, PT, R86, 0x7, PT ;  /* 0x000000075600780c */ /* 0x000fe20003fc4270 */
[----:B------:R-:W-:-:S04]  /*1d30*/  DEPBAR.LE SB0, 0x1 ;  /* 0x000080400000791a */ /* 0x000fc80000000000 */
[----:B------:R-:W-:Y:S01]  /*1d40*/  BAR.SYNC.DEFER_BLOCKING 0x0 ;  /* 0x0000000000007b1d */ /* 0x000fe20000010000 */
[----:B--2---:R-:W-:-:S04]  /*1d50*/  LEA R44, P0, R4, c[0x0][0x1f0], 0x1 ;  /* 0x00007c00042c7a11 */ /* 0x004fc800078008ff */
[----:B------:R-:W-:Y:S01]  /*1d60*/  LEA.HI.X R45, R4, c[0x0][0x1f4], R0, 0x1, P0 ;  /* 0x00007d00042d7a11 */ /* 0x000fe200000f0c00 */
[----:B------:R-:W-:Y:S01]  /*1d70*/  IMAD.MOV.U32 R4, RZ, RZ, R24 ;  /* 0x000000ffff047224 */ /* 0x000fe200078e0018 */
[----:B------:R-:W-:Y:S01]  /*1d80*/  LEA.HI R0, R3, R23, RZ, 0x2 ;  /* 0x0000001703007211 */ /* 0x000fe200078f10ff */
[----:B------:R-:W-:Y:S01]  /*1d90*/  IMAD.MOV.U32 R3, RZ, RZ, 0x40 ;  /* 0x00000040ff037424 */ /* 0x000fe200078e00ff */
[----:B------:R-:W-:Y:S01]  /*1da0*/  ISETP.GT.AND P0, PT, R87, R50, PT ;  /* 0x000000325700720c */ /* 0x000fe20003f04270 */
[----:B------:R-:W-:Y:S01]  /*1db0*/  STL.64 [R1+0x78], R44 ;  /* 0x0000782c01007387 */ /* 0x000fe20000100a00 */
[----:B------:R-:W-:Y:S01]  /*1dc0*/  LOP3.LUT R6, R0, 0xfffffffc, RZ, 0xc0, !PT ;  /* 0xfffffffc00067812 */ /* 0x000fe200078ec0ff */
[----:B------:R-:W-:Y:S01]  /*1dd0*/  IMAD.WIDE.U32 R150, R31, c[0x0][0x240], R4 ;  /* 0x000090001f967a25 */ /* 0x000fe200078e0004 */
[----:B------:R-:W-:Y:S01]  /*1de0*/  SEL R0, R149, 0xffffffe0, !P1 ;  /* 0xffffffe095007807 */ /* 0x000fe20004800000 */
[----:B------:R-:W-:Y:S01]  /*1df0*/  STL [R1+0x28], R2 ;  /* 0x0000280201007387 */ /* 0x000fe20000100800 */
[----:B------:R-:W-:Y:S01]  /*1e00*/  SEL R3, R3, 0xffffffc0, !P2 ;  /* 0xffffffc003037807 */ /* 0x000fe20005000000 */
[----:B------:R-:W-:Y:S01]  /*1e10*/  IMAD.IADD R23, R23, 0x1, -R6 ;  /* 0x0000000117177824 */ /* 0x000fe200078e0a06 */
[----:B------:R-:W-:Y:S01]  /*1e20*/  ISETP.GE.OR P5, PT, R16, c[0x0][0x16c], !P0 ;  /* 0x00005b0010007a0c */ /* 0x000fe200047a6670 */
[----:B---3--:R-:W-:Y:S01]  /*1e30*/  IMAD.IADD R9, R2, 0x1, R0 ;  /* 0x0000000102097824 */ /* 0x008fe200078e0200 */
[----:B------:R-:W-:Y:S01]  /*1e40*/  ISETP.GE.OR P3, PT, R32, c[0x0][0x16c], !P0 ;  /* 0x00005b0020007a0c */ /* 0x000fe20004766670 */
[----:B------:R-:W-:Y:S01]  /*1e50*/  IMAD.IADD R8, R2, 0x1, R3 ;  /* 0x0000000102087824 */ /* 0x000fe200078e0203 */
[----:B------:R-:W-:Y:S01]  /*1e60*/  ISETP.GE.OR P2, PT, R33, c[0x0][0x16c], !P0 ;  /* 0x00005b0021007a0c */ /* 0x000fe20004746670 */
[----:B------:R-:W-:Y:S01]  /*1e70*/  IMAD.IADD R7, R3, 0x1, R9 ;  /* 0x0000000103077824 */ /* 0x000fe200078e0209 */
[----:B------:R-:W-:Y:S01]  /*1e80*/  ISETP.GE.OR P1, PT, R28, c[0x0][0x16c], !P0 ;  /* 0x00005b001c007a0c */ /* 0x000fe20004726670 */
[----:B------:R-:W2:Y:S01]  /*1e90*/  LDSM.16.M88.4 R164, [R2+0x8080] ;  /* 0x0080800002a4783b */ /* 0x000ea20000000200 */
[----:B------:R-:W-:Y:S01]  /*1ea0*/  LOP3.LUT R0, R35, 0xffffffe0, RZ, 0xc0, !PT ;  /* 0xffffffe023007812 */ /* 0x000fe200078ec0ff */
[----:B------:R-:W-:Y:S01]  /*1eb0*/  IMAD.SHL.U32 R4, R21, 0x10, RZ ;  /* 0x0000001015047824 */ /* 0x000fe200078e00ff */
[----:B------:R-:W-:Y:S01]  /*1ec0*/  ISETP.GE.OR P4, PT, R33, c[0x0][0x1fc], !P0 ;  /* 0x00007f0021007a0c */ /* 0x000fe20004786670 */
[----:B------:R-:W3:Y:S01]  /*1ed0*/  LDSM.16.M88.4 R168, [R9+0x8080] ;  /* 0x0080800009a8783b */ /* 0x000ee20000000200 */
[----:B------:R-:W-:Y:S01]  /*1ee0*/  CS2R R50, SRZ ;  /* 0x0000000000327805 */ /* 0x000fe2000001ff00 */
[----:B------:R-:W-:Y:S01]  /*1ef0*/  IMAD.IADD R0, R86, 0x1, -R0 ;  /* 0x0000000156007824 */ /* 0x000fe200078e0a00 */
[----:B------:R-:W-:Y:S01]  /*1f00*/  LOP3.LUT R10, R10, 0x10, R4, 0xf8, !PT ;  /* 0x000000100a0a7812 */ /* 0x000fe200078ef804 */
[----:B------:R-:W4:Y:S01]  /*1f10*/  LDSM.16.M88.4 R172, [R8+0x8080] ;  /* 0x0080800008ac783b */ /* 0x000f220000000200 */
[----:B------:R-:W-:-:S02]  /*1f20*/  CS2R R24, SRZ ;  /* 0x0000000000187805 */ /* 0x000fc4000001ff00 */
[----:B-1----:R-:W-:Y:S01]  /*1f30*/  SHF.R.S32.HI R12, RZ, 0x1f, R0 ;  /* 0x0000001fff0c7819 */ /* 0x002fe20000011400 */
[----:B------:R-:W1:Y:S03]  /*1f40*/  LDSM.16.M88.4 R176, [R7+0x8080] ;  /* 0x0080800007b0783b */ /* 0x000e660000000200 */
[----:B------:R-:W-:Y:S01]  /*1f50*/  LEA.HI R5, R12, R0, RZ, 0x2 ;  /* 0x000000000c057211 */ /* 0x000fe200078f10ff */
        /* <DEDUP_REMOVED lines=11> */
[----:B------:R-:W1:Y:S04]  /*2010*/  LDSM.16.M88.4 R224, [R7+0xe080] ;  /* 0x00e0800007e0783b */ /* 0x000e680000000200 */
[----:B------:R-:W-:Y:S06]  /*2020*/  BAR.SYNC.DEFER_BLOCKING 0x0 ;  /* 0x0000000000007b1d */ /* 0x000fec0000010000 */
[----:B------:R-:W-:Y:S01]  /*2030*/  STL [R1+0x2c], R9 ;  /* 0x00002c0901007387 */ /* 0x000fe20000100800 */
[----:B--2---:R-:W-:-:S03]  /*2040*/  LOP3.LUT R2, R39, 0xfffffff0, RZ, 0xc0, !PT ;  /* 0xfffffff027027812 */ /* 0x004fc600078ec0ff */
[----:B------:R2:W-:Y:S02]  /*2050*/  STL [R1+0x34], R8 ;  /* 0x0000340801007387 */ /* 0x0005e40000100800 */
[----:B------:R-:W-:Y:S02]  /*2060*/  IMAD.IADD R2, R86, 0x1, -R2 ;  /* 0x0000000156027824 */ /* 0x000fe400078e0a02 */
[----:B------:R1:W-:Y:S03]  /*2070*/  STL [R1+0x30], R7 ;  /* 0x0000300701007387 */ /* 0x0003e60000100800 */
[----:B------:R-:W-:Y:S01]  /*2080*/  SHF.R.S32.HI R6, RZ, 0x1f, R2 ;  /* 0x0000001fff067819 */ /* 0x000fe20000011402 */
[----:B------:R-:W-:Y:S03]  /*2090*/  STL.64 [R1+0x90], R150 ;  /* 0x0000909601007387 */ /* 0x000fe60000100a00 */
[----:B------:R-:W-:Y:S01]  /*20a0*/  LEA.HI R6, R6, R2, RZ, 0x3 ;  /* 0x0000000206067211 */ /* 0x000fe200078f18ff */
[----:B------:R-:W-:Y:S01]  /*20b0*/  @!PT LDS RZ, [RZ] ;  /* 0x00000000fffff984 */ /* 0x000fe20000000800 */
[----:B------:R-:W-:Y:S01]  /*20c0*/  @!PT LDS RZ, [RZ] ;  /* 0x00000000fffff984 */ /* 0x000fe20000000800 */
[----:B------:R-:W-:Y:S01]  /*20d0*/  @!PT LDS RZ, [RZ] ;  /* 0x00000000fffff984 */ /* 0x000fe20000000800 */
[----:B------:R3:W-:Y:S01]  /*20e0*/  LDGSTS.E.BYPASS.LTC128B.128 [R41+0x8080], [R48.64], !P5 ;  /* 0x0808000030297fae */ /* 0x0007e2000e901d44 */
[----:B------:R-:W-:-:S03]  /*20f0*/  ISETP.GE.OR P5, PT, R16, c[0x0][0x1fc], !P0 ;  /* 0x00007f0010007a0c */ /* 0x000fc600047a6670 */
[----:B------:R3:W-:Y:S01]  /*2100*/  LDGSTS.E.BYPASS.LTC128B.128 [R41+0x9080], [R48.64+0x80], !P3 ;  /* 0x0908008030297fae */ /* 0x0007e2000d901d44 */
[----:B------:R-:W-:Y:S02]  /*2110*/  P2R R11, PR, RZ, 0x20 ;  /* 0x00000020ff0b7803 */ /* 0x000fe40000000000 */
[C---:B------:R-:W-:Y:S01]  /*2120*/  ISETP.GE.AND P5, PT, R32.reuse, c[0x0][0x1fc], PT ;  /* 0x00007f0020007a0c */ /* 0x040fe20003fa6270 */
[----:B------:R3:W-:Y:S01]  /*2130*/  LDGSTS.E.BYPASS.LTC128B.128 [R41+0xa080], [R48.64+0x100], !P2 ;  /* 0x0a08010030297fae */ /* 0x0007e2000d101d44 */
[----:B------:R-:W-:Y:S01]  /*2140*/  ISETP.GE.OR P2, PT, R32, c[0x0][0x1fc], !P0 ;  /* 0x00007f0020007a0c */ /* 0x000fe20004746670 */
[----:B--2---:R-:W-:Y:S02]  /*2150*/  IMAD.SHL.U32 R8, R30, 0x20, RZ ;  /* 0x000000201e087824 */ /* 0x004fe400078e00ff */
[----:B------:R3:W-:Y:S01]  /*2160*/  LDGSTS.E.BYPASS.LTC128B.128 [R41+0xb080], [R48.64+0x180], !P1 ;  /* 0x0b08018030297fae */ /* 0x0007e2000c901d44 */
[----:B------:R-:W-:Y:S02]  /*2170*/  ISETP.GE.AND P1, PT, R32, c[0x0][0x16c], PT ;  /* 0x00005b0020007a0c */ /* 0x000fe40003f26270 */
[C---:B-1----:R-:W-:Y:S01]  /*2180*/  LOP3.LUT R7, R6.reuse, 0xfffffff8, RZ, 0xc0, !PT ;  /* 0xfffffff806077812 */ /* 0x042fe200078ec0ff */
[----:B------:R-:W-:Y:S01]  /*2190*/  IMAD.SHL.U32 R6, R6, 0x40, RZ ;  /* 0x0000004006067824 */ /* 0x000fe200078e00ff */
[----:B------:R-:W-:-:S02]  /*21a0*/  P2R R9, PR, RZ, 0x4 ;  /* 0x00000004ff097803 */ /* 0x000fc40000000000 */
[----:B------:R-:W-:Y:S01]  /*21b0*/  SEL R13, RZ, 0xffffffff, P1 ;  /* 0xffffffffff0d7807 */ /* 0x000fe20000800000 */
[----:B------:R-:W-:Y:S01]  /*21c0*/  IMAD.IADD R2, R2, 0x1, -R7 ;  /* 0x0000000102027824 */ /* 0x000fe200078e0a07 */
[----:B------:R-:W-:Y:S02]  /*21d0*/  LOP3.LUT R7, R5, 0xfffffffc, RZ, 0xc0, !PT ;  /* 0xfffffffc05077812 */ /* 0x000fe400078ec0ff */
[----:B------:R-:W-:Y:S02]  /*21e0*/  SEL R12, RZ, 0xffffffff, P5 ;  /* 0xffffffffff0c7807 */ /* 0x000fe40002800000 */
[----:B------:R-:W-:Y:S01]  /*21f0*/  ISETP.GE.AND P2, PT, R33, c[0x0][0x16c], PT ;  /* 0x00005b0021007a0c */ /* 0x000fe20003f46270 */
[----:B------:R-:W-:Y:S01]  /*2200*/  IMAD.IADD R7, R0, 0x1, -R7 ;  /* 0x0000000100077824 */ /* 0x000fe200078e0a07 */
[----:B------:R-:W-:Y:S01]  /*2210*/  ISETP.NE.AND P5, PT, R9, RZ, PT ;  /* 0x000000ff0900720c */ /* 0x000fe20003fa5270 */
[----:B------:R-:W-:Y:S01]  /*2220*/  IMAD.SHL.U32 R9, R13, 0x2, RZ ;  /* 0x000000020d097824 */ /* 0x000fe200078e00ff */
[----:B------:R-:W-:Y:S01]  /*2230*/  LEA.HI R5, R5, R4, RZ, 0x1e ;  /* 0x0000000405057211 */ /* 0x000fe200078ff0ff */
[----:B------:R-:W-:Y:S01]  /*2240*/  IMAD.SHL.U32 R4, R12, 0x2, RZ ;  /* 0x000000020c047824 */ /* 0x000fe200078e00ff */
[----:B------:R-:W-:-:S02]  /*2250*/  ISETP.GE.AND P1, PT, R28, c[0x0][0x16c], PT ;  /* 0x00005b001c007a0c */ /* 0x000fc40003f26270 */
[----:B------:R-:W-:Y:S01]  /*2260*/  LOP3.LUT R20, R20, 0x20, R8, 0xf8, !PT ;  /* 0x0000002014147812 */ /* 0x000fe200078ef808 */
[----:B------:R-:W-:Y:S01]  /*2270*/  IMAD R8, R23, -0x8, R37 ;  /* 0xfffffff817087824 */ /* 0x000fe200078e0225 */
[----:B------:R-:W-:Y:S01]  /*2280*/  SEL R16, RZ, 0x4, P2 ;  /* 0x00000004ff107807 */ /* 0x000fe20001000000 */
[----:B------:R1:W-:Y:S01]  /*2290*/  STL [R1+0x6c], R5 ;  /* 0x00006c0501007387 */ /* 0x0003e20000100800 */
[----:B------:R-:W-:Y:S01]  /*22a0*/  ISETP.GE.AND P2, PT, R33, c[0x0][0x1fc], PT ;  /* 0x00007f0021007a0c */ /* 0x000fe20003f46270 */
[----:B------:R-:W-:Y:S01]  /*22b0*/  CS2R R36, SRZ ;  /* 0x0000000000247805 */ /* 0x000fe2000001ff00 */
[----:B------:R-:W-:Y:S01]  /*22c0*/  LOP3.LUT R0, R10, 0x8, R38, 0xf8, !PT ;  /* 0x000000080a007812 */ /* 0x000fe200078ef826 */
[----:B------:R-:W-:Y:S01]  /*22d0*/  IMAD R10, R7, -0x2, R8 ;  /* 0xfffffffe070a7824 */ /* 0x000fe200078e0208 */
[----:B------:R-:W-:Y:S01]  /*22e0*/  SEL R15, RZ, 0x8, P1 ;  /* 0x00000008ff0f7807 */ /* 0x000fe20000800000 */
[----:B---3--:R-:W-:Y:S01]  /*22f0*/  CS2R R48, SRZ ;  /* 0x0000000000307805 */ /* 0x008fe2000001ff00 */
[----:B------:R-:W-:Y:S01]  /*2300*/  LOP3.LUT R8, R0, R14, RZ, 0x3c, !PT ;  /* 0x0000000e00087212 */ /* 0x000fe200078e3cff */
[----:B------:R-:W-:Y:S01]  /*2310*/  CS2R R38, SRZ ;  /* 0x0000000000267805 */ /* 0x000fe2000001ff00 */
[----:B------:R-:W-:Y:S01]  /*2320*/  SEL R7, RZ, 0x4, P2 ;  /* 0x00000004ff077807 */ /* 0x000fe20001000000 */
[----:B------:R-:W-:Y:S01]  /*2330*/  CS2R R32, SRZ ;  /* 0x0000000000207805 */ /* 0x000fe2000001ff00 */
[----:B------:R-:W-:Y:S01]  /*2340*/  ISETP.NE.AND P2, PT, R11, RZ, PT ;  /* 0x000000ff0b00720c */ /* 0x000fe20003f45270 */
[----:B------:R-:W-:Y:S01]  /*2350*/  CS2R R22, SRZ ;  /* 0x0000000000167805 */ /* 0x000fe2000001ff00 */
[----:B------:R-:W-:-:S02]  /*2360*/  ISETP.GE.AND P1, PT, R28, c[0x0][0x1fc], PT ;  /* 0x00007f001c007a0c */ /* 0x000fc40003f26270 */
[----:B------:R-:W-:Y:S02]  /*2370*/  LOP3.LUT R4, R4, 0x2, R17, 0xe2, !PT ;  /* 0x0000000204047812 */ /* 0x000fe400078ee211 */
[----:B------:R-:W-:Y:S02]  /*2380*/  ISETP.GE.OR P3, PT, R28, c[0x0][0x1fc], !P0 ;  /* 0x00007f001c007a0c */ /* 0x000fe40004766670 */
[----:B------:R-:W-:Y:S01]  /*2390*/  LOP3.LUT P0, RZ, R2, 0x2, RZ, 0xc0, !PT ;  /* 0x0000000202ff7812 */ /* 0x000fe2000780c0ff */
[----:B------:R-:W-:Y:S01]  /*23a0*/  CS2R R28, SRZ ;  /* 0x00000000001c7805 */ /* 0x000fe2000001ff00 */
[----:B------:R-:W-:Y:S02]  /*23b0*/  LOP3.LUT R6, R6, 0xfffffe00, RZ, 0xc0, !PT ;  /* 0xfffffe0006067812 */ /* 0x000fe400078ec0ff */
[----:B------:R-:W-:Y:S02]  /*23c0*/  SHF.R.S32.HI R11, RZ, 0x5, R148 ;  /* 0x00000005ff0b7819 */ /* 0x000fe40000011494 */
[----:B-1----:R-:W-:Y:S01]  /*23d0*/  LOP3.LUT R5, R9, 0x2, R18, 0xe2, !PT ;  /* 0x0000000209057812 */ /* 0x002fe200078ee212 */
[----:B------:R-:W-:-:S03]  /*23e0*/  @!P6 IMAD.SHL.U32 R9, R86, 0x10, RZ ;  /* 0x000000105609e824 */ /* 0x000fc600078e00ff */
[----:B------:R-:W-:Y:S02]  /*23f0*/  LOP3.LUT R0, R15, R5, R16, 0xfe, !PT ;  /* 0x000000050f007212 */ /* 0x000fe400078efe10 */
[----:B------:R-:W-:Y:S01]  /*2400*/  SEL R5, RZ, 0x8, P1 ;  /* 0x00000008ff057807 */ /* 0x000fe20000800000 */
[----:B------:R1:W-:Y:S01]  /*2410*/  @!P6 LDGSTS.E.BYPASS.LTC128B.128 [R9+0x14080], [R46.64] ;  /* 0x140800002e09efae */ /* 0x0003e2000b901d44 */
[----:B------:R-:W-:-:S03]  /*2420*/  LOP3.LUT P1, RZ, R2, 0x4, RZ, 0xc0, !PT ;  /* 0x0000000402ff7812 */ /* 0x000fc6000782c0ff */
[----:B------:R2:W-:Y:S04]  /*2430*/  STL [R1+0x64], R0 ;  /* 0x0000640001007387 */ /* 0x0005e80000100800 */
[----:B------:R-:W0:Y:S04]  /*2440*/  LDGDEPBAR ;  /* 0x00000000000079af */ /* 0x000e280000000000 */
[----:B------:R3:W-:Y:S01]  /*2450*/  LDGSTS.E.BYPASS.LTC128B.128 [R41+0x10080], [R44.64], !P2 ;  /* 0x100800002c297fae */ /* 0x0007e2000d101d44 */
[----:B------:R-:W-:-:S03]  /*2460*/  ISETP.GE.AND P2, PT, R86, 0x8, PT ;  /* 0x000000085600780c */ /* 0x000fc60003f46270 */
[----:B------:R3:W-:Y:S01]  /*2470*/  LDGSTS.E.BYPASS.LTC128B.128 [R41+0x11080], [R44.64+0x80], !P5 ;  /* 0x110800802c297fae */ /* 0x0007e2000e901d44 */
[----:B------:R-:W-:-:S03]  /*2480*/  ISETP.GT.AND P5, PT, R10, RZ, PT ;  /* 0x000000ff0a00720c */ /* 0x000fc60003fa4270 */
[----:B------:R3:W-:Y:S01]  /*2490*/  LDGSTS.E.BYPASS.LTC128B.128 [R41+0x12080], [R44.64+0x100], !P4 ;  /* 0x120801002c297fae */ /* 0x0007e2000e101d44 */
[----:B------:R-:W-:-:S03]  /*24a0*/  ISETP.GT.AND P4, PT, R10, 0x1, PT ;  /* 0x000000010a00780c */ /* 0x000fc60003f84270 */
[----:B------:R3:W-:Y:S01]  /*24b0*/  LDGSTS.E.BYPASS.LTC128B.128 [R41+0x13080], [R44.64+0x180], !P3 ;  /* 0x130801802c297fae */ /* 0x0007e2000d901d44 */
[----:B------:R-:W-:Y:S01]  /*24c0*/  ISETP.GT.AND P3, PT, R10, 0x20, PT ;  /* 0x000000200a00780c */ /* 0x000fe20003f64270 */
[----:B-1----:R-:W-:Y:S01]  /*24d0*/  CS2R R46, SRZ ;  /* 0x00000000002e7805 */ /* 0x002fe2000001ff00 */
[----:B--2---:R-:W-:Y:S01]  /*24e0*/  IMAD.SHL.U32 R0, R2, 0x40, RZ ;  /* 0x0000004002007824 */ /* 0x004fe200078e00ff */
[----:B------:R-:W-:Y:S01]  /*24f0*/  LOP3.LUT R2, R5, R4, R7, 0xfe, !PT ;  /* 0x0000000405027212 */ /* 0x000fe200078efe07 */
[----:B------:R-:W-:Y:S02]  /*2500*/  IMAD.SHL.U32 R5, R30, 0x8, RZ ;  /* 0x000000081e057824 */ /* 0x000fe400078e00ff */
[----:B------:R-:W-:Y:S01]  /*2510*/  IMAD.SHL.U32 R4, R34, 0x8, RZ ;  /* 0x0000000822047824 */ /* 0x000fe200078e00ff */
[----:B------:R-:W-:Y:S01]  /*2520*/  LOP3.LUT R0, R0, 0x1c0, RZ, 0xc0, !PT ;  /* 0x000001c000007812 */ /* 0x000fe200078ec0ff */
[----:B------:R1:W-:Y:S01]  /*2530*/  STL [R1+0x60], R2 ;  /* 0x0000600201007387 */ /* 0x0003e20000100800 */
[----:B------:R-:W-:-:S02]  /*2540*/  CS2R R34, SRZ ;  /* 0x0000000000227805 */ /* 0x000fc4000001ff00 */
[C---:B------:R-:W-:Y:S01]  /*2550*/  LOP3.LUT R7, R0.reuse, 0x8, R5, 0xf8, !PT ;  /* 0x0000000800077812 */ /* 0x040fe200078ef805 */
[----:B------:R-:W-:Y:S01]  /*2560*/  STL [R1+0x88], R11 ;  /* 0x0000880b01007387 */ /* 0x000fe20000100800 */
[----:B------:R-:W-:Y:S01]  /*2570*/  LOP3.LUT R5, R0, 0x38, R4, 0xf8, !PT ;  /* 0x0000003800057812 */ /* 0x000fe200078ef804 */
[----:B---3--:R-:W-:Y:S01]  /*2580*/  CS2R R44, SRZ ;  /* 0x00000000002c7805 */ /* 0x008fe2000001ff00 */
[----:B------:R-:W-:Y:S01]  /*2590*/  CS2R R40, SRZ ;  /* 0x0000000000287805 */ /* 0x000fe2000001ff00 */
[----:B-1----:R-:W-:-:S04]  /*25a0*/  SHF.R.U32.HI R2, RZ, 0x3, R0 ;  /* 0x00000003ff027819 */ /* 0x002fc80000011600 */
[----:B------:R-:W-:Y:S01]  /*25b0*/  LOP3.LUT R9, R2, R20, R0, 0x1e, !PT ;  /* 0x0000001402097212 */ /* 0x000fe200078e1e00 */
[C---:B------:R-:W-:Y:S01]  /*25c0*/  IMAD R0, R30.reuse, 0x200, R8 ;  /* 0x000002001e007824 */ /* 0x040fe200078e0208 */
[-C--:B------:R-:W-:Y:S01]  /*25d0*/  LOP3.LUT R5, R5, R2.reuse, RZ, 0x3c, !PT ;  /* 0x0000000205057212 */ /* 0x080fe200078e3cff */
[----:B------:R-:W-:Y:S01]  /*25e0*/  IMAD R8, R30, 0x1000, R6 ;  /* 0x000010001e087824 */ /* 0x000fe200078e0206 */
[----:B------:R-:W-:Y:S01]  /*25f0*/  LOP3.LUT R4, R7, R2, RZ, 0x3c, !PT ;  /* 0x0000000207047212 */ /* 0x000fe200078e3cff */
[----:B------:R-:W-:Y:S01]  /*2600*/  IMAD R3, R0, 0x2, R3 ;  /* 0x0000000200037824 */ /* 0x000fe200078e0203 */
[-C--:B------:R-:W-:Y:S01]  /*2610*/  LOP3.LUT R7, R9, R6.reuse, RZ, 0xfc, !PT ;  /* 0x0000000609077212 */ /* 0x080fe200078efcff */
[----:B------:R-:W-:Y:S01]  /*2620*/  IMAD.IADD R9, R151, 0x1, R19 ;  /* 0x0000000197097824 */ /* 0x000fe200078e0213 */
[-C--:B------:R-:W-:Y:S01]  /*2630*/  IADD3 R2, R4, R6.reuse, R26 ;  /* 0x0000000604027210 */ /* 0x080fe20007ffe01a */
[----:B------:R-:W-:Y:S01]  /*2640*/  IMAD.IADD R8, R8, 0x1, R5 ;  /* 0x0000000108087824 */ /* 0x000fe200078e0205 */
[----:B------:R-:W-:Y:S01]  /*2650*/  LOP3.LUT R6, R4, R6, RZ, 0xfc, !PT ;  /* 0x0000000604067212 */ /* 0x000fe200078efcff */
[----:B------:R-:W-:Y:S01]  /*2660*/  IMAD.MOV.U32 R5, RZ, RZ, 0x10 ;  /* 0x00000010ff057424 */ /* 0x000fe200078e00ff */
[----:B------:R1:W-:Y:S01]  /*2670*/  STL [R1+0x8c], R9 ;  /* 0x00008c0901007387 */ /* 0x0003e20000100800 */
[----:B------:R-:W-:Y:S01]  /*2680*/  @!P2 IMAD.SHL.U32 R4, R86, 0x10, RZ ;  /* 0x000000105604a824 */ /* 0x000fe200078e00ff */
[----:B------:R-:W-:Y:S01]  /*2690*/  CS2R R30, SRZ ;  /* 0x00000000001e7805 */ /* 0x000fe2000001ff00 */
[----:B------:R-:W-:Y:S01]  /*26a0*/  IMAD.SHL.U32 R0, R0, 0x2, RZ ;  /* 0x0000000200007824 */ /* 0x000fe200078e00ff */
[----:B------:R-:W-:Y:S01]  /*26b0*/  SEL R5, R5, 0xfffffff0, !P0 ;  /* 0xfffffff005057807 */ /* 0x000fe20004000000 */
[----:B------:R-:W-:Y:S01]  /*26c0*/  IMAD.SHL.U32 R2, R2, 0x2, RZ ;  /* 0x0000000202027824 */ /* 0x000fe200078e00ff */
[----:B------:R2:W-:Y:S01]  /*26d0*/  @!P2 LDGSTS.E.BYPASS.LTC128B.128 [R4+0x14100], [R42.64] ;  /* 0x141000002a04afae */ /* 0x0005e2000b901d44 */
[----:B------:R-:W-:Y:S01]  /*26e0*/  CS2R R86, SRZ ;  /* 0x0000000000567805 */ /* 0x000fe2000001ff00 */
[----:B------:R-:W-:Y:S01]  /*26f0*/  CS2R R26, SRZ ;  /* 0x00000000001a7805 */ /* 0x000fe2000001ff00 */
[----:B------:R-:W-:Y:S01]  /*2700*/  CS2R R20, SRZ ;  /* 0x0000000000147805 */ /* 0x000fe2000001ff00 */
[----:B------:R3:W-:Y:S01]  /*2710*/  STL [R1+0x38], R3 ;  /* 0x0000380301007387 */ /* 0x0007e20000100800 */
[----:B------:R-:W-:-:S03]  /*2720*/  ISETP.GT.AND P2, PT, R10, 0x21, PT ;  /* 0x000000210a00780c */ /* 0x000fc60003f44270 */
[----:B------:R4:W-:Y:S04]  /*2730*/  STL [R1+0x3c], R0 ;  /* 0x00003c0001007387 */ /* 0x0009e80000100800 */
[----:B------:R-:W0:Y:S01]  /*2740*/  LDGDEPBAR ;  /* 0x00000000000079af */ /* 0x000e220000000000 */
[----:B-1----:R-:W-:Y:S02]  /*2750*/  LEA R9, R6, 0x15180, 0x1 ;  /* 0x0001518006097811 */ /* 0x002fe400078e08ff */
[----:B------:R-:W-:-:S03]  /*2760*/  LEA R6, R8, 0x80, 0x1 ;  /* 0x0000008008067811 */ /* 0x000fc600078e08ff */
[----:B------:R-:W-:Y:S01]  /*2770*/  STL [R1+0x40], R9 ;  /* 0x0000400901007387 */ /* 0x000fe20000100800 */
[----:B--2---:R-:W-:-:S03]  /*2780*/  SEL R4, R149, 0xffffffe0, !P1 ;  /* 0xffffffe095047807 */ /* 0x004fc60004800000 */
[----:B------:R1:W-:Y:S01]  /*2790*/  STL [R1+0x24], R6 ;  /* 0x0000240601007387 */ /* 0x0003e20000100800 */
[--C-:B---3--:R-:W-:Y:S01]  /*27a0*/  IMAD R3, R5, 0x2, R2.reuse ;  /* 0x0000000205037824 */ /* 0x108fe200078e0202 */
[----:B------:R-:W-:Y:S01]  /*27b0*/  CS2R R42, SRZ ;  /* 0x00000000002a7805 */ /* 0x000fe2000001ff00 */
[----:B----4-:R-:W-:Y:S02]  /*27c0*/  IMAD.SHL.U32 R0, R7, 0x2, RZ ;  /* 0x0000000207007824 */ /* 0x010fe400078e00ff */
[C---:B------:R-:W-:Y:S02]  /*27d0*/  IMAD R7, R4.reuse, 0x2, R2 ;  /* 0x0000000204077824 */ /* 0x040fe400078e0202 */
[----:B------:R-:W-:-:S03]  /*27e0*/  IMAD R252, R4, 0x2, R3 ;  /* 0x0000000204fc7824 */ /* 0x000fc600078e0203 */
[----:B------:R2:W-:Y:S01]  /*27f0*/  STL [R1+0x20], R7 ;  /* 0x0000200701007387 */ /* 0x0005e20000100800 */
[--C-:B-1----:R-:W-:Y:S02]  /*2800*/  IMAD R6, R5, 0x2, R9.reuse ;  /* 0x0000000205067824 */ /* 0x102fe400078e0209 */
[C---:B------:R-:W-:Y:S02]  /*2810*/  IMAD R5, R4.reuse, 0x2, R9 ;  /* 0x0000000204057824 */ /* 0x040fe400078e0209 */
[----:B------:R-:W-:Y:S01]  /*2820*/  IMAD R4, R4, 0x2, R6 ;  /* 0x0000000204047824 */ /* 0x000fe200078e0206 */
[----:B------:R2:W-:Y:S04]  /*2830*/  STL [R1+0x44], R6 ;  /* 0x0000440601007387 */ /* 0x0005e80000100800 */
[----:B------:R2:W-:Y:S04]  /*2840*/  STL [R1+0x4c], R5 ;  /* 0x00004c0501007387 */ /* 0x0005e80000100800 */
[----:B------:R2:W-:Y:S02]  /*2850*/  STL [R1+0x48], R4 ;  /* 0x0000480401007387 */ /* 0x0005e40000100800 */
.L_x_55:
[----:B------:R-:W3:Y:S01]  /*2860*/  LDL R159, [R1+0x28] ;  /* 0x00002800019f7983 */ /* 0x000ee20000100800 */
[----:B------:R-:W-:Y:S04]  /*2870*/  DEPBAR.LE SB0, 0x0 ;  /* 0x000080000000791a */ /* 0x000fe80000000000 */
[----:B------:R-:W4:Y:S01]  /*2880*/  LDL R158, [R1+0x2c] ;  /* 0x00002c00019e7983 */ /* 0x000f220000100800 */
[----:B------:R-:W-:Y:S03]  /*2890*/  IADD3 R244, R248, 0x1, RZ ;  /* 0x00000001f8f47810 */ /* 0x000fe60007ffe0ff */
[----:B-----5:R-:W5:Y:S04]  /*28a0*/  LDL R157, [R1+0x34] ;  /* 0x00003400019d7983 */ /* 0x020f680000100800 */
[----:B--2---:R-:W2:Y:S04]  /*28b0*/  LDL R162, [R1+0x20] ;  /* 0x0000200001a27983 */ /* 0x004ea80000100800 */
[----:B------:R-:W2:Y:S04]  /*28c0*/  LDL R156, [R1+0x30] ;  /* 0x00003000019c7983 */ /* 0x000ea80000100800 */
[----:B------:R-:W-:Y:S06]  /*28d0*/  BAR.SYNC.DEFER_BLOCKING 0x0 ;  /* 0x0000000000007b1d */ /* 0x000fec0000010000 */
[----:B------:R-:W-:Y:S04]  /*28e0*/  LDSM.16.M88.4 R8, [R2+0x8080] ;  /* 0x008080000208783b */ /* 0x000fe80000000200 */
[----:B------:R-:W-:Y:S04]  /*28f0*/  LDSM.16.M88.4 R16, [R3+0x8080] ;  /* 0x008080000310783b */ /* 0x000fe80000000200 */
[----:B------:R-:W2:Y:S04]  /*2900*/  LDL R229, [R1+0x6c] ;  /* 0x00006c0001e57983 */ /* 0x000ea80000100800 */
[----:B------:R-:W2:Y:S04]  /*2910*/  LDL R245, [R1+0x88] ;  /* 0x0000880001f57983 */ /* 0x000ea80000100800 */
[----:B------:R-:W2:Y:S04]  /*2920*/  LDL R241, [R1+0x3c] ;  /* 0x00003c0001f17983 */ /* 0x000ea80000100800 */
[----:B------:R-:W2:Y:S04]  /*2930*/  LDL R240, [R1+0x38] ;  /* 0x0000380001f07983 */ /* 0x000ea80000100800 */
[----:B---3--:R-:W1:Y:S04]  /*2940*/  LDSM.16.M88.4 R12, [R159+0x80] ;  /* 0x000080009f0c783b */ /* 0x008e680000000200 */
[----:B----4-:R-:W3:Y:S04]  /*2950*/  LDSM.16.M88.4 R148, [R158+0x80] ;  /* 0x000080009e94783b */ /* 0x010ee80000000200 */
[----:B-----5:R-:W-:Y:S01]  /*2960*/  LDSM.16.M88.4 R152, [R157+0x80] ;  /* 0x000080009d98783b */ /* 0x020fe20000000200 */
[C---:B-1----:R-:W-:Y:S08]  /*2970*/  HMMA.16816.F32 R4, R8.reuse, R12, RZ ;  /* 0x0000000c0804723c */ /* 0x042ff000000018ff */
[----:B------:R-:W-:Y:S01]  /*2980*/  HMMA.16816.F32 R8, R8, R14, RZ ;  /* 0x0000000e0808723c */ /* 0x000fe200000018ff */
[----:B--2---:R-:W1:Y:S04]  /*2990*/  LDSM.16.M88.4 R12, [R162+0x8080] ;  /* 0x00808000a20c783b */ /* 0x004e680000000200 */
[----:B------:R-:W-:Y:S04]  /*29a0*/  LDS R160, [R229.X4+0x14080] ;  /* 0x01408000e5a07984 */ /* 0x000fe80000004800 */
[----:B------:R-:W-:Y:S01]  /*29b0*/  LDS R161, [R229.X4+0x140a0] ;  /* 0x0140a000e5a17984 */ /* 0x000fe20000004800 */
[----:B------:R-:W-:Y:S06]  /*29c0*/  ISETP.GE.AND P1, PT, R244, R245, PT ;  /* 0x000000f5f400720c */ /* 0x000fec0003f26270 */
        /* <DEDUP_REMOVED lines=126> */
[C---:B------:R-:W-:Y:S02]  /*31b0*/  FFMA.FTZ R152, -R157.reuse, R157, 1 ;  /* 0x3f8000009d987423 */ /* 0x040fe4000001019d */
[----:B------:R-:W-:Y:S04]  /*31c0*/  STL [R1+0x50], R244 ;  /* 0x000050f401007387 */ /* 0x000fe80000100800 */
[----:B------:R-:W-:Y:S03]  /*31d0*/  STL [R1+0x5c], R248 ;  /* 0x00005cf801007387 */ /* 0x000fe60000100800 */
        /* <DEDUP_REMOVED lines=130> */
[----:B--234-:R2:W-:Y:S04]  /*3a00*/  STL.64 [R1+0xb8], R4 ;  /* 0x0000b80401007387 */ /* 0x01c5e80000100a00 */
[----:B--2---:R-:W2:Y:S04]  /*3a10*/  LDL.64 R4, [R1+0x78] ;  /* 0x0000780001047983 */ /* 0x004ea80000100a00 */
[----:B------:R3:W-:Y:S04]  /*3a20*/  STL [R1+0xb0], R2 ;  /* 0x0000b00201007387 */ /* 0x0007e80000100800 */
[----:B------:R-:W4:Y:S04]  /*3a30*/  LDL R249, [R1+0x60] ;  /* 0x0000600001f97983 */ /* 0x000f280000100800 */
[----:B---3--:R-:W3:Y:S04]  /*3a40*/  LDL R2, [R1+0x50] ;  /* 0x0000500001027983 */ /* 0x008ee80000100800 */
[----:B------:R1:W-:Y:S04]  /*3a50*/  STL [R1+0xac], R0 ;  /* 0x0000ac0001007387 */ /* 0x0003e80000100800 */
[----:B------:R-:W2:Y:S01]  /*3a60*/  LDL.64 R250, [R1+0x98] ;  /* 0x0000980001fa7983 */ /* 0x000ea20000100a00 */
[----:B---3--:R-:W-:Y:S01]  /*3a70*/  SHF.R.S32.HI R244, RZ, 0x1f, R2 ;  /* 0x0000001ffff47819 */ /* 0x008fe20000011402 */
[----:B------:R-:W-:Y:S04]  /*3a80*/  IMAD.WIDE.U32 R246, R2, c[0x0][0x208], RZ ;  /* 0x0000820002f67a25 */ /* 0x000fe800078e00ff */
[----:B------:R-:W-:Y:S04]  /*3a90*/  IMAD R244, R244, c[0x0][0x208], RZ ;  /* 0x00008200f4f47a24 */ /* 0x000fe800078e02ff */
[----:B------:R-:W-:Y:S01]  /*3aa0*/  IMAD R245, R2, c[0x0][0x20c], R244 ;  /* 0x0000830002f57a24 */ /* 0x000fe200078e02f4 */
[C---:B--2---:R-:W-:Y:S03]  /*3ab0*/  LEA R244, P0, R246.reuse, R4, 0x6 ;  /* 0x00000004f6f47211 */ /* 0x044fe600078030ff */
[----:B------:R-:W-:Y:S02]  /*3ac0*/  IMAD.IADD R245, R247, 0x1, R245 ;  /* 0x00000001f7f57824 */ /* 0x000fe400078e02f5 */
[----:B------:R-:W1:Y:S03]  /*3ad0*/  S2R R247, SR_TID.X ;  /* 0x0000000000f77919 */ /* 0x000e660000002100 */
[----:B------:R-:W-:Y:S02]  /*3ae0*/  LEA.HI.X R245, R246, R5, R245, 0x6, P0 ;  /* 0x00000005f6f57211 */ /* 0x000fe400000f34f5 */
[----:B------:R2:W5:Y:S01]  /*3af0*/  LDL.LU.64 R4, [R1+0xb8] ;  /* 0x0000b80001047983 */ /* 0x0005620000300a00 */
[----:B----4-:R-:W-:Y:S03]  /*3b00*/  LOP3.LUT P0, RZ, R249, 0x1, RZ, 0xc0, !PT ;  /* 0x00000001f9ff7812 */ /* 0x010fe6000780c0ff */
[----:B------:R-:W3:Y:S01]  /*3b10*/  LDL R246, [R1+0x74] ;  /* 0x0000740001f67983 */ /* 0x000ee20000100800 */
[----:B-1----:R-:W-:Y:S04]  /*3b20*/  SHF.R.S32.HI R0, RZ, 0x1f, R247 ;  /* 0x0000001fff007819 */ /* 0x002fe800000114f7 */
[----:B------:R-:W-:Y:S02]  /*3b30*/  LEA.HI R0, R0, R247, RZ, 0x3 ;  /* 0x000000f700007211 */ /* 0x000fe400078f18ff */
[----:B------:R-:W4:Y:S02]  /*3b40*/  LDL R247, [R1+0x54] ;  /* 0x0000540001f77983 */ /* 0x000f240000100800 */
[----:B------:R-:W-:Y:S01]  /*3b50*/  SHF.R.S32.HI R0, RZ, 0x3, R0 ;  /* 0x00000003ff007819 */ /* 0x000fe20000011400 */
[----:B---3--:R-:W-:Y:S02]  /*3b60*/  IMAD R246, R2, -0x20, R246 ;  /* 0xffffffe002f67824 */ /* 0x008fe400078e02f6 */
[----:B------:R2:W5:Y:S03]  /*3b70*/  LDL.LU R2, [R1+0xb0] ;  /* 0x0000b00001027983 */ /* 0x0005660000300800 */
[----:B------:R-:W-:-:S13]  /*3b80*/  ISETP.LE.OR P0, PT, R246, R0, !P0 ;  /* 0x00000000f600720c */ /* 0x000fda0004703670 */
[----:B------:R-:W-:Y:S01]  /*3b90*/  @!PT LDS RZ, [RZ] ;  /* 0x00000000fffff984 */ /* 0x000fe20000000800 */
[----:B------:R-:W-:Y:S01]  /*3ba0*/  @!PT LDS RZ, [RZ] ;  /* 0x00000000fffff984 */ /* 0x000fe20000000800 */
[----:B------:R-:W-:Y:S01]  /*3bb0*/  @!PT LDS RZ, [RZ] ;  /* 0x00000000fffff984 */ /* 0x000fe20000000800 */
[----:B----4-:R1:W-:Y:S01]  /*3bc0*/  LDGSTS.E.BYPASS.LTC128B.128 [R247+0x10080], [R244.64], !P0 ;  /* 0x10080000f4f77fae */ /* 0x0103e2000c101d44 */
[----:B------:R-:W-:Y:S04]  /*3bd0*/  LOP3.LUT P0, RZ, R249, 0x2, RZ, 0xc0, !PT ;  /* 0x00000002f9ff7812 */ /* 0x000fe8000780c0ff */
[----:B------:R-:W-:-:S13]  /*3be0*/  ISETP.LE.OR P0, PT, R246, R0, !P0 ;  /* 0x00000000f600720c */ /* 0x000fda0004703670 */
[----:B------:R1:W-:Y:S01]  /*3bf0*/  LDGSTS.E.BYPASS.LTC128B.128 [R247+0x11080], [R244.64+0x80], !P0 ;  /* 0x11080080f4f77fae */ /* 0x0003e2000c101d44 */
[----:B------:R-:W-:Y:S04]  /*3c00*/  LOP3.LUT P0, RZ, R249, 0x4, RZ, 0xc0, !PT ;  /* 0x00000004f9ff7812 */ /* 0x000fe8000780c0ff */
[----:B------:R-:W-:-:S13]  /*3c10*/  ISETP.LE.OR P0, PT, R246, R0, !P0 ;  /* 0x00000000f600720c */ /* 0x000fda0004703670 */
[----:B------:R1:W-:Y:S01]  /*3c20*/  LDGSTS.E.BYPASS.LTC128B.128 [R247+0x12080], [R244.64+0x100], !P0 ;  /* 0x12080100f4f77fae */ /* 0x0003e2000c101d44 */
[----:B------:R-:W-:Y:S03]  /*3c30*/  LOP3.LUT P0, RZ, R249, 0x8, RZ, 0xc0, !PT ;  /* 0x00000008f9ff7812 */ /* 0x000fe6000780c0ff */
[----:B------:R-:W1:Y:S01]  /*3c40*/  S2R R249, SR_TID.X ;  /* 0x0000000000f97919 */ /* 0x000e620000002100 */
[----:B------:R-:W-:Y:S02]  /*3c50*/  ISETP.LE.OR P0, PT, R246, R0, !P0 ;  /* 0x00000000f600720c */ /* 0x000fe40004703670 */
[----:B------:R-:W-:Y:S01]  /*3c60*/  @!P6 LEA R246, R248, 0x20, 0x5 ;  /* 0x00000020f8f6e811 */ /* 0x000fe200078e28ff */
[----:B------:R2:W5:Y:S10]  /*3c70*/  LDL.LU R0, [R1+0xac] ;  /* 0x0000ac0001007983 */ /* 0x0005740000300800 */
[----:B------:R1:W-:Y:S02]  /*3c80*/  LDGSTS.E.BYPASS.LTC128B.128 [R247+0x13080], [R244.64+0x180], !P0 ;  /* 0x13080180f4f77fae */ /* 0x0003e4000c101d44 */
[----:B-1----:R-:W-:Y:S02]  /*3c90*/  @!P6 IMAD.SHL.U32 R247, R249, 0x10, RZ ;  /* 0x00000010f9f7e824 */ /* 0x002fe400078e00ff */
[----:B------:R-:W-:Y:S05]  /*3ca0*/  @!P6 IMAD.WIDE R244, R246, 0x4, R250 ;  /* 0x00000004f6f4e825 */ /* 0x000fea00078e02fa */
[----:B------:R2:W-:Y:S02]  /*3cb0*/  @!P6 LDGSTS.E.BYPASS.LTC128B.128 [R247+0x14100], [R244.64] ;  /* 0x14100000f4f7efae */ /* 0x0005e4000b901d44 */
.L_x_53:
[-C--:B-12345:R-:W-:Y:S01]  /*3cc0*/  HMMA.16816.F32 R84, R4, R8.reuse, R84 ;  /* 0x000000080454723c */ /* 0x0befe20000001854 */
        /* <DEDUP_REMOVED lines=49> */
[----:B----4-:R-:W2:Y:S04]  /*3fe0*/  LDL R149, [R1+0x50] ;  /* 0x0000500001957983 */ /* 0x010ea80000100800 */
[----:B-1----:R-:W4:Y:S04]  /*3ff0*/  LDL.64 R12, [R1+0x80] ;  /* 0x00008000010c7983 */ /* 0x002f280000100a00 */
[----:B------:R-:W5:Y:S04]  /*4000*/  LDL R148, [R1+0x74] ;  /* 0x0000740001947983 */ /* 0x000f680000100800 */
[----:B---3--:R-:W3:Y:S04]  /*4010*/  LDL R11, [R1+0x64] ;  /* 0x00006400010b7983 */ /* 0x008ee80000100800 */
[----:B------:R-:W5:Y:S04]  /*4020*/  LDL R10, [R1+0x54] ;  /* 0x00005400010a7983 */ /* 0x000f680000100800 */
[----:B------:R-:W5:Y:S04]  /*4030*/  LDL.64 R8, [R1+0xa0] ;  /* 0x0000a00001087983 */ /* 0x000f680000100a00 */
[----:B------:R-:W1:Y:S01]  /*4040*/  S2R R151, SR_TID.X ;  /* 0x0000000000977919 */ /* 0x000e620000002100 */
[----:B--2---:R-:W-:Y:S01]  /*4050*/  SHF.R.S32.HI R4, RZ, 0x1f, R149 ;  /* 0x0000001fff047819 */ /* 0x004fe20000011495 */
[C---:B------:R-:W-:Y:S04]  /*4060*/  IMAD.WIDE.U32 R6, R149.reuse, c[0x0][0x178], RZ ;  /* 0x00005e0095067a25 */ /* 0x040fe800078e00ff */
[----:B------:R-:W-:Y:S04]  /*4070*/  IMAD R4, R4, c[0x0][0x178], RZ ;  /* 0x00005e0004047a24 */ /* 0x000fe800078e02ff */
[----:B------:R-:W-:Y:S01]  /*4080*/  IMAD R5, R149, c[0x0][0x17c], R4 ;  /* 0x00005f0095057a24 */ /* 0x000fe200078e0204 */
[C---:B----4-:R-:W-:Y:S02]  /*4090*/  LEA R4, P0, R6.reuse, R12, 0x6 ;  /* 0x0000000c06047211 */ /* 0x050fe400078030ff */
[----:B---3--:R-:W-:Y:S01]  /*40a0*/  LOP3.LUT P1, RZ, R11, 0x1, RZ, 0xc0, !PT ;  /* 0x000000010bff7812 */ /* 0x008fe2000782c0ff */
[----:B------:R-:W-:Y:S02]  /*40b0*/  IMAD.IADD R5, R7, 0x1, R5 ;  /* 0x0000000107057824 */ /* 0x000fe400078e0205 */
[----:B------:R-:W-:Y:S01]  /*40c0*/  IMAD.SHL.U32 R7, R149, 0x20, RZ ;  /* 0x0000002095077824 */ /* 0x000fe200078e00ff */
[----:B-1----:R-:W-:Y:S02]  /*40d0*/  SHF.R.S32.HI R149, RZ, 0x1f, R151 ;  /* 0x0000001fff957819 */ /* 0x002fe40000011497 */
[----:B------:R-:W-:Y:S01]  /*40e0*/  LEA.HI.X R5, R6, R13, R5, 0x6, P0 ;  /* 0x0000000d06057211 */ /* 0x000fe200000f3405 */
[----:B-----5:R-:W-:Y:S01]  /*40f0*/  IMAD.IADD R6, R148, 0x1, -R7 ;  /* 0x0000000194067824 */ /* 0x020fe200078e0a07 */
[----:B------:R-:W-:Y:S02]  /*4100*/  LEA.HI R149, R149, R151, RZ, 0x3 ;  /* 0x0000009795957211 */ /* 0x000fe400078f18ff */
[C---:B------:R-:W-:Y:S02]  /*4110*/  LOP3.LUT P0, RZ, R11.reuse, 0x2, RZ, 0xc0, !PT ;  /* 0x000000020bff7812 */ /* 0x040fe4000780c0ff */
[----:B------:R-:W-:Y:S04]  /*4120*/  SHF.R.S32.HI R149, RZ, 0x3, R149 ;  /* 0x00000003ff957819 */ /* 0x000fe80000011495 */
[CC--:B------:R-:W-:Y:S02]  /*4130*/  ISETP.LE.OR P1, PT, R6.reuse, R149.reuse, !P1 ;  /* 0x000000950600720c */ /* 0x0c0fe40004f23670 */
[CC--:B------:R-:W-:Y:S11]  /*4140*/  ISETP.LE.OR P0, PT, R6.reuse, R149.reuse, !P0 ;  /* 0x000000950600720c */ /* 0x0c0ff60004703670 */
[----:B------:R-:W-:Y:S01]  /*4150*/  @!PT LDS RZ, [RZ] ;  /* 0x00000000fffff984 */ /* 0x000fe20000000800 */
[----:B------:R-:W-:Y:S01]  /*4160*/  @!PT LDS RZ, [RZ] ;  /* 0x00000000fffff984 */ /* 0x000fe20000000800 */
[----:B------:R-:W-:Y:S01]  /*4170*/  @!PT LDS RZ, [RZ] ;  /* 0x00000000fffff984 */ /* 0x000fe20000000800 */
[----:B------:R1:W-:Y:S01]  /*4180*/  LDGSTS.E.BYPASS.LTC128B.128 [R10+0x8080], [R4.64], !P1 ;  /* 0x08080000040a7fae */ /* 0x0003e2000c901d44 */
[C---:B------:R-:W-:Y:S03]  /*4190*/  LOP3.LUT P1, RZ, R11.reuse, 0x4, RZ, 0xc0, !PT ;  /* 0x000000040bff7812 */ /* 0x040fe6000782c0ff */
[----:B------:R1:W-:Y:S01]  /*41a0*/  LDGSTS.E.BYPASS.LTC128B.128 [R10+0x9080], [R4.64+0x80], !P0 ;  /* 0x09080080040a7fae */ /* 0x0003e2000c101d44 */
[CC--:B------:R-:W-:Y:S02]  /*41b0*/  ISETP.LE.OR P1, PT, R6.reuse, R149.reuse, !P1 ;  /* 0x000000950600720c */ /* 0x0c0fe40004f23670 */
[----:B------:R-:W-:Y:S02]  /*41c0*/  LOP3.LUT P0, RZ, R11, 0x8, RZ, 0xc0, !PT ;  /* 0x000000080bff7812 */ /* 0x000fe4000780c0ff */
[----:B------:R-:W2:Y:S02]  /*41d0*/  S2R R11, SR_TID.X ;  /* 0x00000000000b7919 */ /* 0x000ea40000002100 */
[----:B------:R-:W-:Y:S07]  /*41e0*/  ISETP.LE.OR P0, PT, R6, R149, !P0 ;  /* 0x000000950600720c */ /* 0x000fee0004703670 */
[----:B------:R1:W-:Y:S06]  /*41f0*/  LDGSTS.E.BYPASS.LTC128B.128 [R10+0xa080], [R4.64+0x100], !P1 ;  /* 0x0a080100040a7fae */ /* 0x0003ec000c901d44 */
[----:B------:R1:W-:Y:S01]  /*4200*/  LDGSTS.E.BYPASS.LTC128B.128 [R10+0xb080], [R4.64+0x180], !P0 ;  /* 0x0b080180040a7fae */ /* 0x0003e2000c101d44 */
[----:B--2---:R-:W-:Y:S02]  /*4210*/  @!P6 IMAD.SHL.U32 R6, R11, 0x10, RZ ;  /* 0x000000100b06e824 */ /* 0x004fe400078e00ff */
[----:B-1----:R-:W-:Y:S05]  /*4220*/  @!P6 IMAD.WIDE R4, R7, 0x4, R8 ;  /* 0x000000040704e825 */ /* 0x002fea00078e0208 */
[----:B------:R1:W-:Y:S02]  /*4230*/  @!P6 LDGSTS.E.BYPASS.LTC128B.128 [R6+0x14080], [R4.64] ;  /* 0x140800000406efae */ /* 0x0003e4000b901d44 */
.L_x_54:
[-C--:B-1-34-:R-:W-:Y:S01]  /*4240*/  HMMA.16816.F32 R4, R160, R16.reuse, RZ ;  /* 0x00000010a004723c */ /* 0x09afe200000018ff */
[----:B------:R-:W2:Y:S04]  /*4250*/  LDL.LU R240, [R1] ;  /* 0x0000000001f07983 */ /* 0x000ea80000300800 */
[----:B------:R-:W2:Y:S03]  /*4260*/  LDL.LU R241, [R1+0x4] ;  /* 0x0000040001f17983 */ /* 0x000ea60000300800 */
[C---:B------:R-:W-:Y:S01]  /*4270*/  HMMA.16816.F32 R8, R232.reuse, R16, RZ ;  /* 0x00000010e808723c */ /* 0x040fe200000018ff */
[----:B------:R-:W2:Y:S04]  /*4280*/  LDL.LU R242, [R1+0x8] ;  /* 0x0000080001f27983 */ /* 0x000ea80000300800 */
[----:B------:R-:W2:Y:S03]  /*4290*/  LDL.LU R243, [R1+0xc] ;  /* 0x00000c0001f37983 */ /* 0x000ea60000300800 */
[-C--:B------:R-:W-:Y:S01]  /*42a0*/  HMMA.16816.F32 R12, R232, R18.reuse, RZ ;  /* 0x00000012e80c723c */ /* 0x080fe200000018ff */
[----:B------:R-:W0:Y:S04]  /*42b0*/  LDGDEPBAR ;  /* 0x00000000000079af */ /* 0x000e280000000000 */
[----:B------:R-:W-:Y:S03]  /*42c0*/  STL.64 [R1+0xb8], R22 ;  /* 0x0000b81601007387 */ /* 0x000fe60000100a00 */
[C---:B------:R-:W-:Y:S01]  /*42d0*/  HMMA.16816.F32 R16, R160.reuse, R18, RZ ;  /* 0x00000012a010723c */ /* 0x040fe200000018ff */
[----:B------:R1:W-:Y:S07]  /*42e0*/  STL.64 [R1+0xb0], R20 ;  /* 0x0000b01401007387 */ /* 0x0003ee0000100a00 */
[-C--:B------:R-:W-:Y:S08]  /*42f0*/  HMMA.16816.F32 R148, R160, R236.reuse, RZ ;  /* 0x000000eca094723c */ /* 0x080ff000000018ff */
[C---:B------:R-:W-:Y:S08]  /*4300*/  HMMA.16816.F32 R152, R232.reuse, R236, RZ ;  /* 0x000000ece898723c */ /* 0x040ff000000018ff */
[-C--:B------:R-:W-:Y:S01]  /*4310*/  HMMA.16816.F32 R156, R232, R238.reuse, RZ ;  /* 0x000000eee89c723c */ /* 0x080fe200000018ff */
[----:B-1----:R-:W3:Y:S04]  /*4320*/  LDL.LU R20, [R1+0x10] ;  /* 0x0000100001147983 */ /* 0x002ee80000300800 */
[----:B------:R-:W3:Y:S03]  /*4330*/  LDL.LU R21, [R1+0x14] ;  /* 0x0000140001157983 */ /* 0x000ee60000300800 */
[----:B------:R-:W-:Y:S01]  /*4340*/  HMMA.16816.F32 R160, R160, R238, RZ ;  /* 0x000000eea0a0723c */ /* 0x000fe200000018ff */
[----:B------:R-:W4:Y:S04]  /*4350*/  LDL.LU R22, [R1+0x18] ;  /* 0x0000180001167983 */ /* 0x000f280000300800 */
[----:B------:R-:W4:Y:S03]  /*4360*/  LDL.LU R23, [R1+0x1c] ;  /* 0x00001c0001177983 */ /* 0x000f260000300800 */
[-C--:B------:R-:W-:Y:S01]  /*4370*/  HMMA.16816.F32 R4, R244, R248.reuse, R4 ;  /* 0x000000f8f404723c */ /* 0x080fe20000001804 */
[----:B------:R1:W-:Y:S04]  /*4380*/  STL [R1+0xac], R0 ;  /* 0x0000ac0001007387 */ /* 0x0003e80000100800 */
[----:B------:R-:W2:Y:S04]  /*4390*/  LDL R237, [R1+0x4c] ;  /* 0x00004c0001ed7983 */ /* 0x000ea80000100800 */
[----:B-1----:R-:W3:Y:S04]  /*43a0*/  LDL R0, [R1+0x24] ;  /* 0x0000240001007983 */ /* 0x002ee80000100800 */
[----:B--2---:R-:W-:Y:S01]  /*43b0*/  LDSM.16.M88.4 R228, [R237] ;  /* 0x00000000ede4783b */ /* 0x004fe20000000200 */
[C---:B------:R-:W-:Y:S03]  /*43c0*/  HMMA.16816.F32 R8, R240.reuse, R248, R8 ;  /* 0x000000f8f008723c */ /* 0x040fe60000001808 */
[----:B------:R-:W-:Y:S04]  /*43d0*/  LDSM.16.M88.4 R236, [R237+0x800] ;  /* 0x00080000edec783b */ /* 0x000fe80000000200 */
[----:B------:R-:W2:Y:S01]  /*43e0*/  LDL R249, [R1+0x48] ;  /* 0x0000480001f97983 */ /* 0x000ea20000100800 */
[-C--:B------:R-:W-:Y:S08]  /*43f0*/  HMMA.16816.F32 R12, R240, R250.reuse, R12 ;  /* 0x000000faf00c723c */ /* 0x080ff0000000180c */
[C---:B------:R-:W-:Y:S01]  /*4400*/  HMMA.16816.F32 R16, R244.reuse, R250, R16 ;  /* 0x000000faf410723c */ /* 0x040fe20000001810 */
[----:B---3--:R-:W1:Y:S07]  /*4410*/  LDSM.16.MT88.4 R232, [R0+0x1000] ;  /* 0x0010000000e8783b */ /* 0x008e6e0000004200 */
[-C--:B------:R-:W-:Y:S08]  /*4420*/  HMMA.16816.F32 R148, R244, R20.reuse, R148 ;  /* 0x00000014f494723c */ /* 0x080ff00000001894 */
[C---:B------:R-:W-:Y:S08]  /*4430*/  HMMA.16816.F32 R152, R240.reuse, R20, R152 ;  /* 0x00000014f098723c */ /* 0x040ff00000001898 */
[-C--:B----4-:R-:W-:Y:S01]  /*4440*/  HMMA.16816.F32 R156, R240, R22.reuse, R156 ;  /* 0x00000016f09c723c */ /* 0x090fe2000000189c */
[----:B------:R-:W3:Y:S07]  /*4450*/  LDSM.16.MT88.4 R240, [R0+0x5000] ;  /* 0x0050000000f0783b */ /* 0x000eee0000004200 */
[----:B------:R-:W-:Y:S01]  /*4460*/  HMMA.16816.F32 R160, R244, R22, R160 ;  /* 0x00000016f4a0723c */ /* 0x000fe200000018a0 */
[----:B------:R4:W5:Y:S04]  /*4470*/  LDL.LU.64 R22, [R1+0xb8] ;  /* 0x0000b80001167983 */ /* 0x0009680000300a00 */
[----:B------:R4:W5:Y:S03]  /*4480*/  LDL.LU.64 R20, [R1+0xb0] ;  /* 0x0000b00001147983 */ /* 0x0009660000300a00 */
[-C--:B-1----:R-:W-:Y:S08]  /*4490*/  HMMA.16816.F32 R4, R228, R232.reuse, R4 ;  /* 0x000000e8e404723c */ /* 0x082ff00000001804 */
[C---:B------:R-:W-:Y:S08]  /*44a0*/  HMMA.16816.F32 R8, R236.reuse, R232, R8 ;  /* 0x000000e8ec08723c */ /* 0x040ff00000001808 */
[-C--:B------:R-:W-:Y:S08]  /*44b0*/  HMMA.16816.F32 R12, R236, R234.reuse, R12 ;  /* 0x000000eaec0c723c */ /* 0x080ff0000000180c */
[C---:B------:R-:W-:Y:S01]  /*44c0*/  HMMA.16816.F32 R16, R228.reuse, R234, R16 ;  /* 0x000000eae410723c */ /* 0x040fe20000001810 */
[----:B------:R-:W-:Y:S07]  /*44d0*/  LDSM.16.MT88.4 R232, [R0+0x1800] ;  /* 0x0018000000e8783b */ /* 0x000fee0000004200 */
[-C--:B---3--:R-:W-:Y:S08]  /*44e0*/  HMMA.16816.F32 R148, R228, R240.reuse, R148 ;  /* 0x000000f0e494723c */ /* 0x088ff00000001894 */
[C---:B------:R-:W-:Y:S01]  /*44f0*/  HMMA.16816.F32 R152, R236.reuse, R240, R152 ;  /* 0x000000f0ec98723c */ /* 0x040fe20000001898 */
[----:B------:R-:W3:Y:S04]  /*4500*/  LDL.LU R240, [R1+0x5c] ;  /* 0x00005c0001f07983 */ /* 0x000ee80000300800 */
[----:B------:R-:W4:Y:S03]  /*4510*/  LDL R241, [R1+0x8c] ;  /* 0x00008c0001f17983 */ /* 0x000f260000100800 */
[-C--:B------:R-:W-:Y:S01]  /*4520*/  HMMA.16816.F32 R156, R236, R242.reuse, R156 ;  /* 0x000000f2ec9c723c */ /* 0x080fe2000000189c */
[----:B------:R1:W-:Y:S07]  /*4530*/  LDSM.16.MT88.4 R236, [R0+0x5800] ;  /* 0x0058000000ec783b */ /* 0x0003ee0000004200 */
[----:B------:R-:W-:Y:S01]  /*4540*/  HMMA.16816.F32 R160, R228, R242, R160 ;  /* 0x000000f2e4a0723c */ /* 0x000fe200000018a0 */
[----:B-1----:R1:W5:Y:S04]  /*4550*/  LDL.LU R0, [R1+0xac] ;  /* 0x0000ac0001007983 */ /* 0x0023680000300800 */
        /* <DEDUP_REMOVED lines=9> */
[-C--:B------:R-:W-:Y:S04]  /*45f0*/  HMMA.16816.F32 R156, R248, R238.reuse, R156 ;  /* 0x000000eef89c723c */ /* 0x080fe8000000189c */
[----:B---3--:R-:W-:Y:S02]  /*4600*/  IMAD.SHL.U32 R228, R240, 0x2000, RZ ;  /* 0x00002000f0e47824 */ /* 0x008fe400078e00ff */
[----:B------:R-:W2:Y:S02]  /*4610*/  LDL R240, [R1+0x88] ;  /* 0x0000880001f07983 */ /* 0x000ea40000100800 */
[----:B------:R-:W-:Y:S04]  /*4620*/  HMMA.16816.F32 R160, R244, R238, R160 ;  /* 0x000000eef4a0723c */ /* 0x000fe800000018a0 */
[C---:B----4-:R-:W-:Y:S04]  /*4630*/  IADD3 R229, P0, R228.reuse, R242, RZ ;  /* 0x000000f2e4e57210 */ /* 0x050fe80007f1e0ff */
[----:B------:R-:W-:Y:S02]  /*4640*/  LEA.HI.X.SX32 R230, R228, R241, 0x1, P0 ;  /* 0x000000f1e4e67211 */ /* 0x000fe400000f0eff */
[----:B------:R-:W2:Y:S02]  /*4650*/  LDL.LU R241, [R1+0x50] ;  /* 0x0000500001f17983 */ /* 0x000ea40000300800 */
[C---:B------:R-:W-:Y:S04]  /*4660*/  LEA R228, P0, R229.reuse, c[0x0][0x220], 0x2 ;  /* 0x00008800e5e47a11 */ /* 0x040fe800078010ff */
[----:B------:R-:W-:Y:S05]  /*4670*/  LEA.HI.X R229, R229, c[0x0][0x224], R230, 0x2, P0 ;  /* 0x00008900e5e57a11 */ /* 0x000fea00000f14e6 */
        /* <DEDUP_REMOVED lines=32> */
[----:B--2---:R-:W-:Y:S01]  /*4880*/  ISETP.GE.AND P0, PT, R241, R240, PT ;  /* 0x000000f0f100720c */ /* 0x004fe20003f06270 */
[----:B------:R-:W-:-:S12]  /*4890*/  IMAD.MOV.U32 R248, RZ, RZ, R241 ;  /* 0x000000fffff87224 */ /* 0x000fd800078e00f1 */
[----:B-1----:R-:W-:-:S05]  /*48a0*/  @!P0 BRA `(.L_x_55) ;  /* 0xffffdfb000008947 */ /* 0x002fca000383ffff */
[----:B------:R-:W-:Y:S01]  /*48b0*/  FMUL.FTZ R150, R84, c[0x0][0x298] ;  /* 0x0000a60054967a20 */ /* 0x000fe20000410000 */
[----:B------:R-:W-:Y:S01]  /*48c0*/  PLOP3.LUT P0, PT, PT, PT, PT, 0x8, 0x0 ;  /* 0x000000000000781c */ /* 0x000fe20003f0e170 */
[----:B------:R-:W-:Y:S02]  /*48d0*/  FMUL.FTZ R148, R85, c[0x0][0x298] ;  /* 0x0000a60055947a20 */ /* 0x000fe40000410000 */
[----:B------:R-:W-:Y:S02]  /*48e0*/  FMUL.FTZ R149, R86, c[0x0][0x298] ;  /* 0x0000a60056957a20 */ /* 0x000fe40000410000 */
[----:B------:R-:W-:Y:S02]  /*48f0*/  FMUL.FTZ R4, R87, c[0x0][0x298] ;  /* 0x0000a60057047a20 */ /* 0x000fe40000410000 */
[----:B------:R-:W-:Y:S02]  /*4900*/  FMUL.FTZ R5, R88, c[0x0][0x298] ;  /* 0x0000a60058057a20 */ /* 0x000fe40000410000 */
[----:B------:R-:W-:-:S02]  /*4910*/  FMUL.FTZ R2, R89, c[0x0][0x298] ;  /* 0x0000a60059027a20 */ /* 0x000fc40000410000 */
[----:B------:R-:W-:Y:S02]  /*4920*/  FMUL.FTZ R3, R90, c[0x0][0x298] ;  /* 0x0000a6005a037a20 */ /* 0x000fe40000410000 */
[----:B-----5:R-:W-:Y:S02]  /*4930*/  FMUL.FTZ R0, R91, c[0x0][0x298] ;  /* 0x0000a6005b007a20 */ /* 0x020fe40000410000 */
        /* <DEDUP_REMOVED lines=56> */
.L_x_52:
[----:B------:R-:W-:Y:S05]  /*4cc0*/  @P0 BRA `(.L_x_56) ;  /* 0x00001e6000000947 */ /* 0x000fea0003800000 */
[----:B------:R-:W2:Y:S01]  /*4cd0*/  LDL R111, [R1+0xa8] ;  /* 0x0000a800016f7983 */ /* 0x000ea20000100800 */
[----:B------:R-:W-:Y:S02]  /*4ce0*/  F2FP.PACK_AB R87, R33, R32 ;  /* 0x000000202157723e */ /* 0x000fe400000000ff */
[----:B------:R-:W-:Y:S01]  /*4cf0*/  F2FP.PACK_AB R33, R2, R5 ;  /* 0x000000050221723e */ /* 0x000fe200000000ff */
[----:B------:R-:W1:Y:S01]  /*4d00*/  S2R R119, SR_TID.X ;  /* 0x0000000000777919 */ /* 0x000e620000002100 */
[----:B------:R-:W-:-:S02]  /*4d10*/  F2FP.PACK_AB R32, R0, R3 ;  /* 0x000000030020723e */ /* 0x000fc400000000ff */
[----:B------:R-:W-:Y:S02]  /*4d20*/  F2FP.PACK_AB R36, R37, R36 ;  /* 0x000000242524723e */ /* 0x000fe400000000ff */
[----:B------:R-:W-:Y:S02]  /*4d30*/  F2FP.PACK_AB R90, R23, R22 ;  /* 0x00000016175a723e */ /* 0x000fe400000000ff */
[----:B------:R-:W-:Y:S02]  /*4d40*/  F2FP.PACK_AB R86, R35, R34 ;  /* 0x000000222356723e */ /* 0x000fe400000000ff */
[----:B------:R-:W-:Y:S02]  /*4d50*/  F2FP.PACK_AB R34, R4, R149 ;  /* 0x000000950422723e */ /* 0x000fe400000000ff */
[----:B------:R-:W-:Y:S02]  /*4d60*/  F2FP.PACK_AB R91, R21, R20 ;  /* 0x00000014155b723e */ /* 0x000fe400000000ff */
[----:B------:R-:W-:-:S02]  /*4d70*/  F2FP.PACK_AB R89, R25, R24 ;  /* 0x000000181959723e */ /* 0x000fc400000000ff */
[----:B------:R-:W-:Y:S02]  /*4d80*/  F2FP.PACK_AB R88, R27, R26 ;  /* 0x0000001a1b58723e */ /* 0x000fe400000000ff */
[----:B------:R-:W-:Y:S02]  /*4d90*/  F2FP.PACK_AB R85, R29, R28 ;  /* 0x0000001c1d55723e */ /* 0x000fe400000000ff */
[----:B------:R-:W-:Y:S02]  /*4da0*/  F2FP.PACK_AB R84, R31, R30 ;  /* 0x0000001e1f54723e */ /* 0x000fe400000000ff */
[----:B------:R-:W-:Y:S02]  /*4db0*/  F2FP.PACK_AB R38, R39, R38 ;  /* 0x000000262726723e */ /* 0x000fe400000000ff */
[----:B------:R-:W-:Y:S02]  /*4dc0*/  F2FP.PACK_AB R48, R49, R48 ;  /* 0x000000303130723e */ /* 0x000fe400000000ff */
[----:B-1----:R-:W-:-:S02]  /*4dd0*/  SHF.R.S32.HI R5, RZ, 0x1f, R119 ;  /* 0x0000001fff057819 */ /* 0x002fc40000011477 */
[----:B------:R-:W-:Y:S02]  /*4de0*/  F2FP.PACK_AB R50, R51, R50 ;  /* 0x000000323332723e */ /* 0x000fe400000000ff */
[CC--:B------:R-:W-:Y:S02]  /*4df0*/  LEA.HI R3, R5.reuse, R119.reuse, RZ, 0x2 ;  /* 0x0000007705037211 */ /* 0x0c0fe400078f10ff */
[----:B------:R-:W-:Y:S02]  /*4e00*/  LEA.HI R37, R5, R119, RZ, 0x5 ;  /* 0x0000007705257211 */ /* 0x000fe400078f28ff */
[--C-:B------:R-:W-:Y:S02]  /*4e10*/  SHF.R.S32.HI R6, RZ, 0x2, R3.reuse ;  /* 0x00000002ff067819 */ /* 0x100fe40000011403 */
[----:B------:R-:W-:Y:S02]  /*4e20*/  SHF.R.S32.HI R0, RZ, 0x1f, R3 ;  /* 0x0000001fff007819 */ /* 0x000fe40000011403 */
[----:B------:R-:W-:-:S02]  /*4e30*/  SHF.R.S32.HI R23, RZ, 0x5, R37 ;  /* 0x00000005ff177819 */ /* 0x000fc40000011425 */
[----:B------:R-:W-:Y:S02]  /*4e40*/  LEA.HI R0, R0, R6, RZ, 0x3 ;  /* 0x0000000600007211 */ /* 0x000fe400078f18ff */
[----:B------:R-:W-:Y:S02]  /*4e50*/  LEA.HI R5, R5, R119, RZ, 0x6 ;  /* 0x0000007705057211 */ /* 0x000fe400078f30ff */
[----:B------:R-:W-:Y:S02]  /*4e60*/  LOP3.LUT R0, R0, 0xfffffff8, RZ, 0xc0, !PT ;  /* 0xfffffff800007812 */ /* 0x000fe400078ec0ff */
[----:B------:R-:W-:Y:S02]  /*4e70*/  LOP3.LUT R3, R3, 0x3ffffffc, RZ, 0xc0, !PT ;  /* 0x3ffffffc03037812 */ /* 0x000fe400078ec0ff */
[----:B------:R-:W-:Y:S01]  /*4e80*/  SHF.R.U32.HI R5, RZ, 0x3, R5 ;  /* 0x00000003ff057819 */ /* 0x000fe20000011605 */
[----:B------:R-:W-:Y:S01]  /*4e90*/  IMAD.IADD R6, R6, 0x1, -R0 ;  /* 0x0000000106067824 */ /* 0x000fe200078e0a00 */
[----:B------:R-:W-:-:S02]  /*4ea0*/  LEA.HI R0, R37, R23, RZ, 0x1 ;  /* 0x0000001725007211 */ /* 0x000fc400078f08ff */
[----:B------:R-:W-:Y:S01]  /*4eb0*/  F2FP.PACK_AB R40, R41, R40 ;  /* 0x000000282928723e */ /* 0x000fe200000000ff */
[----:B------:R-:W-:Y:S01]  /*4ec0*/  IMAD.SHL.U32 R2, R6, 0x40, RZ ;  /* 0x0000004006027824 */ /* 0x000fe200078e00ff */
[----:B------:R-:W-:Y:S02]  /*4ed0*/  LOP3.LUT R4, R0, 0x1ffffe, RZ, 0xc0, !PT ;  /* 0x001ffffe00047812 */ /* 0x000fe400078ec0ff */
[----:B------:R-:W-:Y:S02]  /*4ee0*/  LOP3.LUT P0, RZ, R6, 0x4, RZ, 0xc0, !PT ;  /* 0x0000000406ff7812 */ /* 0x000fe4000780c0ff */
[----:B------:R-:W-:Y:S01]  /*4ef0*/  LOP3.LUT R0, R2, 0x1c0, RZ, 0xc0, !PT ;  /* 0x000001c002007812 */ /* 0x000fe200078ec0ff */
[----:B------:R-:W-:Y:S01]  /*4f00*/  IMAD.IADD R2, R119, 0x1, -R3 ;  /* 0x0000000177027824 */ /* 0x000fe200078e0a03 */
[----:B------:R-:W-:Y:S01]  /*4f10*/  F2FP.PACK_AB R42, R43, R42 ;  /* 0x0000002a2b2a723e */ /* 0x000fe200000000ff */
[----:B------:R-:W-:Y:S01]  /*4f20*/  IMAD.IADD R3, R23, 0x1, -R4 ;  /* 0x0000000117037824 */ /* 0x000fe200078e0a04 */
[----:B------:R-:W-:-:S02]  /*4f30*/  LOP3.LUT R4, R0, 0x18, R5, 0xf8, !PT ;  /* 0x0000001800047812 */ /* 0x000fc400078ef805 */
[----:B------:R-:W-:Y:S01]  /*4f40*/  SHF.R.U32.HI R0, RZ, 0x3, R0 ;  /* 0x00000003ff007819 */ /* 0x000fe20000011600 */
[----:B------:R-:W-:Y:S01]  /*4f50*/  IMAD R2, R3, 0x200, R2 ;  /* 0x0000020003027824 */ /* 0x000fe200078e0202 */
[----:B------:R-:W-:Y:S02]  /*4f60*/  F2FP.PACK_AB R44, R45, R44 ;  /* 0x0000002c2d2c723e */ /* 0x000fe400000000ff */
[----:B------:R-:W-:Y:S02]  /*4f70*/  LOP3.LUT R0, R4, R0, RZ, 0x3c, !PT ;  /* 0x0000000004007212 */ /* 0x000fe400078e3cff */
[----:B------:R-:W-:Y:S02]  /*4f80*/  F2FP.PACK_AB R46, R47, R46 ;  /* 0x0000002e2f2e723e */ /* 0x000fe400000000ff */
[----:B------:R-:W-:Y:S01]  /*4f90*/  F2FP.PACK_AB R52, R53, R52 ;  /* 0x000000343534723e */ /* 0x000fe200000000ff */
[----:B------:R-:W-:Y:S01]  /*4fa0*/  IMAD.U32 R0, R2, 0x2, R0 ;  /* 0x0000000202007824 */ /* 0x000fe200078e0000 */
[----:B------:R-:W-:-:S02]  /*4fb0*/  F2FP.PACK_AB R54, R55, R54 ;  /* 0x000000363736723e */ /* 0x000fc400000000ff */
[----:B------:R-:W-:Y:S01]  /*4fc0*/  F2FP.PACK_AB R64, R65, R64 ;  /* 0x000000404140723e */ /* 0x000fe200000000ff */
[----:B------:R-:W-:Y:S01]  /*4fd0*/  IMAD.SHL.U32 R0, R0, 0x2, RZ ;  /* 0x0000000200007824 */ /* 0x000fe200078e00ff */
[----:B------:R-:W-:Y:S01]  /*4fe0*/  BAR.SYNC.DEFER_BLOCKING 0x1, 0x100 ;  /* 0x0044000000007b1d */ /* 0x000fe20000010000 */
[----:B------:R-:W-:Y:S02]  /*4ff0*/  F2FP.PACK_AB R66, R67, R66 ;  /* 0x000000424342723e */ /* 0x000fe400000000ff */
[----:B------:R-:W-:Y:S02]  /*5000*/  F2FP.PACK_AB R56, R57, R56 ;  /* 0x000000383938723e */ /* 0x000fe400000000ff */
[C---:B------:R-:W-:Y:S02]  /*5010*/  IADD3 R2, R0.reuse, 0x40, RZ ;  /* 0x0000004000027810 */ /* 0x040fe40007ffe0ff */
[----:B------:R-:W-:Y:S02]  /*5020*/  @P0 IADD3 R2, R0, -0x40, RZ ;  /* 0xffffffc000020810 */ /* 0x000fe40007ffe0ff */
[----:B------:R-:W-:-:S02]  /*5030*/  F2FP.PACK_AB R58, R59, R58 ;  /* 0x0000003a3b3a723e */ /* 0x000fc400000000ff */
[----:B------:R-:W-:Y:S02]  /*5040*/  F2FP.PACK_AB R60, R61, R60 ;  /* 0x0000003c3d3c723e */ /* 0x000fe400000000ff */
[----:B------:R-:W-:Y:S02]  /*5050*/  F2FP.PACK_AB R62, R63, R62 ;  /* 0x0000003e3f3e723e */ /* 0x000fe400000000ff */
[----:B------:R-:W-:Y:S02]  /*5060*/  F2FP.PACK_AB R68, R69, R68 ;  /* 0x000000444544723e */ /* 0x000fe400000000ff */
[----:B------:R-:W-:Y:S02]  /*5070*/  F2FP.PACK_AB R70, R71, R70 ;  /* 0x000000464746723e */ /* 0x000fe400000000ff */
[----:B------:R-:W-:Y:S02]  /*5080*/  F2FP.PACK_AB R80, R81, R80 ;  /* 0x000000505150723e */ /* 0x000fe400000000ff */
[----:B------:R-:W-:-:S02]  /*5090*/  F2FP.PACK_AB R82, R83, R82 ;  /* 0x000000525352723e */ /* 0x000fc400000000ff */
[----:B------:R-:W-:Y:S01]  /*50a0*/  F2FP.PACK_AB R72, R73, R72 ;  /* 0x000000484948723e */ /* 0x000fe200000000ff */
[----:B------:R-:W-:Y:S01]  /*50b0*/  STS [R0+0x8080], R91 ;  /* 0x0080805b00007388 */ /* 0x000fe20000000800 */
[----:B------:R-:W-:Y:S02]  /*50c0*/  F2FP.PACK_AB R74, R75, R74 ;  /* 0x0000004a4b4a723e */ /* 0x000fe400000000ff */
[----:B------:R-:W-:Y:S01]  /*50d0*/  F2FP.PACK_AB R76, R77, R76 ;  /* 0x0000004c4d4c723e */ /* 0x000fe200000000ff */
[----:B------:R-:W-:Y:S01]  /*50e0*/  STS [R0+0x8480], R90 ;  /* 0x0084805a00007388 */ /* 0x000fe20000000800 */
[----:B------:R-:W-:Y:S02]  /*50f0*/  F2FP.PACK_AB R78, R79, R78 ;  /* 0x0000004e4f4e723e */ /* 0x000fe400000000ff */
[----:B------:R-:W-:Y:S01]  /*5100*/  F2FP.PACK_AB R35, R148, R150 ;  /* 0x000000969423723e */ /* 0x000fe200000000ff */
[----:B------:R-:W-:Y:S01]  /*5110*/  STS [R2+0x8080], R87 ;  /* 0x0080805702007388 */ /* 0x000fe20000000800 */
        /* <DEDUP_REMOVED lines=18> */
[----:B-----5:R-:W-:-:S02]  /*5240*/  F2FP.PACK_AB R18, R117, R116 ;  /* 0x000000747512723e */ /* 0x020fc400000000ff */
        /* <DEDUP_REMOVED lines=23> */
[----:B------:R-:W-:-:S03]  /*53c0*/  ISETP.NE.U32.AND P0, PT, RZ, c[0x0][0x358], PT ;  /* 0x0000d600ff007a0c */ /* 0x000fc60003f05070 */
[----:B------:R-:W-:Y:S01]  /*53d0*/  STS [R0+0xc480], R54 ;  /* 0x00c4803600007388 */ /* 0x000fe20000000800 */
[----:B------:R-:W-:Y:S02]  /*53e0*/  ISETP.NE.AND.EX P1, PT, RZ, c[0x0][0x35c], PT, P0 ;  /* 0x0000d700ff007a0c */ /* 0x000fe40003f25300 */
[----:B------:R-:W-:Y:S01]  /*53f0*/  ISETP.NE.U32.AND P0, PT, RZ, c[0x0][0x360], PT ;  /* 0x0000d800ff007a0c */ /* 0x000fe20003f05070 */
[----:B------:R-:W-:Y:S03]  /*5400*/  STS [R2+0xc080], R64 ;  /* 0x00c0804002007388 */ /* 0x000fe60000000800 */
[----:B------:R-:W-:Y:S01]  /*5410*/  ISETP.NE.AND.EX P0, PT, RZ, c[0x0][0x364], PT, P0 ;  /* 0x0000d900ff007a0c */ /* 0x000fe20003f05300 */
        /* <DEDUP_REMOVED lines=42> */
[----:B------:R-:W-:Y:S04]  /*56c0*/  STS [R0+0x7480], R12 ;  /* 0x0074800c00007388 */ /* 0x000fe80000000800 */
[----:B------:R-:W-:Y:S04]  /*56d0*/  STS [R2+0x7080], R11 ;  /* 0x0070800b02007388 */ /* 0x000fe80000000800 */
[----:B------:R3:W-:Y:S01]  /*56e0*/  STS [R2+0x7480], R10 ;  /* 0x0074800a02007388 */ /* 0x0007e20000000800 */
[----:B-1----:R-:W-:-:S02]  /*56f0*/  IMAD.MOV.U32 R6, RZ, RZ, 0x4 ;  /* 0x00000004ff067424 */ /* 0x002fc400078e00ff */
[----:B------:R-:W-:Y:S02]  /*5700*/  IMAD.MOV.U32 R8, RZ, RZ, c[0x0][0x2f0] ;  /* 0x0000bc00ff087624 */ /* 0x000fe400078e00ff */
[CC--:B--2---:R-:W-:Y:S01]  /*5710*/  IMAD.WIDE R4, R111.reuse, R6.reuse, c[0x0][0x358] ;  /* 0x0000d6006f047625 */ /* 0x0c4fe200078e0206 */
[----:B------:R-:W-:Y:S03]  /*5720*/  BAR.SYNC.DEFER_BLOCKING 0x1, 0x100 ;  /* 0x0044000000007b1d */ /* 0x000fe60000010000 */
[----:B---3--:R-:W-:-:S03]  /*5730*/  @P0 IMAD.WIDE R2, R111, R6, c[0x0][0x360] ;  /* 0x0000d8006f020625 */ /* 0x008fc600078e0206 */
[----:B------:R-:W2:Y:S04]  /*5740*/  @P1 LDG.E R0, [R4.64] ;  /* 0x0000000404001981 */ /* 0x000ea8000c1e1900 */
[----:B------:R1:W5:Y:S01]  /*5750*/  @P0 LDG.E R8, [R2.64] ;  /* 0x0000000402080981 */ /* 0x000362000c1e1900 */
[----:B------:R-:W-:Y:S02]  /*5760*/  CS2R R6, SRZ ;  /* 0x0000000000067805 */ /* 0x000fe4000001ff00 */
[--C-:B--2---:R-:W-:Y:S01]  /*5770*/  @P1 SHF.R.S32.HI R7, RZ, 0x1f, R0.reuse ;  /* 0x0000001fff071819 */ /* 0x104fe20000011400 */
[----:B------:R-:W-:Y:S01]  /*5780*/  @P1 IMAD.MOV.U32 R6, RZ, RZ, R0 ;  /* 0x000000ffff061224 */ /* 0x000fe200078e0000 */
[----:B------:R-:W-:Y:S05]  /*5790*/  @P0 BRA `(.L_x_57) ;  /* 0x0000004000000947 */ /* 0x000fea0003800000 */
[----:B-1----:R-:W-:Y:S05]  /*57a0*/  @!P1 BRA `(.L_x_57) ;  /* 0x0000003000009947 */ /* 0x002fea0003800000 */
[----:B------:R-:W2:Y:S04]  /*57b0*/  LDG.E R2, [R4.64] ;  /* 0x0000000404027981 */ /* 0x000ea8000c1e1900 */
[----:B------:R-:W2:Y:S02]  /*57c0*/  LDG.E R0, [R4.64+0x4] ;  /* 0x0000040404007981 */ /* 0x000ea4000c1e1900 */
[----:B--2--5:R-:W-:-:S02]  /*57d0*/  IADD3 R8, -R2, R0, RZ ;  /* 0x0000000002087210 */ /* 0x024fc40007ffe1ff */
.L_x_57:
[----:B-1----:R-:W-:Y:S01]  /*57e0*/  LOP3.LUT R0, R37, 0xffffffe0, RZ, 0xc0, !PT ;  /* 0xffffffe025007812 */ /* 0x002fe200078ec0ff */
[C---:B------:R-:W-:Y:S01]  /*57f0*/  IMAD.SHL.U32 R2, R23.reuse, 0x40, RZ ;  /* 0x0000004017027824 */ /* 0x040fe200078e00ff */
[----:B------:R-:W1:Y:S01]  /*5800*/  S2R R9, SR_CTAID.X ;  /* 0x0000000000097919 */ /* 0x000e620000002500 */
[----:B------:R-:W-:Y:S01]  /*5810*/  IADD3 R6, P0, R23, R6, RZ ;  /* 0x0000000617067210 */ /* 0x000fe20007f1e0ff */
[----:B------:R-:W-:Y:S01]  /*5820*/  BSSY B0, `(.L_x_58) ;  /* 0x000003a000007945 */ /* 0x000fe20003800000 */
[----:B------:R-:W-:Y:S01]  /*5830*/  IMAD.IADD R0, R119, 0x1, -R0 ;  /* 0x0000000177007824 */ /* 0x000fe200078e0a00 */
[----:B------:R-:W-:Y:S01]  /*5840*/  LOP3.LUT R2, R2, 0x1c0, RZ, 0xc0, !PT ;  /* 0x000001c002027812 */ /* 0x000fe200078ec0ff */
[----:B------:R-:W2:Y:S01]  /*5850*/  S2R R22, SR_CTAID.Y ;  /* 0x0000000000167919 */ /* 0x000ea20000002600 */
[----:B------:R-:W-:Y:S01]  /*5860*/  LEA.HI.X.SX32 R7, R23, R7, 0x1, P0 ;  /* 0x0000000717077211 */ /* 0x000fe200000f0eff */
[----:B------:R-:W-:Y:S01]  /*5870*/  IMAD.SHL.U32 R12, R0, 0x8, RZ ;  /* 0x00000008000c7824 */ /* 0x000fe200078e00ff */
[----:B------:R-:W-:-:S02]  /*5880*/  SHF.R.S32.HI R4, RZ, 0x1f, R0 ;  /* 0x0000001fff047819 */ /* 0x000fc40000011400 */
[----:B------:R-:W-:Y:S02]  /*5890*/  SHF.R.U32.HI R3, RZ, 0x3, R2 ;  /* 0x00000003ff037819 */ /* 0x000fe40000011602 */
[----:B------:R-:W-:Y:S02]  /*58a0*/  LEA.HI R0, R4, R0, RZ, 0x3 ;  /* 0x0000000004007211 */ /* 0x000fe400078f18ff */
[--C-:B------:R-:W-:Y:S02]  /*58b0*/  LOP3.LUT R2, R2, 0x38, R12.reuse, 0xf8, !PT ;  /* 0x0000003802027812 */ /* 0x100fe400078ef80c */
[----:B------:R-:W-:Y:S01]  /*58c0*/  SHF.R.S32.HI R13, RZ, 0x1f, R12 ;  /* 0x0000001fff0d7819 */ /* 0x000fe2000001140c */
[----:B------:R-:W-:Y:S01]  /*58d0*/  IMAD.SHL.U32 R0, R0, 0x200, RZ ;  /* 0x0000020000007824 */ /* 0x000fe200078e00ff */
[----:B------:R-:W-:Y:S02]  /*58e0*/  LOP3.LUT R2, R2, R3, RZ, 0x3c, !PT ;  /* 0x0000000302027212 */ /* 0x000fe400078e3cff */
[----:B------:R-:W-:-:S02]  /*58f0*/  SHF.R.S32.HI R4, RZ, 0x1f, R111 ;  /* 0x0000001fff047819 */ /* 0x000fc4000001146f */
[----:B------:R-:W-:Y:S01]  /*5900*/  LOP3.LUT R0, R2, 0x7ffff000, R0, 0xf8, !PT ;  /* 0x7ffff00002007812 */ /* 0x000fe200078ef800 */
[C---:B-1---5:R-:W-:Y:S01]  /*5910*/  IMAD R8, R9.reuse, -0x40, R8 ;  /* 0xffffffc009087824 */ /* 0x062fe200078e0208 */
[----:B------:R-:W-:Y:S01]  /*5920*/  SEL R20, R4, RZ, !P1 ;  /* 0x000000ff04147207 */ /* 0x000fe20004800000 */
[----:B------:R-:W-:Y:S01]  /*5930*/  IMAD.WIDE R6, R9, 0x40, R6 ;  /* 0x0000004009067825 */ /* 0x000fe200078e0206 */
[----:B------:R-:W-:Y:S02]  /*5940*/  SEL R15, R111, RZ, !P1 ;  /* 0x000000ff6f0f7207 */ /* 0x000fe40004800000 */
[----:B------:R-:W-:Y:S01]  /*5950*/  IMNMX R14, R8, 0x40, PT ;  /* 0x00000040080e7817 */ /* 0x000fe20003800200 */
[----:B------:R-:W-:Y:S01]  /*5960*/  IMAD.SHL.U32 R0, R0, 0x2, RZ ;  /* 0x0000000200007824 */ /* 0x000fe200078e00ff */
[----:B--2---:R-:W-:Y:S01]  /*5970*/  SHF.R.S32.HI R84, RZ, 0x1f, R22 ;  /* 0x0000001fff547819 */ /* 0x004fe20000011416 */
[----:B------:R-:W-:Y:S01]  /*5980*/  IMAD.WIDE.U32 R2, R22, c[0x0][0x338], R12 ;  /* 0x0000ce0016027a25 */ /* 0x000fe200078e000c */
[----:B------:R-:W-:-:S02]  /*5990*/  ISETP.GE.AND P2, PT, R23, R14, PT ;  /* 0x0000000e1700720c */ /* 0x000fc40003f46270 */
[----:B------:R1:W2:Y:S01]  /*59a0*/  LDS.128 R24, [R0+0x8480] ;  /* 0x0084800000187984 */ /* 0x0002a20000000c00 */
[----:B------:R-:W-:Y:S01]  /*59b0*/  IMAD R5, R84, c[0x0][0x338], RZ ;  /* 0x0000ce0054057a24 */ /* 0x000fe200078e02ff */
[----:B------:R-:W-:Y:S01]  /*59c0*/  ISETP.GE.OR P0, PT, R12, c[0x0][0x324], P2 ;  /* 0x0000c9000c007a0c */ /* 0x000fe20001706670 */
[----:B------:R-:W-:Y:S01]  /*59d0*/  IMAD R4, R20, c[0x0][0x340], RZ ;  /* 0x0000d00014047a24 */ /* 0x000fe200078e02ff */
[----:B------:R1:W3:Y:S01]  /*59e0*/  LDS.128 R28, [R0+0x8880] ;  /* 0x00888000001c7984 */ /* 0x0002e20000000c00 */
[----:B------:R-:W-:Y:S01]  /*59f0*/  IMAD R5, R22, c[0x0][0x33c], R5 ;  /* 0x0000cf0016057a24 */ /* 0x000fe200078e0205 */
[----:B------:R-:W-:Y:S01]  /*5a00*/  P2R R21, PR, RZ, 0x4 ;  /* 0x00000004ff157803 */ /* 0x000fe20000000000 */
[----:B------:R-:W-:Y:S01]  /*5a10*/  IMAD R4, R15, c[0x0][0x344], R4 ;  /* 0x0000d1000f047a24 */ /* 0x000fe200078e0204 */
[----:B------:R1:W4:Y:S01]  /*5a20*/  LDS.128 R32, [R0+0x8c80] ;  /* 0x008c800000207984 */ /* 0x0003220000000c00 */
[----:B------:R-:W-:-:S03]  /*5a30*/  IMAD.IADD R3, R3, 0x1, R5 ;  /* 0x0000000103037824 */ /* 0x000fc600078e0205 */
[----:B------:R1:W1:Y:S01]  /*5a40*/  LDS.128 R36, [R0+0x9080] ;  /* 0x0090800000247984 */ /* 0x0002620000000c00 */
[----:B------:R-:W-:-:S03]  /*5a50*/  IMAD.WIDE.U32 R10, R15, c[0x0][0x340], R2 ;  /* 0x0000d0000f0a7a25 */ /* 0x000fc600078e0002 */
[----:B------:R1:W1:Y:S01]  /*5a60*/  LDS.128 R40, [R0+0x9480] ;  /* 0x0094800000287984 */ /* 0x0002620000000c00 */
[----:B------:R-:W-:-:S03]  /*5a70*/  IMAD.IADD R9, R11, 0x1, R4 ;  /* 0x000000010b097824 */ /* 0x000fc600078e0204 */
[----:B------:R1:W1:Y:S04]  /*5a80*/  LDS.128 R44, [R0+0x9880] ;  /* 0x00988000002c7984 */ /* 0x0002680000000c00 */
        /* <DEDUP_REMOVED lines=11> */
[----:B------:R-:W-:-:S05]  /*5b40*/  MOV R8, R10 ;  /* 0x0000000a00087202 */ /* 0x000fca0000000f00 */
[----:B------:R-:W-:-:S05]  /*5b50*/  IMAD.WIDE.U32 R2, R6, c[0x0][0x330], R8 ;  /* 0x0000cc0006027a25 */ /* 0x000fca00078e0008 */
[----:B------:R-:W-:Y:S01]  /*5b60*/  LEA R4, P0, R2, c[0x0][0x318], 0x1 ;  /* 0x0000c60002047a11 */ /* 0x000fe200078008ff */
[----:B-12---:R-:W-:-:S04]  /*5b70*/  IMAD R0, R7, c[0x0][0x330], RZ ;  /* 0x0000cc0007007a24 */ /* 0x006fc800078e02ff */
[----:B------:R-:W-:-:S05]  /*5b80*/  IMAD R0, R6, c[0x0][0x334], R0 ;  /* 0x0000cd0006007a24 */ /* 0x000fca00078e0200 */
[----:B------:R-:W-:-:S04]  /*5b90*/  IADD3 R0, R3, R0, RZ ;  /* 0x0000000003007210 */ /* 0x000fc80007ffe0ff */
[----:B------:R-:W-:-:S05]  /*5ba0*/  LEA.HI.X R5, R2, c[0x0][0x31c], R0, 0x1, P0 ;  /* 0x0000c70002057a11 */ /* 0x000fca00000f0c00 */
[----:B---3--:R1:W-:Y:S02]  /*5bb0*/  STG.E.128 [R4.64], R16 ;  /* 0x0000001004007986 */ /* 0x0083e4000c101d04 */
.L_x_59:
[----:B--234-:R-:W-:Y:S05]  /*5bc0*/  BSYNC B0 ;  /* 0x0000000000007941 */ /* 0x01cfea0003800000 */
.L_x_58:
[----:B-1----:R-:W-:Y:S01]  /*5bd0*/  IADD3 R0, R23, 0x8, RZ ;  /* 0x0000000817007810 */ /* 0x002fe20007ffe0ff */
[----:B------:R-:W-:Y:S03]  /*5be0*/  BSSY B0, `(.L_x_60) ;  /* 0x0000010000007945 */ /* 0x000fe60003800000 */
[----:B------:R-:W-:-:S04]  /*5bf0*/  ISETP.GE.AND P0, PT, R0, R14, PT ;  /* 0x0000000e0000720c */ /* 0x000fc80003f06270 */
[----:B------:R-:W-:Y:S02]  /*5c00*/  P2R R16, PR, RZ, 0x1 ;  /* 0x00000001ff107803 */ /* 0x000fe40000000000 */
        /* <DEDUP_REMOVED lines=13> */
.L_x_61:
[----:B------:R-:W-:Y:S05]  /*5ce0*/  BSYNC B0 ;  /* 0x0000000000007941 */ /* 0x000fea0003800000 */
.L_x_60:
        /* <DEDUP_REMOVED lines=16> */
.L_x_63:
[----:B------:R-:W-:Y:S05]  /*5df0*/  BSYNC B0 ;  /* 0x0000000000007941 */ /* 0x000fea0003800000 */
.L_x_62:
        /* <DEDUP_REMOVED lines=16> */
.L_x_65:
[----:B------:R-:W-:Y:S05]  /*5f00*/  BSYNC B0 ;  /* 0x0000000000007941 */ /* 0x000fea0003800000 */
.L_x_64:
        /* <DEDUP_REMOVED lines=16> */
.L_x_67:
[----:B------:R-:W-:Y:S05]  /*6010*/  BSYNC B0 ;  /* 0x0000000000007941 */ /* 0x000fea0003800000 */
.L_x_66:
        /* <DEDUP_REMOVED lines=16> */
.L_x_69:
[----:B------:R-:W-:Y:S05]  /*6120*/  BSYNC B0 ;  /* 0x0000000000007941 */ /* 0x000fea0003800000 */
.L_x_68:
        /* <DEDUP_REMOVED lines=16> */
.L_x_71:
[----:B------:R-:W-:Y:S05]  /*6230*/  BSYNC B0 ;  /* 0x0000000000007941 */ /* 0x000fea0003800000 */
.L_x_70:
        /* <DEDUP_REMOVED lines=8> */
[----:B------:R-:W-:Y:S02]  /*62c0*/  IMAD R8, R2, c[0x0][0x330], RZ ;  /* 0x0000cc0002087a24 */ /* 0x000fe400078e02ff */
[----:B------:R-:W-:-:S04]  /*62d0*/  IMAD.MOV.U32 R2, RZ, RZ, R10 ;  /* 0x000000ffff027224 */ /* 0x000fc800078e000a */
[----:B-1----:R-:W-:-:S04]  /*62e0*/  IMAD.WIDE.U32 R4, R0, c[0x0][0x330], R2 ;  /* 0x0000cc0000047a25 */ /* 0x002fc800078e0002 */
[----:B------:R-:W-:Y:S01]  /*62f0*/  IMAD R0, R0, c[0x0][0x334], R8 ;  /* 0x0000cd0000007a24 */ /* 0x000fe200078e0208 */
[----:B------:R-:W-:-:S04]  /*6300*/  LEA R2, P0, R4, c[0x0][0x318], 0x1 ;  /* 0x0000c60004027a11 */ /* 0x000fc800078008ff */
[----:B------:R-:W-:-:S04]  /*6310*/  IADD3 R0, R5, R0, RZ ;  /* 0x0000000005007210 */ /* 0x000fc80007ffe0ff */
[----:B------:R-:W-:-:S05]  /*6320*/  LEA.HI.X R3, R4, c[0x0][0x31c], R0, 0x1, P0 ;  /* 0x0000c70004037a11 */ /* 0x000fca00000f0c00 */
[----:B------:R1:W-:Y:S02]  /*6330*/  STG.E.128 [R2.64], R48 ;  /* 0x0000003002007986 */ /* 0x0003e4000c101d04 */
.L_x_73:
[----:B------:R-:W-:Y:S05]  /*6340*/  BSYNC B0 ;  /* 0x0000000000007941 */ /* 0x000fea0003800000 */
.L_x_72:
[----:B------:R-:W-:Y:S01]  /*6350*/  ISETP.NE.AND P0, PT, R21, RZ, PT ;  /* 0x000000ff1500720c */ /* 0x000fe20003f05270 */
[----:B------:R-:W-:Y:S01]  /*6360*/  IMAD R0, R84, c[0x0][0x308], RZ ;  /* 0x0000c20054007a24 */ /* 0x000fe200078e02ff */
[----:B------:R-:W-:Y:S01]  /*6370*/  BSSY B0, `(.L_x_74) ;  /* 0x0000012000007945 */ /* 0x000fe20003800000 */
[----:B-1----:R-:W-:Y:S01]  /*6380*/  IMAD.WIDE.U32 R2, R22, c[0x0][0x308], R12 ;  /* 0x0000c20016027a25 */ /* 0x002fe200078e000c */
[----:B------:R-:W-:-:S03]  /*6390*/  ISETP.GE.OR P0, PT, R12, c[0x0][0x2f4], P0 ;  /* 0x0000bd000c007a0c */ /* 0x000fc60000706670 */
[----:B------:R-:W-:Y:S02]  /*63a0*/  IMAD R0, R22, c[0x0][0x30c], R0 ;  /* 0x0000c30016007a24 */ /* 0x000fe400078e0200 */
[----:B------:R-:W-:-:S03]  /*63b0*/  IMAD R4, R20, c[0x0][0x310], RZ ;  /* 0x0000c40014047a24 */ /* 0x000fc600078e02ff */
[----:B------:R-:W-:Y:S01]  /*63c0*/  IADD3 R3, R3, R0, RZ ;  /* 0x0000000003037210 */ /* 0x000fe20007ffe0ff */
[----:B------:R-:W-:-:S04]  /*63d0*/  IMAD R0, R15, c[0x0][0x314], R4 ;  /* 0x0000c5000f007a24 */ /* 0x000fc800078e0204 */
[----:B------:R-:W-:-:S05]  /*63e0*/  IMAD.WIDE.U32 R10, R15, c[0x0][0x310], R2 ;  /* 0x0000c4000f0a7a25 */ /* 0x000fca00078e0002 */
[----:B------:R-:W-:Y:S01]  /*63f0*/  IADD3 R9, R11, R0, RZ ;  /* 0x000000000b097210 */ /* 0x000fe20007ffe0ff */
        /* <DEDUP_REMOVED lines=9> */
.L_x_75:
[----:B------:R-:W-:Y:S05]  /*6490*/  BSYNC B0 ;  /* 0x0000000000007941 */ /* 0x000fea0003800000 */
.L_x_74:
[----:B------:R-:W-:Y:S01]  /*64a0*/  ISETP.NE.AND P0, PT, R16, RZ, PT ;  /* 0x000000ff1000720c */ /* 0x000fe20003f05270 */
[----:B------:R-:W-:Y:S03]  /*64b0*/  BSSY B0, `(.L_x_76) ;  /* 0x000000e000007945 */ /* 0x000fe60003800000 */
        /* <DEDUP_REMOVED lines=13> */
.L_x_77:
[----:B------:R-:W-:Y:S05]  /*6590*/  BSYNC B0 ;  /* 0x0000000000007941 */ /* 0x000fea0003800000 */
.L_x_76:
[----:B------:R-:W-:Y:S01]  /*65a0*/  ISETP.GE.OR P0, PT, R12, c[0x0][0x2f4], P6 ;  /* 0x0000bd000c007a0c */ /* 0x000fe20003706670 */
[----:B------:R-:W-:-:S12]  /*65b0*/  BSSY B0, `(.L_x_78) ;  /* 0x000000d000007945 */ /* 0x000fd80003800000 */
        /* <DEDUP_REMOVED lines=12> */
.L_x_79:
[----:B------:R-:W-:Y:S05]  /*6680*/  BSYNC B0 ;  /* 0x0000000000007941 */ /* 0x000fea0003800000 */
.L_x_78:
        /* <DEDUP_REMOVED lines=14> */
.L_x_81:
[----:B------:R-:W-:Y:S05]  /*6770*/  BSYNC B0 ;  /* 0x0000000000007941 */ /* 0x000fea0003800000 */
.L_x_80:
        /* <DEDUP_REMOVED lines=14> */
.L_x_83:
[----:B------:R-:W-:Y:S05]  /*6860*/  BSYNC B0 ;  /* 0x0000000000007941 */ /* 0x000fea0003800000 */
.L_x_82:
        /* <DEDUP_REMOVED lines=14> */
.L_x_85:
[----:B------:R-:W-:Y:S05]  /*6950*/  BSYNC B0 ;  /* 0x0000000000007941 */ /* 0x000fea0003800000 */
.L_x_84:
        /* <DEDUP_REMOVED lines=14> */
.L_x_87:
[----:B------:R-:W-:Y:S05]  /*6a40*/  BSYNC B0 ;  /* 0x0000000000007941 */ /* 0x000fea0003800000 */
.L_x_86:
[----:B------:R-:W-:-:S13]  /*6a50*/  ISETP.GE.OR P0, PT, R12, c[0x0][0x2f4], P1 ;  /* 0x0000bd000c007a0c */ /* 0x000fda0000f06670 */
[----:B------:R-:W-:Y:S05]  /*6a60*/  @P0 EXIT ;  /* 0x000000000000094d */ /* 0x000fea0003800000 */
[----:B------:R-:W-:Y:S01]  /*6a70*/  IADD3 R6, P0, R6, 0x38, RZ ;  /* 0x0000003806067810 */ /* 0x000fe20007f1e0ff */
[----:B------:R-:W-:Y:S01]  /*6a80*/  IMAD.MOV.U32 R2, RZ, RZ, R10 ;  /* 0x000000ffff027224 */ /* 0x000fe200078e000a */
[----:B------:R-:W-:-:S03]  /*6a90*/  MOV R3, R9 ;  /* 0x0000000900037202 */ /* 0x000fc60000000f00 */
[----:B------:R-:W-:Y:S02]  /*6aa0*/  IMAD.X R0, RZ, RZ, R7, P0 ;  /* 0x000000ffff007224 */ /* 0x000fe400000e0607 */
[----:B-1----:R-:W-:-:S04]  /*6ab0*/  IMAD.WIDE.U32 R4, R6, c[0x0][0x300], R2 ;  /* 0x0000c00006047a25 */ /* 0x002fc800078e0002 */
[----:B------:R-:W-:Y:S01]  /*6ac0*/  IMAD R0, R0, c[0x0][0x300], RZ ;  /* 0x0000c00000007a24 */ /* 0x000fe200078e02ff */
[----:B------:R-:W-:-:S03]  /*6ad0*/  LEA R2, P0, R4, c[0x0][0x2e8], 0x1 ;  /* 0x0000ba0004027a11 */ /* 0x000fc600078008ff */
[----:B------:R-:W-:-:S05]  /*6ae0*/  IMAD R0, R6, c[0x0][0x304], R0 ;  /* 0x0000c10006007a24 */ /* 0x000fca00078e0200 */
[----:B------:R-:W-:-:S04]  /*6af0*/  IADD3 R0, R5, R0, RZ ;  /* 0x0000000005007210 */ /* 0x000fc80007ffe0ff */
[----:B------:R-:W-:-:S05]  /*6b00*/  LEA.HI.X R3, R4, c[0x0][0x2ec], R0, 0x1, P0 ;  /* 0x0000bb0004037a11 */ /* 0x000fca00000f0c00 */
[----:B------:R-:W-:Y:S01]  /*6b10*/  STG.E.128 [R2.64], R80 ;  /* 0x0000005002007986 */ /* 0x000fe2000c101d04 */
[----:B------:R-:W-:Y:S05]  /*6b20*/  EXIT ;  /* 0x000000000000794d */ /* 0x000fea0003800000 */
.L_x_56:
[----:B------:R-:W2:Y:S01]  /*6b30*/  LDL R8, [R1+0xa8] ;  /* 0x0000a80001087983 */ /* 0x000ea20000100800 */
[----:B------:R-:W-:Y:S01]  /*6b40*/  ISETP.NE.U32.AND P0, PT, RZ, c[0x0][0x358], PT ;  /* 0x0000d600ff007a0c */ /* 0x000fe20003f05070 */
[----:B------:R-:W-:-:S03]  /*6b50*/  IMAD.MOV.U32 R2, RZ, RZ, 0x4 ;  /* 0x00000004ff027424 */ /* 0x000fc600078e00ff */
[----:B------:R-:W-:Y:S02]  /*6b60*/  ISETP.NE.AND.EX P1, PT, RZ, c[0x0][0x35c], PT, P0 ;  /* 0x0000d700ff007a0c */ /* 0x000fe40003f25300 */
[----:B------:R-:W-:-:S04]  /*6b70*/  ISETP.NE.U32.AND P0, PT, RZ, c[0x0][0x360], PT ;  /* 0x0000d800ff007a0c */ /* 0x000fc80003f05070 */
[----:B------:R-:W-:Y:S01]  /*6b80*/  ISETP.NE.AND.EX P0, PT, RZ, c[0x0][0x364], PT, P0 ;  /* 0x0000d900ff007a0c */ /* 0x000fe20003f05300 */
[----:B--2---:R-:W-:-:S06]  /*6b90*/  IMAD.WIDE R4, R8, R2, c[0x0][0x358] ;  /* 0x0000d60008047625 */ /* 0x004fcc00078e0202 */
[----:B------:R-:W2:Y:S01]  /*6ba0*/  @P1 LDG.E R0, [R4.64] ;  /* 0x0000000404001981 */ /* 0x000ea2000c1e1900 */
[----:B------:R-:W-:-:S05]  /*6bb0*/  IMAD.MOV.U32 R6, RZ, RZ, c[0x0][0x2f0] ;  /* 0x0000bc00ff067624 */ /* 0x000fca00078e00ff */
[----:B------:R-:W-:-:S05]  /*6bc0*/  @P0 IMAD.WIDE R2, R8, R2, c[0x0][0x360] ;  /* 0x0000d80008020625 */ /* 0x000fca00078e0202 */
[----:B------:R1:W5:Y:S02]  /*6bd0*/  @P0 LDG.E R6, [R2.64] ;  /* 0x0000000402060981 */ /* 0x000364000c1e1900 */
[----:B-1----:R-:W-:Y:S02]  /*6be0*/  CS2R R2, SRZ ;  /* 0x0000000000027805 */ /* 0x002fe4000001ff00 */
[--C-:B--2---:R-:W-:Y:S01]  /*6bf0*/  @P1 SHF.R.S32.HI R3, RZ, 0x1f, R0.reuse ;  /* 0x0000001fff031819 */ /* 0x104fe20000011400 */
[----:B------:R-:W-:Y:S01]  /*6c00*/  @P1 IMAD.MOV.U32 R2, RZ, RZ, R0 ;  /* 0x000000ffff021224 */ /* 0x000fe200078e0000 */
[----:B------:R-:W-:Y:S05]  /*6c10*/  @P0 BRA `(.L_x_88) ;  /* 0x0000004000000947 */ /* 0x000fea0003800000 */
[----:B------:R-:W-:Y:S05]  /*6c20*/  @!P1 BRA `(.L_x_88) ;  /* 0x0000003000009947 */ /* 0x000fea0003800000 */
[----:B------:R1:W2:Y:S04]  /*6c30*/  LDG.E R0, [R4.64] ;  /* 0x0000000404007981 */ /* 0x0002a8000c1e1900 */
[----:B-1----:R-:W2:Y:S02]  /*6c40*/  LDG.E R4, [R4.64+0x4] ;  /* 0x0000040404047981 */ /* 0x002ea4000c1e1900 */
[----:B--2--5:R-:W-:-:S02]  /*6c50*/  IADD3 R6, -R0, R4, RZ ;  /* 0x0000000400067210 */ /* 0x024fc40007ffe1ff */
.L_x_88:
[----:B------:R-:W1:Y:S01]  /*6c60*/  S2R R4, SR_TID.X ;  /* 0x0000000000047919 */ /* 0x000e620000002100 */
[----:B------:R-:W-:Y:S01]  /*6c70*/  SEL R16, R8, RZ, !P1 ;  /* 0x000000ff08107207 */ /* 0x000fe20004800000 */
[----:B------:R-:W-:Y:S02]  /*6c80*/  BSSY B0, `(.L_x_89) ;  /* 0x0000025000007945 */ /* 0x000fe40003800000 */
[----:B-----5:R-:W2:Y:S04]  /*6c90*/  S2R R9, SR_CTAID.X ;  /* 0x0000000000097919 */ /* 0x020ea80000002500 */
[----:B------:R-:W3:Y:S01]  /*6ca0*/  S2R R20, SR_CTAID.Y ;  /* 0x0000000000147919 */ /* 0x000ee20000002600 */
[----:B-1----:R-:W-:-:S04]  /*6cb0*/  SHF.R.S32.HI R14, RZ, 0x1f, R4 ;  /* 0x0000001fff0e7819 */ /* 0x002fc80000011404 */
[----:B------:R-:W-:Y:S01]  /*6cc0*/  LEA.HI R14, R14, R4, RZ, 0x5 ;  /* 0x000000040e0e7211 */ /* 0x000fe200078f28ff */
[----:B--2---:R-:W-:-:S03]  /*6cd0*/  IMAD R15, R9, -0x40, R6 ;  /* 0xffffffc0090f7824 */ /* 0x004fc600078e0206 */
[----:B------:R-:W-:Y:S02]  /*6ce0*/  LOP3.LUT R0, R14, 0x1fffffe0, RZ, 0xc0, !PT ;  /* 0x1fffffe00e007812 */ /* 0x000fe400078ec0ff */
[----:B------:R-:W-:Y:S02]  /*6cf0*/  SHF.R.S32.HI R14, RZ, 0x5, R14 ;  /* 0x00000005ff0e7819 */ /* 0x000fe4000001140e */
[----:B---3--:R-:W-:Y:S01]  /*6d00*/  SHF.R.S32.HI R21, RZ, 0x1f, R20 ;  /* 0x0000001fff157819 */ /* 0x008fe20000011414 */
[----:B------:R-:W-:Y:S01]  /*6d10*/  IMAD.IADD R0, R4, 0x1, -R0 ;  /* 0x0000000104007824 */ /* 0x000fe200078e0a00 */
[C---:B------:R-:W-:Y:S02]  /*6d20*/  IADD3 R2, P0, R14.reuse, R2, RZ ;  /* 0x000000020e027210 */ /* 0x040fe40007f1e0ff */
[----:B------:R-:W-:Y:S01]  /*6d30*/  ISETP.GE.AND P2, PT, R14, R15, PT ;  /* 0x0000000f0e00720c */ /* 0x000fe20003f46270 */
[----:B------:R-:W-:Y:S01]  /*6d40*/  IMAD.SHL.U32 R12, R0, 0x8, RZ ;  /* 0x00000008000c7824 */ /* 0x000fe200078e00ff */
[----:B------:R-:W-:Y:S01]  /*6d50*/  SHF.R.S32.HI R0, RZ, 0x1f, R8 ;  /* 0x0000001fff007819 */ /* 0x000fe20000011408 */
[----:B------:R-:W-:Y:S01]  /*6d60*/  IMAD R7, R21, c[0x0][0x308], RZ ;  /* 0x0000c20015077a24 */ /* 0x000fe200078e02ff */
[----:B------:R-:W-:-:S02]  /*6d70*/  LEA.HI.X.SX32 R3, R14, R3, 0x1, P0 ;  /* 0x000000030e037211 */ /* 0x000fc400000f0eff */
[--C-:B------:R-:W-:Y:S01]  /*6d80*/  SHF.R.S32.HI R13, RZ, 0x1f, R12.reuse ;  /* 0x0000001fff0d7819 */ /* 0x100fe2000001140c */
[----:B------:R-:W-:Y:S01]  /*6d90*/  IMAD R7, R20, c[0x0][0x30c], R7 ;  /* 0x0000c30014077a24 */ /* 0x000fe200078e0207 */
[----:B------:R-:W-:Y:S02]  /*6da0*/  ISETP.GE.OR P0, PT, R12, c[0x0][0x2f4], P2 ;  /* 0x0000bd000c007a0c */ /* 0x000fe40001706670 */
[----:B------:R-:W-:Y:S01]  /*6db0*/  SEL R17, R0, RZ, !P1 ;  /* 0x000000ff00117207 */ /* 0x000fe20004800000 */
[----:B------:R-:W-:Y:S01]  /*6dc0*/  IMAD.WIDE.U32 R4, R20, c[0x0][0x308], R12 ;  /* 0x0000c20014047a25 */ /* 0x000fe200078e000c */
[----:B------:R-:W-:-:S03]  /*6dd0*/  P2R R18, PR, RZ, 0x4 ;  /* 0x00000004ff127803 */ /* 0x000fc60000000000 */
[----:B------:R-:W-:Y:S02]  /*6de0*/  IMAD.IADD R5, R7, 0x1, R5 ;  /* 0x0000000107057824 */ /* 0x000fe400078e0205 */
[----:B------:R-:W-:Y:S02]  /*6df0*/  IMAD R8, R17, c[0x0][0x310], RZ ;  /* 0x0000c40011087a24 */ /* 0x000fe400078e02ff */
[----:B------:R-:W-:-:S04]  /*6e00*/  IMAD.WIDE.U32 R10, R16, c[0x0][0x310], R4 ;  /* 0x0000c400100a7a25 */ /* 0x000fc800078e0004 */
[----:B------:R-:W-:Y:S02]  /*6e10*/  IMAD R8, R16, c[0x0][0x314], R8 ;  /* 0x0000c50010087a24 */ /* 0x000fe400078e0208 */
[----:B------:R-:W-:-:S04]  /*6e20*/  IMAD.WIDE R6, R9, 0x40, R2 ;  /* 0x0000004009067825 */ /* 0x000fc800078e0202 */
[----:B------:R-:W-:Y:S01]  /*6e30*/  IMAD.IADD R9, R11, 0x1, R8 ;  /* 0x000000010b097824 */ /* 0x000fe200078e0208 */
        /* <DEDUP_REMOVED lines=8> */
[----:B------:R1:W-:Y:S02]  /*6ec0*/  STG.E.128 [R4.64], RZ ;  /* 0x000000ff04007986 */ /* 0x0003e4000c101d04 */
.L_x_90:
[----:B------:R-:W-:Y:S05]  /*6ed0*/  BSYNC B0 ;  /* 0x0000000000007941 */ /* 0x000fea0003800000 */
.L_x_89:
[----:B------:R-:W-:Y:S01]  /*6ee0*/  IADD3 R0, R14, 0x8, RZ ;  /* 0x000000080e007810 */ /* 0x000fe20007ffe0ff */
        /* <DEDUP_REMOVED lines=15> */
[----:B------:R1:W-:Y:S02]  /*6fe0*/  STG.E.128 [R4.64], RZ ;  /* 0x000000ff04007986 */ /* 0x0003e4000c101d04 */
.L_x_92:
[----:B------:R-:W-:Y:S05]  /*6ff0*/  BSYNC B0 ;  /* 0x0000000000007941 */ /* 0x000fea0003800000 */
.L_x_91:
        /* <DEDUP_REMOVED lines=16> */
.L_x_94:
[----:B------:R-:W-:Y:S05]  /*7100*/  BSYNC B0 ;  /* 0x0000000000007941 */ /* 0x000fea0003800000 */
.L_x_93:
        /* <DEDUP_REMOVED lines=16> */
.L_x_96:
[----:B------:R-:W-:Y:S05]  /*7210*/  BSYNC B0 ;  /* 0x0000000000007941 */ /* 0x000fea0003800000 */
.L_x_95:
        /* <DEDUP_REMOVED lines=16> */
.L_x_98:
[----:B------:R-:W-:Y:S05]  /*7320*/  BSYNC B0 ;  /* 0x0000000000007941 */ /* 0x000fea0003800000 */
.L_x_97:
        /* <DEDUP_REMOVED lines=16> */
.L_x_100:
[----:B------:R-:W-:Y:S05]  /*7430*/  BSYNC B0 ;  /* 0x0000000000007941 */ /* 0x000fea0003800000 */
.L_x_99:
        /* <DEDUP_REMOVED lines=16> */
.L_x_102:
[----:B------:R-:W-:Y:S05]  /*7540*/  BSYNC B0 ;  /* 0x0000000000007941 */ /* 0x000fea0003800000 */
.L_x_101:
        /* <DEDUP_REMOVED lines=15> */
[----:B------:R1:W-:Y:S02]  /*7640*/  STG.E.128 [R2.64], RZ ;  /* 0x000000ff02007986 */ /* 0x0003e4000c101d04 */
.L_x_104:
[----:B------:R-:W-:Y:S05]  /*7650*/  BSYNC B0 ;  /* 0x0000000000007941 */ /* 0x000fea0003800000 */
.L_x_103:
        /* <DEDUP_REMOVED lines=20> */
.L_x_106:
[----:B------:R-:W-:Y:S05]  /*77a0*/  BSYNC B0 ;  /* 0x0000000000007941 */ /* 0x000fea0003800000 */
.L_x_105:
        /* <DEDUP_REMOVED lines=15> */
.L_x_108:
[----:B------:R-:W-:Y:S05]  /*78a0*/  BSYNC B0 ;  /* 0x0000000000007941 */ /* 0x000fea0003800000 */
.L_x_107:
        /* <DEDUP_REMOVED lines=14> */
.L_x_110:
[----:B------:R-:W-:Y:S05]  /*7990*/  BSYNC B0 ;  /* 0x0000000000007941 */ /* 0x000fea0003800000 */
.L_x_109:
        /* <DEDUP_REMOVED lines=14> */
.L_x_112:
[----:B------:R-:W-:Y:S05]  /*7a80*/  BSYNC B0 ;  /* 0x0000000000007941 */ /* 0x000fea0003800000 */
.L_x_111:
        /* <DEDUP_REMOVED lines=14> */
.L_x_114:
[----:B------:R-:W-:Y:S05]  /*7b70*/  BSYNC B0 ;  /* 0x0000000000007941 */ /* 0x000fea0003800000 */
.L_x_113:
        /* <DEDUP_REMOVED lines=14> */
.L_x_116:
[----:B------:R-:W-:Y:S05]  /*7c60*/  BSYNC B0 ;  /* 0x0000000000007941 */ /* 0x000fea0003800000 */
.L_x_115:
        /* <DEDUP_REMOVED lines=14> */
.L_x_118:
[----:B------:R-:W-:Y:S05]  /*7d50*/  BSYNC B0 ;  /* 0x0000000000007941 */ /* 0x000fea0003800000 */
.L_x_117:
        /* <DEDUP_REMOVED lines=12> */
[----:B------:R-:W-:Y:S01]  /*7e20*/  STG.E.128 [R2.64], RZ ;  /* 0x000000ff02007986 */ /* 0x000fe2000c101d04 */
[----:B------:R-:W-:Y:S05]  /*7e30*/  EXIT ;  /* 0x000000000000794d */ /* 0x000fea0003800000 */
.L_x_119:
        /* <DEDUP_REMOVED lines=12> */
.L_x_1148:


//--------------------- .text._ZN7cutlass13device_kernelIN5flash19enable_sm80_to_sm89INS1_16FlashAttnBwdSm80INS1_25CollectiveMainloopBwdSm80ILi1ELi1EN4cute5tupleIJNS5_1CILi32EEENS7_ILi64EEENS7_ILi256EEEEEENS_6half_tEfNS_4arch4Sm80ELb0ELb0ELb1ELb1ELb0ELb0ELb0ELb0ELi2ELi2ELi2ELi1ELb1EEENS1_24CollectiveEpilogueBwdGQAISB_fSE_Li256ELb1ELb0EEENS1_19SingleTileSchedulerILb1ELb0ELb0ELi64EEEEEEEEEvNT_6ParamsE --------------------------
	.section	.text._ZN7cutlass13device_kernelIN5flash19enable_sm80_to_sm89INS1_16FlashAttnBwdSm80INS1_25CollectiveMainloopBwdSm80ILi1ELi1EN4cute5tupleIJNS5_1CILi32EEENS7_ILi64EEENS7_ILi256EEEEEENS_6half_tEfNS_4arch4Sm80ELb0ELb0ELb1ELb1ELb0ELb0ELb0ELb0ELi2ELi2ELi2ELi1ELb1EEENS1_24CollectiveEpilogueBwdGQAISB_fSE_Li256ELb1ELb0EEENS1_19SingleTileSchedulerILb1ELb0ELb0ELi64EEEEEEEEEvNT_6ParamsE,"ax",@progbits
	.sectioninfo	@"SHI_REGISTERS=255"
	.align	128
.text._ZN7cutlass13device_kernelIN5flash19enable_sm80_to_sm89INS1_16FlashAttnBwdSm80INS1_25CollectiveMainloopBwdSm80ILi1ELi1EN4cute5tupleIJNS5_1CILi32EEENS7_ILi64EEENS7_ILi256EEEEEENS_6half_tEfNS_4arch4Sm80ELb0ELb0ELb1ELb1ELb0ELb0ELb0ELb0ELi2ELi2ELi2ELi1ELb1EEENS1_24CollectiveEpilogueBwdGQAISB_fSE_Li256ELb1ELb0EEENS1_19SingleTileSchedulerILb1ELb0ELb0ELi64EEEEEEEEEvNT_6ParamsE:
        .type           _ZN7cutlass13device_kernelIN5flash19enable_sm80_to_sm89INS1_16FlashAttnBwdSm80INS1_25CollectiveMainloopBwdSm80ILi1ELi1EN4cute5tupleIJNS5_1CILi32EEENS7_ILi64EEENS7_ILi256EEEEEENS_6half_tEfNS_4arch4Sm80ELb0ELb0ELb1ELb1ELb0ELb0ELb0ELb0ELi2ELi2ELi2ELi1ELb1EEENS1_24CollectiveEpilogueBwdGQAISB_fSE_Li256ELb1ELb0EEENS1_19SingleTileSchedulerILb1ELb0ELb0ELi64EEEEEEEEEvNT_6ParamsE,@function
        .size           _ZN7cutlass13device_kernelIN5flash19enable_sm80_to_sm89INS1_16FlashAttnBwdSm80INS1_25CollectiveMainloopBwdSm80ILi1ELi1EN4cute5tupleIJNS5_1CILi32EEENS7_ILi64EEENS7_ILi256EEEEEENS_6half_tEfNS_4arch4Sm80ELb0ELb0ELb1ELb1ELb0ELb0ELb0ELb0ELi2ELi2ELi2ELi1ELb1EEENS1_24CollectiveEpilogueBwdGQAISB_fSE_Li256ELb1ELb0EEENS1_19SingleTileSchedulerILb1ELb0ELb0ELi64EEEEEEEEEvNT_6ParamsE,(.L_x_1149 - _ZN7cutlass13device_kernelIN5flash19enable_sm80_to_sm89INS1_16FlashAttnBwdSm80INS1_25CollectiveMainloopBwdSm80ILi1ELi1EN4cute5tupleIJNS5_1CILi32EEENS7_ILi64EEENS7_ILi256EEEEEENS_6half_tEfNS_4arch4Sm80ELb0ELb0ELb1ELb1ELb0ELb0ELb0ELb0ELi2ELi2ELi2ELi1ELb1EEENS1_24CollectiveEpilogueBwdGQAISB_fSE_Li256ELb1ELb0EEENS1_19SingleTileSchedulerILb1ELb0ELb0ELi64EEEEEEEEEvNT_6ParamsE)
        .other          _ZN7cutlass13device_kernelIN5flash19enable_sm80_to_sm89INS1_16FlashAttnBwdSm80INS1_25CollectiveMainloopBwdSm80ILi1ELi1EN4cute5tupleIJNS5_1CILi32EEENS7_ILi64EEENS7_ILi256EEEEEENS_6half_tEfNS_4arch4Sm80ELb0ELb0ELb1ELb1ELb0ELb0ELb0ELb0ELi2ELi2ELi2ELi1ELb1EEENS1_24CollectiveEpilogueBwdGQAISB_fSE_Li256ELb1ELb0EEENS1_19SingleTileSchedulerILb1ELb0ELb0ELi64EEEEEEEEEvNT_6ParamsE,@"STO_CUDA_ENTRY STV_DEFAULT"
_ZN7cutlass13device_kernelIN5flash19enable_sm80_to_sm89INS1_16FlashAttnBwdSm80INS1_25CollectiveMainloopBwdSm80ILi1ELi1EN4cute5tupleIJNS5_1CILi32EEENS7_ILi64EEENS7_ILi256EEEEEENS_6half_tEfNS_4arch4Sm80ELb0ELb0ELb1ELb1ELb0ELb0ELb0ELb0ELi2ELi2ELi2ELi1ELb1EEENS1_24CollectiveEpilogueBwdGQAISB_fSE_Li256ELb1ELb0EEENS1_19SingleTileSchedulerILb1ELb0ELb0ELi64EEEEEEEEEvNT_6ParamsE:
        /* <DEDUP_REMOVED lines=18> */
.L_x_121:
        /* <DEDUP_REMOVED lines=8> */
.L_x_123:
[----:B------:R-:W-:Y:S02]  /*01a0*/  MOV R0, c[0x0][0x3ac] ;  /* 0x0000eb0000007a02 */ /* 0x000fe40000000f00 */
.L_x_122:
[----:B-1----:R-:W-:-:S05]  /*01b0*/  IMAD.SHL.U32 R2, R19, 0x40, RZ ;  /* 0x0000004013027824 */ /* 0x002fca00078e00ff */
[----:B-----5:R-:W-:-:S04]  /*01c0*/  ISETP.GE.AND P0, PT, R2, R0, PT ;  /* 0x000000000200720c */ /* 0x020fc80003f06270 */
[----:B------:R-:W-:-:S05]  /*01d0*/  SEL R0, R5, 0xffffffff, !P0 ;  /* 0xffffffff05007807 */ /* 0x000fca0004000000 */
[----:B------:R1:W-:Y:S01]  /*01e0*/  STL [R1+0xa8], R0 ;  /* 0x0000a80001007387 */ /* 0x0003e20000100800 */
[----:B------:R-:W-:Y:S05]  /*01f0*/  BRA `(.L_x_124) ;  /* 0x0000012000007947 */ /* 0x000fea0003800000 */
.L_x_120:
[----:B---34-:R-:W-:-:S04]  /*0200*/  ISETP.NE.U32.AND P0, PT, RZ, c[0x0][0x3c8], PT ;  /* 0x0000f200ff007a0c */ /* 0x018fc80003f05070 */
[----:B------:R-:W-:-:S13]  /*0210*/  ISETP.NE.AND.EX P0, PT, RZ, c[0x0][0x3cc], PT, P0 ;  /* 0x0000f300ff007a0c */ /* 0x000fda0003f05300 */
[----:B------:R-:W-:Y:S05]  /*0220*/  @!P0 BRA `(.L_x_125) ;  /* 0x0000002000008947 */ /* 0x000fea0003800000 */
[----:B------:R1:W5:Y:S01]  /*0230*/  LDG.E R0, [R2.64] ;  /* 0x0000000602007981 */ /* 0x000362000c1e1900 */
[----:B------:R-:W-:Y:S05]  /*0240*/  BRA `(.L_x_126) ;  /* 0x0000009000007947 */ /* 0x000fea0003800000 */
.L_x_125:
        /* <DEDUP_REMOVED lines=8> */
.L_x_127:
[----:B------:R-:W-:Y:S02]  /*02d0*/  MOV R0, c[0x0][0x3ac] ;  /* 0x0000eb0000007a02 */ /* 0x000fe40000000f00 */
.L_x_126:
[----:B-1----:R-:W-:-:S05]  /*02e0*/  IMAD.SHL.U32 R2, R19, 0x40, RZ ;  /* 0x0000004013027824 */ /* 0x002fca00078e00ff */
[----:B-----5:R-:W-:-:S04]  /*02f0*/  ISETP.GE.AND P0, PT, R2, R0, PT ;  /* 0x000000000200720c */ /* 0x020fc80003f06270 */
[----:B------:R-:W-:-:S05]  /*0300*/  SEL R0, R5, 0xffffffff, !P0 ;  /* 0xffffffff05007807 */ /* 0x000fca0004000000 */
[----:B------:R1:W-:Y:S04]  /*0310*/  STL [R1+0xa8], R0 ;  /* 0x0000a80001007387 */ /* 0x0003e80000100800 */
.L_x_124:
[----:B------:R-:W2:Y:S02]  /*0320*/  LDL R150, [R1+0xa8] ;  /* 0x0000a80001967983 */ /* 0x000ea40000100800 */
[----:B--2---:R-:W-:-:S13]  /*0330*/  ISETP.GE.AND P0, PT, R150, RZ, PT ;  /* 0x000000ff9600720c */ /* 0x004fda0003f06270 */
[----:B------:R-:W-:Y:S05]  /*0340*/  @!P0 EXIT ;  /* 0x000000000000894d */ /* 0x000fea0003800000 */
[----:B------:R-:W-:Y:S01]  /*0350*/  ISETP.NE.U32.AND P4, PT, RZ, c[0x0][0x2c8], PT ;  /* 0x0000b200ff007a0c */ /* 0x000fe20003f85070 */
[----:B------:R-:W-:Y:S01]  /*0360*/  IMAD.WIDE R4, R150, R14, c[0x0][0x2c8] ;  /* 0x0000b20096047625 */ /* 0x000fe200078e020e */
[----:B------:R-:W-:Y:S02]  /*0370*/  ISETP.NE.U32.AND P0, PT, RZ, c[0x0][0x2d8], PT ;  /* 0x0000b600ff007a0c */ /* 0x000fe40003f05070 */
[----:B------:R-:W-:Y:S02]  /*0380*/  ISETP.NE.AND.EX P4, PT, RZ, c[0x0][0x2cc], PT, P4 ;  /* 0x0000b300ff007a0c */ /* 0x000fe40003f85340 */
[----:B------:R-:W-:Y:S02]  /*0390*/  ISETP.NE.AND.EX P0, PT, RZ, c[0x0][0x2dc], PT, P0 ;  /* 0x0000b700ff007a0c */ /* 0x000fe40003f05300 */
[----:B------:R-:W-:-:S04]  /*03a0*/  ISETP.NE.U32.AND P3, PT, RZ, c[0x0][0x2d0], PT ;  /* 0x0000b400ff007a0c */ /* 0x000fc80003f65070 */
[----:B------:R-:W-:Y:S01]  /*03b0*/  ISETP.NE.AND.EX P3, PT, RZ, c[0x0][0x2d4], PT, P3 ;  /* 0x0000b500ff007a0c */ /* 0x000fe20003f65330 */
[----:B------:R-:W-:-:S04]  /*03c0*/  IMAD.MOV.U32 R10, RZ, RZ, c[0x0][0x168] ;  /* 0x00005a00ff0a7624 */ /* 0x000fc800078e00ff */
[----:B-1----:R-:W2:Y:S01]  /*03d0*/  @P4 LDG.E R0, [R4.64] ;  /* 0x0000000604004981 */ /* 0x002ea2000c1e1900 */
[----:B------:R-:W-:-:S03]  /*03e0*/  IMAD.WIDE R2, R150, R14, c[0x0][0x2d0] ;  /* 0x0000b40096027625 */ /* 0x000fc600078e020e */
[----:B------:R-:W3:Y:S01]  /*03f0*/  @P4 LDG.E R9, [R4.64] ;  /* 0x0000000604094981 */ /* 0x000ee2000c1e1900 */
[----:B------:R-:W-:-:S03]  /*0400*/  @P0 IMAD.WIDE R6, R150, R14, c[0x0][0x2d8] ;  /* 0x0000b60096060625 */ /* 0x000fc600078e020e */
[----:B------:R-:W4:Y:S04]  /*0410*/  @P3 LDG.E R8, [R2.64] ;  /* 0x0000000602083981 */ /* 0x000f28000c1e1900 */
[----:B------:R1:W5:Y:S01]  /*0420*/  @P0 LDG.E R10, [R6.64] ;  /* 0x00000006060a0981 */ /* 0x000362000c1e1900 */
[----:B------:R-:W-:Y:S01]  /*0430*/  CS2R R12, SRZ ;  /* 0x00000000000c7805 */ /* 0x000fe2000001ff00 */
[----:B------:R-:W-:Y:S02]  /*0440*/  IMAD.MOV.U32 R18, RZ, RZ, c[0x0][0x198] ;  /* 0x00006600ff127624 */ /* 0x000fe400078e00ff */
[----:B--2---:R-:W-:-:S05]  /*0450*/  @P4 IMAD R0, R150, 0x20, R0 ;  /* 0x0000002096004824 */ /* 0x004fca00078e0200 */
[----:B-1----:R-:W-:Y:S02]  /*0460*/  @P4 SHF.R.S32.HI R6, RZ, 0x1f, R0 ;  /* 0x0000001fff064819 */ /* 0x002fe40000011400 */
[--C-:B----4-:R-:W-:Y:S01]  /*0470*/  @P3 SHF.R.S32.HI R13, RZ, 0x1f, R8.reuse ;  /* 0x0000001fff0d3819 */ /* 0x110fe20000011408 */
[----:B------:R-:W-:Y:S01]  /*0480*/  @P3 IMAD.MOV.U32 R12, RZ, RZ, R8 ;  /* 0x000000ffff0c3224 */ /* 0x000fe200078e0008 */
[----:B------:R-:W-:Y:S01]  /*0490*/  @P4 LEA.HI R0, R6, R0, RZ, 0x5 ;  /* 0x0000000006004211 */ /* 0x000fe200078f28ff */
[----:B------:R-:W-:Y:S01]  /*04a0*/  IMAD.MOV.U32 R6, RZ, RZ, RZ ;  /* 0x000000ffff067224 */ /* 0x000fe200078e00ff */
[----:B-----5:R1:W-:Y:S01]  /*04b0*/  STL [R1+0x74], R10 ;  /* 0x0000740a01007387 */ /* 0x0203e20000100800 */
[----:B------:R-:W-:Y:S01]  /*04c0*/  IMAD.MOV.U32 R152, RZ, RZ, R10 ;  /* 0x000000ffff987224 */ /* 0x000fe200078e000a */
[----:B------:R-:W-:Y:S01]  /*04d0*/  @P4 LOP3.LUT R6, R0, 0xffffffe0, RZ, 0xc0, !PT ;  /* 0xffffffe000064812 */ /* 0x000fe200078ec0ff */
[----:B-1----:R-:W-:Y:S02]  /*04e0*/  CS2R R10, SRZ ;  /* 0x00000000000a7805 */ /* 0x002fe4000001ff00 */
[--C-:B---3--:R-:W-:Y:S01]  /*04f0*/  @P4 SHF.R.S32.HI R11, RZ, 0x1f, R9.reuse ;  /* 0x0000001fff0b4819 */ /* 0x108fe20000011409 */
[----:B------:R-:W-:Y:S01]  /*0500*/  @P4 IMAD.MOV.U32 R10, RZ, RZ, R9 ;  /* 0x000000ffff0a4224 */ /* 0x000fe200078e0009 */
[----:B------:R-:W-:Y:S05]  /*0510*/  @P0 BRA `(.L_x_128) ;  /* 0x0000005000000947 */ /* 0x000fea0003800000 */
[----:B------:R-:W-:Y:S05]  /*0520*/  @!P4 BRA `(.L_x_128) ;  /* 0x000000400000c947 */ /* 0x000fea0003800000 */
[----:B------:R1:W2:Y:S04]  /*0530*/  LDG.E R0, [R4.64] ;  /* 0x0000000604007981 */ /* 0x0002a8000c1e1900 */
[----:B-1----:R-:W2:Y:S02]  /*0540*/  LDG.E R4, [R4.64+0x4] ;  /* 0x0000040604047981 */ /* 0x002ea4000c1e1900 */
[----:B--2---:R-:W-:-:S05]  /*0550*/  IADD3 R152, -R0, R4, RZ ;  /* 0x0000000400987210 */ /* 0x004fca0007ffe1ff */
[----:B------:R1:W-:Y:S02]  /*0560*/  STL [R1+0x74], R152 ;  /* 0x0000749801007387 */ /* 0x0003e40000100800 */
.L_x_128:
[----:B------:R-:W-:-:S04]  /*0570*/  ISETP.NE.U32.AND P0, PT, RZ, c[0x0][0x2e0], PT ;  /* 0x0000b800ff007a0c */ /* 0x000fc80003f05070 */
[----:B------:R-:W-:-:S13]  /*0580*/  ISETP.NE.AND.EX P0, PT, RZ, c[0x0][0x2e4], PT, P0 ;  /* 0x0000b900ff007a0c */ /* 0x000fda0003f05300 */
[----:B------:R-:W-:Y:S05]  /*0590*/  @!P0 BRA `(.L_x_129) ;  /* 0x0000003000008947 */ /* 0x000fea0003800000 */
[----:B------:R-:W-:-:S05]  /*05a0*/  IMAD.WIDE R2, R150, R14, c[0x0][0x2e0] ;  /* 0x0000b80096027625 */ /* 0x000fca00078e020e */
[----:B------:R2:W5:Y:S01]  /*05b0*/  LDG.E R18, [R2.64] ;  /* 0x0000000602127981 */ /* 0x000562000c1e1900 */
[----:B------:R-:W-:Y:S05]  /*05c0*/  BRA `(.L_x_130) ;  /* 0x0000004000007947 */ /* 0x000fea0003800000 */
.L_x_129:
[----:B------:R-:W-:Y:S05]  /*05d0*/  @!P3 BRA `(.L_x_130) ;  /* 0x000000300000b947 */ /* 0x000fea0003800000 */
[----:B------:R2:W3:Y:S04]  /*05e0*/  LDG.E R0, [R2.64] ;  /* 0x0000000602007981 */ /* 0x0004e8000c1e1900 */
[----:B--2---:R-:W3:Y:S02]  /*05f0*/  LDG.E R2, [R2.64+0x4] ;  /* 0x0000040602027981 */ /* 0x004ee4000c1e1900 */
[----:B---3--:R-:W-:Y:S02]  /*0600*/  IADD3 R18, -R0, R2, RZ ;  /* 0x0000000200127210 */ /* 0x008fe40007ffe1ff */
.L_x_130:
[----:B------:R-:W-:Y:S01]  /*0610*/  ISETP.GE.AND P0, PT, R152, 0x1, PT ;  /* 0x000000019800780c */ /* 0x000fe20003f06270 */
[----:B------:R-:W-:Y:S01]  /*0620*/  CS2R R142, SRZ ;  /* 0x00000000008e7805 */ /* 0x000fe2000001ff00 */
[----:B------:R-:W-:Y:S01]  /*0630*/  PLOP3.LUT P1, PT, PT, PT, PT, 0x80, 0x0 ;  /* 0x000000000000781c */ /* 0x000fe20003f2f070 */
        /* <DEDUP_REMOVED lines=65> */
[--C-:B------:R-:W-:Y:S01]  /*0a50*/  SHF.R.S32.HI R5, RZ, 0x1f, R151.reuse ;  /* 0x0000001fff057819 */ /* 0x100fe20000011497 */
[----:B--2---:R-:W-:Y:S01]  /*0a60*/  IMAD.MOV.U32 R2, RZ, RZ, c[0x0][0x248] ;  /* 0x00009200ff027624 */ /* 0x004fe200078e00ff */
[----:B------:R-:W-:Y:S01]  /*0a70*/  SHF.R.S32.HI R3, RZ, 0x1f, R6 ;  /* 0x0000001fff037819 */ /* 0x000fe20000011406 */
[----:B------:R-:W-:Y:S01]  /*0a80*/  IMAD.SHL.U32 R4, R151, 0x4, RZ ;  /* 0x0000000497047824 */ /* 0x000fe200078e00ff */
[----:B------:R-:W-:Y:S01]  /*0a90*/  IADD3 R24, P0, R0, R151, RZ ;  /* 0x0000009700187210 */ /* 0x000fe20007f1e0ff */
[----:B-----5:R-:W-:Y:S01]  /*0aa0*/  IMAD R35, R19, -0x40, R18 ;  /* 0xffffffc013237824 */ /* 0x020fe200078e0212 */
[----:B------:R-:W-:Y:S01]  /*0ab0*/  ISETP.NE.AND P2, PT, R2, 0x1, PT ;  /* 0x000000010200780c */ /* 0x000fe20003f45270 */
[----:B------:R-:W-:Y:S01]  /*0ac0*/  IMAD.MOV.U32 R248, RZ, RZ, RZ ;  /* 0x000000fffff87224 */ /* 0x000fe200078e00ff */
[----:B------:R-:W-:Y:S01]  /*0ad0*/  IADD3 R2, P1, R4, R6, RZ ;  /* 0x0000000604027210 */ /* 0x000fe20007f3e0ff */
[----:B------:R-:W-:Y:S01]  /*0ae0*/  IMAD.MOV.U32 R6, RZ, RZ, R148 ;  /* 0x000000ffff067224 */ /* 0x000fe200078e0094 */
[----:B------:R-:W-:Y:S01]  /*0af0*/  LEA.HI.X.SX32 R25, R0, R5, 0x1, P0 ;  /* 0x0000000500197211 */ /* 0x000fe200000f0eff */
[----:B------:R-:W-:Y:S01]  /*0b00*/  CS2R R146, SRZ ;  /* 0x0000000000927805 */ /* 0x000fe2000001ff00 */
        /* <DEDUP_REMOVED lines=10> */
[-C--:B------:R-:W-:Y:S01]  /*0bb0*/  LEA.HI R34, R37, R151.reuse, RZ, 0x2 ;  /* 0x0000009725227211 */ /* 0x080fe200078f10ff */
        /* <DEDUP_REMOVED lines=18> */
[----:B------:R-:W-:Y:S01]  /*0ce0*/  IMAD.X R27, R5, 0x1, R11, P1 ;  /* 0x00000001051b7824 */ /* 0x000fe200008e060b */
[-C--:B------:R-:W-:Y:S01]  /*0cf0*/  LEA.HI R38, R37, R151.reuse, RZ, 0x4 ;  /* 0x0000009725267211 */ /* 0x080fe200078f20ff */
[----:B------:R-:W-:Y:S01]  /*0d00*/  IMAD.X R9, R5, 0x1, R13, P0 ;  /* 0x0000000105097824 */ /* 0x000fe200000e060d */
[----:B------:R-:W-:Y:S01]  /*0d10*/  LOP3.LUT R0, R0, 0xfffffff8, RZ, 0xc0, !PT ;  /* 0xfffffff800007812 */ /* 0x000fe200078ec0ff */
[----:B------:R-:W-:Y:S01]  /*0d20*/  IMAD.WIDE.U32 R4, R148, c[0x0][0x270], R2 ;  /* 0x00009c0094047a25 */ /* 0x000fe200078e0002 */
[----:B------:R-:W-:Y:S01]  /*0d30*/  LOP3.LUT R11, R36, 0xfffffff8, RZ, 0xc0, !PT ;  /* 0xfffffff8240b7812 */ /* 0x000fe200078ec0ff */
[----:B------:R-:W-:Y:S01]  /*0d40*/  CS2R R124, SRZ ;  /* 0x00000000007c7805 */ /* 0x000fe2000001ff00 */
[----:B------:R-:W-:Y:S01]  /*0d50*/  SHF.R.S32.HI R10, RZ, 0x4, R38 ;  /* 0x00000004ff0a7819 */ /* 0x000fe20000011426 */
[C---:B------:R-:W-:Y:S01]  /*0d60*/  IMAD R12, R148.reuse, c[0x0][0x28c], R12 ;  /* 0x0000a300940c7a24 */ /* 0x040fe200078e020c */
[----:B------:R-:W-:Y:S01]  /*0d70*/  @P2 SHF.R.U32.HI R6, RZ, c[0x0][0x250], R7 ;  /* 0x00009400ff062a19 */ /* 0x000fe20000011607 */
[----:B------:R-:W-:Y:S01]  /*0d80*/  IMAD.WIDE.U32 R2, R148, c[0x0][0x288], R2 ;  /* 0x0000a20094027a25 */ /* 0x000fe200078e0002 */
[----:B------:R-:W-:Y:S01]  /*0d90*/  LEA.HI R7, R38, R10, RZ, 0x1 ;  /* 0x0000000a26077211 */ /* 0x000fe200078f08ff */
[----:B------:R-:W-:Y:S01]  /*0da0*/  CS2R R122, SRZ ;  /* 0x00000000007a7805 */ /* 0x000fe2000001ff00 */
[----:B------:R-:W-:Y:S01]  /*0db0*/  SEL R31, R150, RZ, !P4 ;  /* 0x000000ff961f7207 */ /* 0x000fe20006000000 */
[----:B------:R-:W-:Y:S01]  /*0dc0*/  IMAD R14, R148, c[0x0][0x274], R14 ;  /* 0x00009d00940e7a24 */ /* 0x000fe200078e020e */
[----:B------:R-:W-:Y:S01]  /*0dd0*/  LOP3.LUT R7, R7, 0xfffffffe, RZ, 0xc0, !PT ;  /* 0xfffffffe07077812 */ /* 0x000fe200078ec0ff */
[----:B------:R-:W-:Y:S01]  /*0de0*/  IMAD.IADD R29, R16, 0x1, -R0 ;  /* 0x00000001101d7824 */ /* 0x000fe200078e0a00 */
[----:B------:R-:W-:Y:S01]  /*0df0*/  LEA.HI R0, R37, R151, RZ, 0x6 ;  /* 0x0000009725007211 */ /* 0x000fe200078f30ff */
[----:B------:R-:W-:Y:S01]  /*0e00*/  IMAD.IADD R22, R151, 0x1, -R11 ;  /* 0x0000000197167824 */ /* 0x000fe200078e0a0b */
[----:B------:R-:W-:Y:S01]  /*0e10*/  CS2R R120, SRZ ;  /* 0x0000000000787805 */ /* 0x000fe2000001ff00 */
[----:B------:R-:W-:Y:S01]  /*0e20*/  IMAD.IADD R13, R3, 0x1, R12 ;  /* 0x00000001030d7824 */ /* 0x000fe200078e020c */
[----:B------:R-:W-:Y:S01]  /*0e30*/  SHF.R.S32.HI R23, RZ, 0x6, R0 ;  /* 0x00000006ff177819 */ /* 0x000fe20000011400 */
[----:B------:R-:W-:Y:S01]  /*0e40*/  IMAD.SHL.U32 R3, R50, 0x40, RZ ;  /* 0x0000004032037824 */ /* 0x000fe200078e00ff */
[----:B------:R-:W-:Y:S01]  /*0e50*/  CS2R R118, SRZ ;  /* 0x0000000000767805 */ /* 0x000fe2000001ff00 */
[----:B------:R-:W-:Y:S01]  /*0e60*/  IMAD.IADD R15, R5, 0x1, R14 ;  /* 0x00000001050f7824 */ /* 0x000fe200078e020e */
[----:B------:R-:W-:Y:S01]  /*0e70*/  SHF.R.S32.HI R5, RZ, 0x1f, R6 ;  /* 0x0000001fff057819 */ /* 0x000fe20000011406 */
[----:B------:R-:W-:Y:S01]  /*0e80*/  IMAD.SHL.U32 R16, R22, 0x8, RZ ;  /* 0x0000000816107824 */ /* 0x000fe200078e00ff */
[----:B------:R-:W-:Y:S01]  /*0e90*/  LOP3.LUT R0, R3, 0x1c0, RZ, 0xc0, !PT ;  /* 0x000001c003007812 */ /* 0x000fe200078ec0ff */
[----:B------:R-:W-:Y:S01]  /*0ea0*/  IMAD.MOV.U32 R12, RZ, RZ, R2 ;  /* 0x000000ffff0c7224 */ /* 0x000fe200078e0002 */
[----:B------:R-:W-:Y:S01]  /*0eb0*/  CS2R R116, SRZ ;  /* 0x0000000000747805 */ /* 0x000fe2000001ff00 */
        /* <DEDUP_REMOVED lines=8> */
[C---:B------:R-:W-:Y:S01]  /*0f40*/  IMAD R4, R6.reuse, c[0x0][0x1e4], R2 ;  /* 0x0000790006047a24 */ /* 0x040fe200078e0202 */
        /* <DEDUP_REMOVED lines=8> */
[----:B------:R-:W-:Y:S01]  /*0fd0*/  ISETP.GE.AND P3, PT, R16, c[0x0][0x1cc], PT ;  /* 0x0000730010007a0c */ /* 0x000fe20003f66270 */
[----:B------:R-:W-:Y:S01]  /*0fe0*/  IMAD R10, R6, c[0x0][0x1b4], R5 ;  /* 0x00006d00060a7a24 */ /* 0x000fe200078e0205 */
[----:B------:R-:W-:Y:S01]  /*0ff0*/  IADD3 R32, R16, 0x40, RZ ;  /* 0x0000004010207810 */ /* 0x000fe20007ffe0ff */
[----:B------:R-:W-:Y:S01]  /*1000*/  IMAD.WIDE.U32 R4, R6, c[0x0][0x1b0], R16 ;  /* 0x00006c0006047a25 */ /* 0x000fe200078e0010 */
[----:B------:R-:W-:Y:S01]  /*1010*/  IADD3 R33, R16, 0x80, RZ ;  /* 0x0000008010217810 */ /* 0x000fe20007ffe0ff */
[----:B------:R-:W-:Y:S01]  /*1020*/  CS2R R112, SRZ ;  /* 0x0000000000707805 */ /* 0x000fe2000001ff00 */
[----:B------:R-:W-:Y:S01]  /*1030*/  ISETP.GE.AND P2, PT, R32, c[0x0][0x1cc], PT ;  /* 0x0000730020007a0c */ /* 0x000fe20003f46270 */
[----:B------:R-:W-:Y:S01]  /*1040*/  IMAD R6, R7, c[0x0][0x1e8], RZ ;  /* 0x00007a0007067a24 */ /* 0x000fe200078e02ff */
[----:B------:R-:W-:Y:S01]  /*1050*/  CS2R R110, SRZ ;  /* 0x00000000006e7805 */ /* 0x000fe2000001ff00 */
[----:B------:R-:W-:Y:S01]  /*1060*/  IMAD.IADD R11, R5, 0x1, R10 ;  /* 0x00000001050b7824 */ /* 0x000fe200078e020a */
[----:B------:R-:W-:Y:S01]  /*1070*/  CS2R R108, SRZ ;  /* 0x00000000006c7805 */ /* 0x000fe2000001ff00 */
[----:B------:R-:W-:Y:S01]  /*1080*/  IMAD R18, R26, c[0x0][0x278], RZ ;  /* 0x00009e001a127a24 */ /* 0x000fe200078e02ff */
[----:B------:R-:W-:Y:S01]  /*1090*/  CS2R R106, SRZ ;  /* 0x00000000006a7805 */ /* 0x000fe2000001ff00 */
[C---:B------:R-:W-:Y:S01]  /*10a0*/  IMAD R6, R0.reuse, c[0x0][0x1ec], R6 ;  /* 0x00007b0000067a24 */ /* 0x040fe200078e0206 */
[----:B------:R-:W-:Y:S01]  /*10b0*/  CS2R R104, SRZ ;  /* 0x0000000000687805 */ /* 0x000fe2000001ff00 */
[----:B------:R-:W-:Y:S01]  /*10c0*/  IMAD.WIDE.U32 R2, R0, c[0x0][0x1e8], R2 ;  /* 0x00007a0000027a25 */ /* 0x000fe200078e0002 */
        /* <DEDUP_REMOVED lines=49> */
[----:B------:R-:W-:Y:S01]  /*13e0*/  IMAD R7, R8, c[0x0][0x1ac], R3 ;  /* 0x00006b0008077a24 */ /* 0x000fe200078e0203 */
[----:B------:R-:W-:Y:S01]  /*13f0*/  CS2R R54, SRZ ;  /* 0x0000000000367805 */ /* 0x000fe2000001ff00 */
[----:B------:R-:W-:Y:S01]  /*1400*/  IMAD.IADD R5, R11, 0x1, R20 ;  /* 0x000000010b057824 */ /* 0x000fe200078e0214 */
[----:B------:R-:W-:Y:S01]  /*1410*/  LEA.HI.X R3, R12, c[0x0][0x1c4], R0, 0x1, P0 ;  /* 0x000071000c037a11 */ /* 0x000fe200000f0c00 */
[----:B------:R-:W-:Y:S01]  /*1420*/  IMAD.IADD R0, R35, 0x1, -R50 ;  /* 0x0000000123007824 */ /* 0x000fe200078e0a32 */
[----:B------:R-:W-:Y:S01]  /*1430*/  STL.64 [R1+0x98], R42 ;  /* 0x0000982a01007387 */ /* 0x000fe20000100a00 */
[----:B------:R-:W-:Y:S01]  /*1440*/  IMAD.MOV.U32 R4, RZ, RZ, R10 ;  /* 0x000000ffff047224 */ /* 0x000fe200078e000a */
[----:B------:R-:W-:Y:S01]  /*1450*/  CS2R R52, SRZ ;  /* 0x0000000000347805 */ /* 0x000fe2000001ff00 */
[----:B------:R-:W-:Y:S01]  /*1460*/  IMAD.SHL.U32 R41, R28, 0x2, RZ ;  /* 0x000000021c297824 */ /* 0x000fe200078e00ff */
[----:B------:R-:W-:Y:S01]  /*1470*/  ISETP.LT.OR P6, PT, R0, 0x1, P3 ;  /* 0x000000010000780c */ /* 0x000fe20001fc1670 */
[----:B------:R-:W-:Y:S01]  /*1480*/  IMAD.WIDE.U32 R8, R8, c[0x0][0x1a8], R4 ;  /* 0x00006a0008087a25 */ /* 0x000fe200078e0004 */
[----:B------:R-:W-:-:S02]  /*1490*/  IADD3 R28, R16, 0xc0, RZ ;  /* 0x000000c0101c7810 */ /* 0x000fc40007ffe0ff */
[----:B------:R-:W-:Y:S01]  /*14a0*/  ISETP.LT.OR P5, PT, R0, 0x1, P2 ;  /* 0x000000010000780c */ /* 0x000fe200017a1670 */
[----:B------:R-:W-:Y:S01]  /*14b0*/  IMAD.MOV.U32 R5, RZ, RZ, c[0x0][0x1d8] ;  /* 0x00007600ff057624 */ /* 0x000fe200078e00ff */
[----:B------:R-:W-:Y:S01]  /*14c0*/  LEA R6, P0, R8, c[0x0][0x190], 0x1 ;  /* 0x0000640008067a11 */ /* 0x000fe200078008ff */
[----:B------:R-:W-:Y:S01]  /*14d0*/  IMAD.IADD R7, R9, 0x1, R7 ;  /* 0x0000000109077824 */ /* 0x000fe200078e0207 */
[----:B------:R-:W-:Y:S01]  /*14e0*/  ISETP.LT.OR P3, PT, R0, 0x21, P3 ;  /* 0x000000210000780c */ /* 0x000fe20001f61670 */
[----:B------:R-:W-:Y:S01]  /*14f0*/  IMAD.MOV.U32 R10, RZ, RZ, c[0x0][0x1dc] ;  /* 0x00007700ff0a7624 */ /* 0x000fe200078e00ff */
[C---:B------:R-:W-:Y:S01]  /*1500*/  LEA R4, P4, R5.reuse, R2, 0x6 ;  /* 0x0000000205047211 */ /* 0x040fe200078830ff */
[----:B------:R-:W-:Y:S01]  /*1510*/  IMAD.MOV.U32 R13, RZ, RZ, c[0x0][0x1a8] ;  /* 0x00006a00ff0d7624 */ /* 0x000fe200078e00ff */
[----:B------:R-:W-:Y:S01]  /*1520*/  LEA.HI.X R7, R8, c[0x0][0x194], R7, 0x1, P0 ;  /* 0x0000650008077a11 */ /* 0x000fe200000f0c07 */
[----:B------:R-:W-:Y:S01]  /*1530*/  @!PT LDS RZ, [RZ] ;  /* 0x00000000fffff984 */ /* 0x000fe20000000800 */
[----:B------:R-:W-:Y:S01]  /*1540*/  @!PT LDS RZ, [RZ] ;  /* 0x00000000fffff984 */ /* 0x000fe20000000800 */
[----:B------:R-:W-:Y:S01]  /*1550*/  @!PT LDS RZ, [RZ] ;  /* 0x00000000fffff984 */ /* 0x000fe20000000800 */
[----:B------:R2:W-:Y:S01]  /*1560*/  LDGSTS.E.BYPASS.LTC128B.128 [R41+0x8080], [R2.64], !P6 ;  /* 0x0808000002297fae */ /* 0x0005e2000f101d46 */
[----:B------:R-:W-:Y:S01]  /*1570*/  ISETP.GE.AND P0, PT, R28, c[0x0][0x1cc], PT ;  /* 0x000073001c007a0c */ /* 0x000fe20003f06270 */
[----:B------:R-:W-:Y:S01]  /*1580*/  IMAD.MOV.U32 R18, RZ, RZ, c[0x0][0x1ac] ;  /* 0x00006b00ff127624 */ /* 0x000fe200078e00ff */
[----:B------:R-:W-:Y:S01]  /*1590*/  LEA.HI.X R5, R5, R3, R10, 0x6, P4 ;  /* 0x0000000305057211 */ /* 0x000fe200020f340a */
[----:B------:R2:W-:Y:S01]  /*15a0*/  LDGSTS.E.BYPASS.LTC128B.128 [R41+0xa080], [R2.64+0x80], !P5 ;  /* 0x0a08008002297fae */ /* 0x0005e2000e901d46 */
[C---:B------:R-:W-:Y:S01]  /*15b0*/  ISETP.LT.OR P4, PT, R0.reuse, 0x1, P1 ;  /* 0x000000010000780c */ /* 0x040fe20000f81670 */
[C---:B------:R-:W-:Y:S01]  /*15c0*/  IMAD R8, R27.reuse, c[0x0][0x178], RZ ;  /* 0x00005e001b087a24 */ /* 0x040fe200078e02ff */
[----:B------:R-:W-:Y:S01]  /*15d0*/  ISETP.LT.OR P6, PT, R0, 0x1, P0 ;  /* 0x000000010000780c */ /* 0x000fe200007c1670 */
[----:B------:R-:W-:Y:S01]  /*15e0*/  IMAD R9, R27, c[0x0][0x208], RZ ;  /* 0x000082001b097a24 */ /* 0x000fe200078e02ff */
[----:B------:R-:W-:Y:S01]  /*15f0*/  ISETP.GE.AND P5, PT, R16, c[0x0][0x19c], PT ;  /* 0x0000670010007a0c */ /* 0x000fe20003fa6270 */
[C---:B------:R-:W-:Y:S01]  /*1600*/  IMAD R14, R21.reuse, c[0x0][0x17c], R8 ;  /* 0x00005f00150e7a24 */ /* 0x040fe200078e0208 */
[C---:B------:R-:W-:Y:S01]  /*1610*/  ISETP.LT.OR P2, PT, R0.reuse, 0x21, P2 ;  /* 0x000000210000780c */ /* 0x040fe20001741670 */
[C---:B------:R-:W-:Y:S01]  /*1620*/  IMAD R15, R21.reuse, c[0x0][0x20c], R9 ;  /* 0x00008300150f7a24 */ /* 0x040fe200078e0209 */
[C---:B------:R-:W-:Y:S01]  /*1630*/  ISETP.LT.OR P1, PT, R0.reuse, 0x21, P1 ;  /* 0x000000210000780c */ /* 0x040fe20000f21670 */
[--C-:B------:R-:W-:Y:S01]  /*1640*/  IMAD.WIDE.U32 R8, R21, c[0x0][0x178], R16.reuse ;  /* 0x00005e0015087a25 */ /* 0x100fe200078e0010 */
[----:B------:R-:W-:Y:S01]  /*1650*/  ISETP.LT.OR P0, PT, R0, 0x21, P0 ;  /* 0x000000210000780c */ /* 0x000fe20000701670 */
[----:B------:R-:W-:Y:S01]  /*1660*/  STL [R1+0x54], R41 ;  /* 0x0000542901007387 */ /* 0x000fe20000100800 */
[----:B------:R-:W-:Y:S01]  /*1670*/  LEA.HI R27, R37, R151, RZ, 0x5 ;  /* 0x00000097251b7211 */ /* 0x000fe200078f28ff */
[----:B------:R-:W-:-:S02]  /*1680*/  IMAD.WIDE.U32 R10, R21, c[0x0][0x208], R16 ;  /* 0x00008200150a7a25 */ /* 0x000fc400078e0010 */
[----:B------:R2:W-:Y:S01]  /*1690*/  LDGSTS.E.BYPASS.LTC128B.128 [R41+0xc080], [R2.64+0x100], !P4 ;  /* 0x0c08010002297fae */ /* 0x0005e2000e101d46 */
[C---:B------:R-:W-:Y:S01]  /*16a0*/  LEA R12, P4, R13.reuse, R6, 0x6 ;  /* 0x000000060d0c7211 */ /* 0x040fe200078830ff */
[----:B------:R-:W-:Y:S01]  /*16b0*/  IMAD.MOV.U32 R150, RZ, RZ, 0x20 ;  /* 0x00000020ff967424 */ /* 0x000fe200078e00ff */
[----:B------:R-:W-:Y:S01]  /*16c0*/  SHF.R.S32.HI R21, RZ, 0x5, R27 ;  /* 0x00000005ff157819 */ /* 0x000fe2000001141b */
[----:B------:R2:W-:Y:S01]  /*16d0*/  LDGSTS.E.BYPASS.LTC128B.128 [R41+0xe080], [R2.64+0x180], !P6 ;  /* 0x0e08018002297fae */ /* 0x0005e2000f101d46 */
[----:B------:R-:W-:Y:S01]  /*16e0*/  ISETP.LT.OR P6, PT, R0, 0x1, P5 ;  /* 0x000000010000780c */ /* 0x000fe20002fc1670 */
[----:B------:R-:W-:Y:S01]  /*16f0*/  IMAD R17, R40, c[0x0][0x238], RZ ;  /* 0x00008e0028117a24 */ /* 0x000fe200078e02ff */
[----:B------:R-:W-:Y:S01]  /*1700*/  LEA.HI.X R13, R13, R7, R18, 0x6, P4 ;  /* 0x000000070d0d7211 */ /* 0x000fe200020f3412 */
[----:B------:R3:W-:Y:S01]  /*1710*/  LDGSTS.E.BYPASS.LTC128B.128 [R41+0x9080], [R4.64], !P3 ;  /* 0x0908000004297fae */ /* 0x0007e2000d901d46 */
[----:B------:R-:W-:Y:S01]  /*1720*/  ISETP.GE.AND P4, PT, R32, c[0x0][0x19c], PT ;  /* 0x0000670020007a0c */ /* 0x000fe20003f86270 */
[----:B------:R-:W-:Y:S01]  /*1730*/  IMAD R17, R148, c[0x0][0x23c], R17 ;  /* 0x00008f0094117a24 */ /* 0x000fe200078e0211 */
[----:B------:R-:W-:Y:S01]  /*1740*/  ISETP.GE.AND P3, PT, R33, c[0x0][0x19c], PT ;  /* 0x0000670021007a0c */ /* 0x000fe20003f66270 */
[----:B------:R3:W-:Y:S01]  /*1750*/  LDGSTS.E.BYPASS.LTC128B.128 [R41+0xb080], [R4.64+0x80], !P2 ;  /* 0x0b08008004297fae */ /* 0x0007e2000d101d46 */
[----:B------:R-:W-:-:S02]  /*1760*/  ISETP.GE.AND P2, PT, R28, c[0x0][0x19c], PT ;  /* 0x000067001c007a0c */ /* 0x000fc40003f46270 */
[C---:B------:R-:W-:Y:S01]  /*1770*/  ISETP.LT.OR P5, PT, R0.reuse, 0x21, P5 ;  /* 0x000000210000780c */ /* 0x040fe20002fa1670 */
[----:B------:R3:W-:Y:S01]  /*1780*/  LDGSTS.E.BYPASS.LTC128B.128 [R41+0xd080], [R4.64+0x100], !P1 ;  /* 0x0d08010004297fae */ /* 0x0007e2000c901d46 */
[C---:B------:R-:W-:Y:S02]  /*1790*/  ISETP.LT.OR P1, PT, R0.reuse, 0x1, P4 ;  /* 0x000000010000780c */ /* 0x040fe40002721670 */
[C---:B------:R-:W-:Y:S01]  /*17a0*/  ISETP.LT.OR P4, PT, R0.reuse, 0x21, P4 ;  /* 0x000000210000780c */ /* 0x040fe20002781670 */
[----:B------:R3:W-:Y:S01]  /*17b0*/  LDGSTS.E.BYPASS.LTC128B.128 [R41+0xf080], [R4.64+0x180], !P0 ;  /* 0x0f08018004297fae */ /* 0x0007e2000c101d46 */
[C---:B------:R-:W-:Y:S02]  /*17c0*/  ISETP.LT.OR P0, PT, R0.reuse, 0x1, P3 ;  /* 0x000000010000780c */ /* 0x040fe40001f01670 */
[C---:B------:R-:W-:Y:S01]  /*17d0*/  ISETP.LT.OR P3, PT, R0.reuse, 0x21, P3 ;  /* 0x000000210000780c */ /* 0x040fe20001f61670 */
[----:B------:R-:W0:Y:S04]  /*17e0*/  LDGDEPBAR ;  /* 0x00000000000079af */ /* 0x000e280000000000 */
[----:B------:R4:W-:Y:S01]  /*17f0*/  LDGSTS.E.BYPASS.LTC128B.128 [R41+0x80], [R6.64], !P6 ;  /* 0x0008000006297fae */ /* 0x0009e2000f101d46 */
[----:B------:R-:W-:-:S02]  /*1800*/  ISETP.LT.OR P6, PT, R0, 0x1, P2 ;  /* 0x000000010000780c */ /* 0x000fc400017c1670 */
[----:B------:R-:W-:Y:S01]  /*1810*/  ISETP.LT.OR P2, PT, R0, 0x21, P2 ;  /* 0x000000210000780c */ /* 0x000fe20001741670 */
[----:B--2---:R-:W-:Y:S01]  /*1820*/  IMAD.IADD R3, R9, 0x1, R14 ;  /* 0x0000000109037824 */ /* 0x004fe200078e020e */
[----:B------:R4:W-:Y:S01]  /*1830*/  LDGSTS.E.BYPASS.LTC128B.128 [R41+0x2080], [R6.64+0x80], !P1 ;  /* 0x0208008006297fae */ /* 0x0009e2000c901d46 */
[----:B------:R-:W-:Y:S01]  /*1840*/  IMAD.MOV.U32 R2, RZ, RZ, R8 ;  /* 0x000000ffff027224 */ /* 0x000fe200078e0008 */
[----:B------:R-:W-:Y:S01]  /*1850*/  LOP3.LUT P1, RZ, R29, 0x4, RZ, 0xc0, !PT ;  /* 0x000000041dff7812 */ /* 0x000fe2000782c0ff */
[----:B------:R-:W-:Y:S01]  /*1860*/  IMAD R0, R40, c[0x0][0x180], RZ ;  /* 0x0000600028007a24 */ /* 0x000fe200078e02ff */
[----:B------:R4:W-:Y:S01]  /*1870*/  LDGSTS.E.BYPASS.LTC128B.128 [R41+0x4080], [R6.64+0x100], !P0 ;  /* 0x0408010006297fae */ /* 0x0009e2000c101d46 */
[----:B------:R-:W-:-:S04]  /*1880*/  IMAD.WIDE.U32 R2, R148, c[0x0][0x180], R2 ;  /* 0x0000600094027a25 */ /* 0x000fc800078e0002 */
[----:B------:R-:W-:Y:S01]  /*1890*/  IMAD R0, R148, c[0x0][0x184], R0 ;  /* 0x0000610094007a24 */ /* 0x000fe200078e0200 */
[----:B------:R4:W-:Y:S01]  /*18a0*/  LDGSTS.E.BYPASS.LTC128B.128 [R41+0x6080], [R6.64+0x180], !P6 ;  /* 0x0608018006297fae */ /* 0x0009e2000f101d46 */
[----:B------:R-:W-:Y:S02]  /*18b0*/  LOP3.LUT P6, RZ, R22, 0x4, RZ, 0xc0, !PT ;  /* 0x0000000416ff7812 */ /* 0x000fe400078cc0ff */
[----:B------:R-:W-:Y:S01]  /*18c0*/  IMAD.IADD R3, R3, 0x1, R0 ;  /* 0x0000000103037824 */ /* 0x000fe200078e0200 */
[----:B------:R2:W-:Y:S01]  /*18d0*/  LDGSTS.E.BYPASS.LTC128B.128 [R41+0x1080], [R12.64], !P5 ;  /* 0x010800000c297fae */ /* 0x0005e2000e901d46 */
[----:B---3--:R-:W-:Y:S02]  /*18e0*/  IMAD.IADD R5, R11, 0x1, R15 ;  /* 0x000000010b057824 */ /* 0x008fe400078e020f */
[----:B------:R-:W-:Y:S01]  /*18f0*/  IMAD.MOV.U32 R4, RZ, RZ, R10 ;  /* 0x000000ffff047224 */ /* 0x000fe200078e000a */
[----:B------:R2:W-:Y:S01]  /*1900*/  LDGSTS.E.BYPASS.LTC128B.128 [R41+0x3080], [R12.64+0x80], !P4 ;  /* 0x030800800c297fae */ /* 0x0005e2000e101d46 */
[----:B------:R-:W-:-:S02]  /*1910*/  IMAD.SHL.U32 R0, R29, 0x40, RZ ;  /* 0x000000401d007824 */ /* 0x000fc400078e00ff */
[----:B------:R-:W-:Y:S01]  /*1920*/  IMAD.WIDE.U32 R8, R148, c[0x0][0x210], R4 ;  /* 0x0000840094087a25 */ /* 0x000fe200078e0004 */
[----:B------:R-:W-:Y:S01]  /*1930*/  LEA.HI R5, R27, R21, RZ, 0x1 ;  /* 0x000000151b057211 */ /* 0x000fe200078f08ff */
[----:B------:R2:W-:Y:S01]  /*1940*/  LDGSTS.E.BYPASS.LTC128B.128 [R41+0x5080], [R12.64+0x100], !P3 ;  /* 0x050801000c297fae */ /* 0x0005e2000d901d46 */
[----:B------:R-:W-:Y:S01]  /*1950*/  LOP3.LUT R0, R0, 0x1c0, RZ, 0xc0, !PT ;  /* 0x000001c000007812 */ /* 0x000fe200078ec0ff */
[----:B------:R-:W-:Y:S01]  /*1960*/  IMAD.SHL.U32 R10, R23, 0x8, RZ ;  /* 0x00000008170a7824 */ /* 0x000fe200078e00ff */
[----:B------:R-:W-:Y:S01]  /*1970*/  LOP3.LUT R5, R5, 0xfffffffe, RZ, 0xc0, !PT ;  /* 0xfffffffe05057812 */ /* 0x000fe200078ec0ff */
[----:B------:R-:W-:Y:S01]  /*1980*/  IMAD R15, R40, c[0x0][0x210], RZ ;  /* 0x00008400280f7a24 */ /* 0x000fe200078e02ff */
[----:B------:R-:W-:Y:S01]  /*1990*/  LOP3.LUT R4, R34, 0x3ffffffc, RZ, 0xc0, !PT ;  /* 0x3ffffffc22047812 */ /* 0x000fe200078ec0ff */
[----:B------:R2:W-:Y:S01]  /*19a0*/  LDGSTS.E.BYPASS.LTC128B.128 [R41+0x7080], [R12.64+0x180], !P2 ;  /* 0x070801800c297fae */ /* 0x0005e2000d101d46 */
[----:B------:R-:W-:Y:S01]  /*19b0*/  LOP3.LUT R18, R10, 0x18, RZ, 0xc0, !PT ;  /* 0x000000180a127812 */ /* 0x000fe200078ec0ff */
[----:B------:R-:W-:Y:S01]  /*19c0*/  IMAD.IADD R19, R21, 0x1, -R5 ;  /* 0x0000000115137824 */ /* 0x000fe200078e0a05 */
[----:B------:R-:W-:Y:S01]  /*19d0*/  SHF.R.U32.HI R10, RZ, 0x3, R0 ;  /* 0x00000003ff0a7819 */ /* 0x000fe20000011600 */
[----:B------:R-:W-:Y:S01]  /*19e0*/  IMAD R11, R26, c[0x0][0x188], RZ ;  /* 0x000062001a0b7a24 */ /* 0x000fe200078e02ff */
[----:B------:R-:W0:Y:S01]  /*19f0*/  LDGDEPBAR ;  /* 0x00000000000079af */ /* 0x000e220000000000 */
[----:B------:R-:W-:Y:S01]  /*1a00*/  IMAD R15, R148, c[0x0][0x214], R15 ;  /* 0x00008500940f7a24 */ /* 0x000fe200078e020f */
[----:B------:R-:W-:Y:S01]  /*1a10*/  LOP3.LUT R0, R10, R0, R18, 0x1e, !PT ;  /* 0x000000000a007212 */ /* 0x000fe200078e1e12 */
[----:B------:R-:W-:Y:S01]  /*1a20*/  IMAD.IADD R14, R151, 0x1, -R4 ;  /* 0x00000001970e7824 */ /* 0x000fe200078e0a04 */
[----:B------:R-:W-:Y:S01]  /*1a30*/  ISETP.GE.AND P3, PT, R16, c[0x0][0x16c], PT ;  /* 0x00005b0010007a0c */ /* 0x000fe20003f66270 */
[----:B------:R-:W-:-:S02]  /*1a40*/  IMAD.SHL.U32 R20, R19, 0x400, RZ ;  /* 0x0000040013147824 */ /* 0x000fc400078e00ff */
[C---:B------:R-:W-:Y:S02]  /*1a50*/  IMAD R11, R31.reuse, c[0x0][0x18c], R11 ;  /* 0x000063001f0b7a24 */ /* 0x040fe400078e020b */
[----:B------:R-:W-:-:S04]  /*1a60*/  IMAD.WIDE.U32 R4, R31, c[0x0][0x188], R2 ;  /* 0x000062001f047a25 */ /* 0x000fc800078e0002 */
[----:B------:R-:W-:Y:S01]  /*1a70*/  IMAD.SHL.U32 R10, R22, 0x40, RZ ;  /* 0x00000040160a7824 */ /* 0x000fe200078e00ff */
[----:B------:R-:W-:Y:S01]  /*1a80*/  LEA R48, P0, R4, c[0x0][0x160], 0x1 ;  /* 0x0000580004307a11 */ /* 0x000fe200078008ff */
[----:B------:R-:W-:Y:S02]  /*1a90*/  IMAD R2, R14, 0x2, R20 ;  /* 0x000000020e027824 */ /* 0x000fe400078e0214 */
[----:B------:R-:W-:Y:S01]  /*1aa0*/  IMAD.IADD R3, R9, 0x1, R15 ;  /* 0x0000000109037824 */ /* 0x000fe200078e020f */
[----:B------:R-:W-:Y:S01]  /*1ab0*/  LOP3.LUT R10, R10, 0x1c0, RZ, 0xc0, !PT ;  /* 0x000001c00a0a7812 */ /* 0x000fe200078ec0ff */
[----:B------:R-:W-:Y:S02]  /*1ac0*/  IMAD.IADD R9, R5, 0x1, R11 ;  /* 0x0000000105097824 */ /* 0x000fe400078e020b */
[----:B------:R-:W-:Y:S01]  /*1ad0*/  IMAD.IADD R5, R2, 0x1, R0 ;  /* 0x0000000102057824 */ /* 0x000fe200078e0200 */
[----:B------:R-:W-:Y:S01]  /*1ae0*/  SHF.R.U32.HI R14, RZ, 0x3, R10 ;  /* 0x00000003ff0e7819 */ /* 0x000fe2000001160a */
[----:B------:R-:W-:Y:S01]  /*1af0*/  IMAD R0, R26, c[0x0][0x218], RZ ;  /* 0x000086001a007a24 */ /* 0x000fe200078e02ff */
[----:B------:R-:W-:Y:S01]  /*1b00*/  LEA.HI.X R49, R4, c[0x0][0x164], R9, 0x1, P0 ;  /* 0x0000590004317a11 */ /* 0x000fe200000f0c09 */
[----:B------:R-:W-:Y:S01]  /*1b10*/  IMAD.SHL.U32 R44, R5, 0x2, RZ ;  /* 0x00000002052c7824 */ /* 0x000fe200078e00ff */
[----:B------:R-:W-:Y:S01]  /*1b20*/  LOP3.LUT R4, R10, 0x8, R36, 0xf8, !PT ;  /* 0x000000080a047812 */ /* 0x000fe200078ef824 */
[----:B------:R-:W-:Y:S01]  /*1b30*/  IMAD.MOV.U32 R2, RZ, RZ, R8 ;  /* 0x000000ffff027224 */ /* 0x000fe200078e0008 */
[----:B------:R-:W-:-:S04]  /*1b40*/  DEPBAR.LE SB0, 0x1 ;  /* 0x000080400000791a */ /* 0x000fc80000000000 */
[C---:B----4-:R-:W-:Y:S01]  /*1b50*/  IMAD R7, R31.reuse, c[0x0][0x21c], R0 ;  /* 0x000087001f077a24 */ /* 0x050fe200078e0200 */
[----:B------:R-:W-:Y:S01]  /*1b60*/  LOP3.LUT R0, R4, R14, RZ, 0x3c, !PT ;  /* 0x0000000e04007212 */ /* 0x000fe200078e3cff */
[----:B------:R-:W-:Y:S01]  /*1b70*/  IMAD R6, R30, 0x800, R39 ;  /* 0x000008001e067824 */ /* 0x000fe200078e0227 */
[C---:B------:R-:W-:Y:S01]  /*1b80*/  IADD3 R8, R44.reuse, 0x14180, RZ ;  /* 0x000141802c087810 */ /* 0x040fe20007ffe0ff */
[----:B------:R-:W-:Y:S01]  /*1b90*/  IMAD.WIDE.U32 R4, R31, c[0x0][0x218], R2 ;  /* 0x000086001f047a25 */ /* 0x000fe200078e0002 */
[----:B------:R-:W-:Y:S01]  /*1ba0*/  STL.64 [R1+0x80], R48 ;  /* 0x0000803001007387 */ /* 0x000fe20000100a00 */
[----:B------:R-:W-:Y:S02]  /*1bb0*/  IADD3 R9, R44, 0x141c0, RZ ;  /* 0x000141c02c097810 */ /* 0x000fe40007ffe0ff */
[----:B------:R-:W-:Y:S01]  /*1bc0*/  IMAD.IADD R2, R6, 0x1, R0 ;  /* 0x0000000106027824 */ /* 0x000fe200078e0200 */
[----:B------:R3:W-:Y:S01]  /*1bd0*/  STL [R1+0x68], R44 ;  /* 0x0000682c01007387 */ /* 0x0007e20000100800 */
[----:B------:R-:W-:Y:S01]  /*1be0*/  @P1 IADD3 R9, R8, -0x40, RZ ;  /* 0xffffffc008091810 */ /* 0x000fe20007ffe0ff */
[----:B------:R-:W-:Y:S01]  /*1bf0*/  IMAD.IADD R0, R5, 0x1, R7 ;  /* 0x0000000105007824 */ /* 0x000fe200078e0207 */
[----:B------:R-:W-:Y:S01]  /*1c00*/  SHF.R.S32.HI R3, RZ, 0x1f, R23 ;  /* 0x0000001fff037819 */ /* 0x000fe20000011417 */
[----:B------:R-:W-:Y:S01]  /*1c10*/  IMAD.SHL.U32 R2, R2, 0x2, RZ ;  /* 0x0000000202027824 */ /* 0x000fe200078e00ff */
[----:B------:R-:W-:Y:S01]  /*1c20*/  BAR.SYNC.DEFER_BLOCKING 0x0 ;  /* 0x0000000000007b1d */ /* 0x000fe20000010000 */
[----:B------:R-:W-:Y:S01]  /*1c30*/  LOP3.LUT P0, RZ, R22, 0x2, RZ, 0xc0, !PT ;  /* 0x0000000216ff7812 */ /* 0x000fe2000780c0ff */
[----:B------:R-:W-:Y:S01]  /*1c40*/  IMAD.IADD R5, R25, 0x1, R17 ;  /* 0x0000000119057824 */ /* 0x000fe200078e0211 */
[----:B------:R-:W-:Y:S01]  /*1c50*/  SEL R17, RZ, 0x1, P3 ;  /* 0x00000001ff117807 */ /* 0x000fe20001800000 */
[----:B------:R-:W-:Y:S01]  /*1c60*/  IMAD R26, R26, c[0x0][0x240], RZ ;  /* 0x000090001a1a7a24 */ /* 0x000fe200078e02ff */
[----:B------:R-:W-:Y:S01]  /*1c70*/  ISETP.GE.AND P3, PT, R33, c[0x0][0x16c], PT ;  /* 0x00005b0021007a0c */ /* 0x000fe20003f66270 */
[----:B------:R4:W-:Y:S02]  /*1c80*/  STL [R1+0x70], R9 ;  /* 0x0000700901007387 */ /* 0x0009e40000100800 */
[----:B------:R-:W-:Y:S01]  /*1c90*/  IMAD R148, R31, c[0x0][0x244], R26 ;  /* 0x000091001f947a24 */ /* 0x000fe200078e021a */
[----:B------:R-:W-:-:S02]  /*1ca0*/  SEL R15, RZ, 0x4, P3 ;  /* 0x00000004ff0f7807 */ /* 0x000fc40001800000 */
[----:B------:R-:W-:Y:S02]  /*1cb0*/  ISETP.GE.AND P3, PT, R33, c[0x0][0x1fc], PT ;  /* 0x00007f0021007a0c */ /* 0x000fe40003f66270 */
[----:B---3--:R-:W-:-:S04]  /*1cc0*/  LEA R44, P1, R4, c[0x0][0x1f0], 0x1 ;  /* 0x00007c00042c7a11 */ /* 0x008fc800078208ff */
[----:B------:R-:W-:Y:S01]  /*1cd0*/  LEA.HI.X R45, R4, c[0x0][0x1f4], R0, 0x1, P1 ;  /* 0x00007d00042d7a11 */ /* 0x000fe200008f0c00 */
[----:B------:R-:W3:Y:S01]  /*1ce0*/  LDSM.16.M88.4 R164, [R2+0x8080] ;  /* 0x0080800002a4783b */ /* 0x000ee20000000200 */
[----:B------:R-:W-:Y:S01]  /*1cf0*/  LEA.HI R0, R3, R23, RZ, 0x2 ;  /* 0x0000001703007211 */ /* 0x000fe200078f10ff */
[----:B------:R-:W-:Y:S01]  /*1d00*/  IMAD.MOV.U32 R3, RZ, RZ, 0x40 ;  /* 0x00000040ff037424 */ /* 0x000fe200078e00ff */
[----:B------:R-:W-:Y:S01]  /*1d10*/  ISETP.GT.AND P1, PT, R152, R50, PT ;  /* 0x000000329800720c */ /* 0x000fe20003f24270 */
[----:B------:R-:W1:Y:S01]  /*1d20*/  LDSM.16.M88.4 R180, [R2+0xa080] ;  /* 0x00a0800002b4783b */ /* 0x000e620000000200 */
[----:B------:R-:W-:Y:S01]  /*1d30*/  LOP3.LUT R6, R0, 0xfffffffc, RZ, 0xc0, !PT ;  /* 0xfffffffc00067812 */ /* 0x000fe200078ec0ff */
[----:B------:R-:W-:Y:S01]  /*1d40*/  IMAD.MOV.U32 R4, RZ, RZ, R24 ;  /* 0x000000ffff047224 */ /* 0x000fe200078e0018 */
[----:B------:R-:W-:Y:S01]  /*1d50*/  SEL R0, R150, 0xffffffe0, !P0 ;  /* 0xffffffe096007807 */ /* 0x000fe20004000000 */
[----:B------:R-:W1:Y:S01]  /*1d60*/  LDSM.16.M88.4 R196, [R2+0xc080] ;  /* 0x00c0800002c4783b */ /* 0x000e620000000200 */
[----:B------:R-:W-:Y:S01]  /*1d70*/  SEL R3, R3, 0xffffffc0, !P6 ;  /* 0xffffffc003037807 */ /* 0x000fe20007000000 */
[----:B------:R-:W-:Y:S01]  /*1d80*/  IMAD.IADD R23, R23, 0x1, -R6 ;  /* 0x0000000117177824 */ /* 0x000fe200078e0a06 */
[----:B------:R-:W-:Y:S01]  /*1d90*/  ISETP.GE.OR P2, PT, R16, c[0x0][0x16c], !P1 ;  /* 0x00005b0010007a0c */ /* 0x000fe20004f46670 */
[C---:B----4-:R-:W-:Y:S01]  /*1da0*/  IMAD.IADD R9, R2.reuse, 0x1, R0 ;  /* 0x0000000102097824 */ /* 0x050fe200078e0200 */
[----:B------:R-:W4:Y:S01]  /*1db0*/  LDSM.16.M88.4 R212, [R2+0xe080] ;  /* 0x00e0800002d4783b */ /* 0x000f220000000200 */
[----:B------:R-:W-:Y:S01]  /*1dc0*/  IMAD.IADD R8, R2, 0x1, R3 ;  /* 0x0000000102087824 */ /* 0x000fe200078e0203 */
[----:B------:R-:W-:Y:S01]  /*1dd0*/  ISETP.GE.OR P6, PT, R32, c[0x0][0x16c], !P1 ;  /* 0x00005b0020007a0c */ /* 0x000fe20004fc6670 */
[----:B------:R-:W-:Y:S01]  /*1de0*/  IMAD.IADD R7, R3, 0x1, R9 ;  /* 0x0000000103077824 */ /* 0x000fe200078e0209 */
[----:B------:R-:W1:Y:S01]  /*1df0*/  LDSM.16.M88.4 R168, [R9+0x8080] ;  /* 0x0080800009a8783b */ /* 0x000e620000000200 */
[----:B------:R-:W-:Y:S01]  /*1e00*/  ISETP.GE.OR P5, PT, R33, c[0x0][0x16c], !P1 ;  /* 0x00005b0021007a0c */ /* 0x000fe20004fa6670 */
[----:B-1----:R-:W-:Y:S01]  /*1e10*/  IMAD.WIDE.U32 R152, R31, c[0x0][0x240], R4 ;  /* 0x000090001f987a25 */ /* 0x002fe200078e0004 */
[----:B------:R-:W-:Y:S01]  /*1e20*/  LOP3.LUT R0, R27, 0xffffffe0, RZ, 0xc0, !PT ;  /* 0xffffffe01b007812 */ /* 0x000fe200078ec0ff */
[----:B------:R-:W1:Y:S01]  /*1e30*/  LDSM.16.M88.4 R172, [R8+0x8080] ;  /* 0x0080800008ac783b */ /* 0x000e620000000200 */
[----:B------:R-:W-:Y:S01]  /*1e40*/  ISETP.GE.OR P4, PT, R28, c[0x0][0x16c], !P1 ;  /* 0x00005b001c007a0c */ /* 0x000fe20004f86670 */
[----:B------:R-:W-:Y:S01]  /*1e50*/  IMAD.SHL.U32 R4, R19, 0x10, RZ ;  /* 0x0000001013047824 */ /* 0x000fe200078e00ff */
[----:B------:R-:W-:Y:S01]  /*1e60*/  ISETP.GE.AND P0, PT, R16, c[0x0][0x1fc], PT ;  /* 0x00007f0010007a0c */ /* 0x000fe20003f06270 */
[----:B------:R-:W1:Y:S01]  /*1e70*/  LDSM.16.M88.4 R176, [R7+0x8080] ;  /* 0x0080800007b0783b */ /* 0x000e620000000200 */
[----:B------:R-:W-:Y:S01]  /*1e80*/  IMAD.IADD R0, R151, 0x1, -R0 ;  /* 0x0000000197007824 */ /* 0x000fe200078e0a00 */
[----:B------:R-:W-:Y:S01]  /*1e90*/  CS2R R50, SRZ ;  /* 0x0000000000327805 */ /* 0x000fe2000001ff00 */
[----:B------:R-:W-:Y:S01]  /*1ea0*/  LOP3.LUT R10, R10, 0x10, R4, 0xf8, !PT ;  /* 0x000000100a0a7812 */ /* 0x000fe200078ef804 */
[----:B------:R-:W1:Y:S01]  /*1eb0*/  LDSM.16.M88.4 R184, [R9+0xa080] ;  /* 0x00a0800009b8783b */ /* 0x000e620000000200 */
[----:B------:R-:W-:Y:S01]  /*1ec0*/  CS2R R26, SRZ ;  /* 0x00000000001a7805 */ /* 0x000fe2000001ff00 */
[----:B------:R-:W-:-:S02]  /*1ed0*/  CS2R R24, SRZ ;  /* 0x0000000000187805 */ /* 0x000fc4000001ff00 */
        /* <DEDUP_REMOVED lines=8> */
[----:B------:R-:W-:Y:S06]  /*1f60*/  BAR.SYNC.DEFER_BLOCKING 0x0 ;  /* 0x0000000000007b1d */ /* 0x000fec0000010000 */
[----:B------:R-:W-:Y:S04]  /*1f70*/  STL.64 [R1+0x78], R44 ;  /* 0x0000782c01007387 */ /* 0x000fe80000100a00 */
[----:B------:R2:W-:Y:S04]  /*1f80*/  STL [R1+0x28], R2 ;  /* 0x0000280201007387 */ /* 0x0005e80000100800 */
[----:B------:R1:W-:Y:S04]  /*1f90*/  STL [R1+0x2c], R9 ;  /* 0x00002c0901007387 */ /* 0x0003e80000100800 */
[----:B------:R3:W-:Y:S04]  /*1fa0*/  STL [R1+0x34], R8 ;  /* 0x0000340801007387 */ /* 0x0007e80000100800 */
[----:B------:R4:W-:Y:S04]  /*1fb0*/  STL [R1+0x30], R7 ;  /* 0x0000300701007387 */ /* 0x0009e80000100800 */
[----:B------:R-:W-:Y:S01]  /*1fc0*/  @!PT LDS RZ, [RZ] ;  /* 0x00000000fffff984 */ /* 0x000fe20000000800 */
[----:B------:R-:W-:Y:S01]  /*1fd0*/  @!PT LDS RZ, [RZ] ;  /* 0x00000000fffff984 */ /* 0x000fe20000000800 */
[----:B------:R-:W-:Y:S01]  /*1fe0*/  @!PT LDS RZ, [RZ] ;  /* 0x00000000fffff984 */ /* 0x000fe20000000800 */
[----:B------:R4:W-:Y:S01]  /*1ff0*/  LDGSTS.E.BYPASS.LTC128B.128 [R41+0x8080], [R48.64], !P2 ;  /* 0x0808000030297fae */ /* 0x0009e2000d101d46 */
[----:B------:R-:W-:-:S02]  /*2000*/  ISETP.GE.OR P2, PT, R16, c[0x0][0x1fc], !P1 ;  /* 0x00007f0010007a0c */ /* 0x000fc40004f46670 */
[----:B------:R-:W-:Y:S01]  /*2010*/  SEL R16, RZ, 0x1, P0 ;  /* 0x00000001ff107807 */ /* 0x000fe20000000000 */
[----:B------:R4:W-:Y:S01]  /*2020*/  LDGSTS.E.BYPASS.LTC128B.128 [R41+0x9080], [R48.64+0x80], !P6 ;  /* 0x0908008030297fae */ /* 0x0009e2000f101d46 */
[----:B------:R-:W-:Y:S02]  /*2030*/  ISETP.GE.AND P0, PT, R28, c[0x0][0x1fc], PT ;  /* 0x00007f001c007a0c */ /* 0x000fe40003f06270 */
[----:B------:R-:W-:Y:S01]  /*2040*/  ISETP.GE.OR P6, PT, R32, c[0x0][0x1fc], !P1 ;  /* 0x00007f0020007a0c */ /* 0x000fe20004fc6670 */
[----:B------:R4:W-:Y:S01]  /*2050*/  LDGSTS.E.BYPASS.LTC128B.128 [R41+0xa080], [R48.64+0x100], !P5 ;  /* 0x0a08010030297fae */ /* 0x0009e2000e901d46 */
[----:B--2---:R-:W-:Y:S02]  /*2060*/  LOP3.LUT R2, R38, 0xfffffff0, RZ, 0xc0, !PT ;  /* 0xfffffff026027812 */ /* 0x004fe400078ec0ff */
[----:B------:R-:W-:Y:S01]  /*2070*/  ISETP.GE.AND P5, PT, R32, c[0x0][0x16c], PT ;  /* 0x00005b0020007a0c */ /* 0x000fe20003fa6270 */
[----:B------:R2:W-:Y:S01]  /*2080*/  LDGSTS.E.BYPASS.LTC128B.128 [R41+0xb080], [R48.64+0x180], !P4 ;  /* 0x0b08018030297fae */ /* 0x0005e2000e101d46 */
[----:B-1----:R-:W-:Y:S01]  /*2090*/  SHF.R.S32.HI R9, RZ, 0x1f, R0 ;  /* 0x0000001fff097819 */ /* 0x002fe20000011400 */
[----:B------:R-:W-:Y:S01]  /*20a0*/  IMAD.IADD R2, R151, 0x1, -R2 ;  /* 0x0000000197027824 */ /* 0x000fe200078e0a02 */
[----:B------:R-:W-:Y:S01]  /*20b0*/  SEL R11, RZ, 0xffffffff, P5 ;  /* 0xffffffffff0b7807 */ /* 0x000fe20002800000 */
[----:B------:R-:W-:Y:S01]  /*20c0*/  STL.64 [R1+0x90], R152 ;  /* 0x0000909801007387 */ /* 0x000fe20000100a00 */
[----:B------:R-:W-:Y:S01]  /*20d0*/  LEA.HI R5, R9, R0, RZ, 0x2 ;  /* 0x0000000009057211 */ /* 0x000fe200078f10ff */
[----:B---3--:R-:W-:Y:S01]  /*20e0*/  IMAD.SHL.U32 R8, R30, 0x20, RZ ;  /* 0x000000201e087824 */ /* 0x008fe200078e00ff */
[----:B------:R-:W-:Y:S01]  /*20f0*/  SHF.R.S32.HI R6, RZ, 0x1f, R2 ;  /* 0x0000001fff067819 */ /* 0x000fe20000011402 */
[----:B------:R-:W-:Y:S01]  /*2100*/  IMAD.SHL.U32 R11, R11, 0x2, RZ ;  /* 0x000000020b0b7824 */ /* 0x000fe200078e00ff */
[----:B------:R-:W-:Y:S01]  /*2110*/  ISETP.GE.AND P4, PT, R32, c[0x0][0x1fc], PT ;  /* 0x00007f0020007a0c */ /* 0x000fe20003f86270 */
[----:B------:R-:W-:Y:S01]  /*2120*/  CS2R R38, SRZ ;  /* 0x0000000000267805 */ /* 0x000fe2000001ff00 */
[----:B------:R-:W-:-:S02]  /*2130*/  LEA.HI R6, R6, R2, RZ, 0x3 ;  /* 0x0000000206067211 */ /* 0x000fc400078f18ff */
[----:B------:R-:W-:Y:S02]  /*2140*/  ISETP.GE.AND P5, PT, R28, c[0x0][0x16c], PT ;  /* 0x00005b001c007a0c */ /* 0x000fe40003fa6270 */
[C---:B----4-:R-:W-:Y:S01]  /*2150*/  LOP3.LUT R7, R6.reuse, 0xfffffff8, RZ, 0xc0, !PT ;  /* 0xfffffff806077812 */ /* 0x050fe200078ec0ff */
[----:B------:R-:W-:Y:S01]  /*2160*/  IMAD.SHL.U32 R6, R6, 0x40, RZ ;  /* 0x0000004006067824 */ /* 0x000fe200078e00ff */
[----:B------:R-:W-:Y:S02]  /*2170*/  SEL R12, RZ, 0xffffffff, P4 ;  /* 0xffffffffff0c7807 */ /* 0x000fe40002000000 */
[----:B------:R-:W-:Y:S01]  /*2180*/  LOP3.LUT R9, R18, 0x20, R8, 0xf8, !PT ;  /* 0x0000002012097812 */ /* 0x000fe200078ef808 */
[----:B------:R-:W-:Y:S01]  /*2190*/  IMAD.IADD R2, R2, 0x1, -R7 ;  /* 0x0000000102027824 */ /* 0x000fe200078e0a07 */
[----:B------:R-:W-:Y:S01]  /*21a0*/  LOP3.LUT R7, R5, 0xfffffffc, RZ, 0xc0, !PT ;  /* 0xfffffffc05077812 */ /* 0x000fe200078ec0ff */
[----:B------:R-:W-:Y:S01]  /*21b0*/  IMAD R8, R23, -0x8, R35 ;  /* 0xfffffff817087824 */ /* 0x000fe200078e0223 */
[----:B------:R-:W-:Y:S01]  /*21c0*/  LEA.HI R5, R5, R4, RZ, 0x1e ;  /* 0x0000000405057211 */ /* 0x000fe200078ff0ff */
[----:B------:R-:W-:Y:S01]  /*21d0*/  IMAD.SHL.U32 R4, R12, 0x2, RZ ;  /* 0x000000020c047824 */ /* 0x000fe200078e00ff */
[----:B------:R-:W-:Y:S01]  /*21e0*/  ISETP.GT.AND P4, PT, R151, 0x7, PT ;  /* 0x000000079700780c */ /* 0x000fe20003f84270 */
[----:B------:R-:W-:Y:S01]  /*21f0*/  IMAD.IADD R7, R0, 0x1, -R7 ;  /* 0x0000000100077824 */ /* 0x000fe200078e0a07 */
[----:B------:R-:W-:Y:S01]  /*2200*/  LOP3.LUT R0, R10, 0x8, R36, 0xf8, !PT ;  /* 0x000000080a007812 */ /* 0x000fe200078ef824 */
[----:B------:R1:W-:Y:S01]  /*2210*/  STL [R1+0x6c], R5 ;  /* 0x00006c0501007387 */ /* 0x0003e20000100800 */
[----:B------:R-:W-:Y:S01]  /*2220*/  SEL R13, RZ, 0x8, P5 ;  /* 0x00000008ff0d7807 */ /* 0x000fe20002800000 */
[----:B------:R-:W-:Y:S01]  /*2230*/  IMAD R10, R7, -0x2, R8 ;  /* 0xfffffffe070a7824 */ /* 0x000fe200078e0208 */
[----:B------:R-:W-:Y:S01]  /*2240*/  LOP3.LUT R8, R0, R14, RZ, 0x3c, !PT ;  /* 0x0000000e00087212 */ /* 0x000fe200078e3cff */
[----:B--2---:R-:W-:Y:S01]  /*2250*/  CS2R R48, SRZ ;  /* 0x0000000000307805 */ /* 0x004fe2000001ff00 */
[----:B------:R-:W-:Y:S01]  /*2260*/  LOP3.LUT R4, R4, 0x2, R16, 0xe2, !PT ;  /* 0x0000000204047812 */ /* 0x000fe200078ee210 */
[----:B------:R-:W-:Y:S01]  /*2270*/  CS2R R36, SRZ ;  /* 0x0000000000247805 */ /* 0x000fe2000001ff00 */
[----:B------:R-:W-:Y:S01]  /*2280*/  SEL R7, RZ, 0x4, P3 ;  /* 0x00000004ff077807 */ /* 0x000fe20001800000 */
[----:B------:R-:W-:Y:S01]  /*2290*/  CS2R R34, SRZ ;  /* 0x0000000000227805 */ /* 0x000fe2000001ff00 */
[----:B------:R-:W-:Y:S01]  /*22a0*/  LOP3.LUT P3, RZ, R2, 0x4, RZ, 0xc0, !PT ;  /* 0x0000000402ff7812 */ /* 0x000fe2000786c0ff */
[----:B------:R-:W-:Y:S01]  /*22b0*/  CS2R R22, SRZ ;  /* 0x0000000000167805 */ /* 0x000fe2000001ff00 */
[----:B------:R-:W-:-:S02]  /*22c0*/  LOP3.LUT R6, R6, 0xfffffe00, RZ, 0xc0, !PT ;  /* 0xfffffe0006067812 */ /* 0x000fc400078ec0ff */
[----:B------:R-:W-:Y:S02]  /*22d0*/  ISETP.GE.OR P5, PT, R33, c[0x0][0x1fc], !P1 ;  /* 0x00007f0021007a0c */ /* 0x000fe40004fa6670 */
[----:B------:R-:W-:Y:S01]  /*22e0*/  ISETP.GE.OR P1, PT, R28, c[0x0][0x1fc], !P1 ;  /* 0x00007f001c007a0c */ /* 0x000fe20004f26670 */
[----:B------:R-:W-:Y:S01]  /*22f0*/  CS2R R32, SRZ ;  /* 0x0000000000207805 */ /* 0x000fe2000001ff00 */
[----:B------:R-:W-:Y:S01]  /*2300*/  CS2R R28, SRZ ;  /* 0x00000000001c7805 */ /* 0x000fe2000001ff00 */
        /* <DEDUP_REMOVED lines=15> */
[----:B-1----:R-:W-:Y:S01]  /*2400*/  SHF.R.S32.HI R11, RZ, 0x5, R149 ;  /* 0x00000005ff0b7819 */ /* 0x002fe20000011495 */
[----:B------:R-:W-:Y:S01]  /*2410*/  CS2R R46, SRZ ;  /* 0x00000000002e7805 */ /* 0x000fe2000001ff00 */
[----:B--2---:R-:W-:Y:S01]  /*2420*/  IMAD.SHL.U32 R0, R2, 0x40, RZ ;  /* 0x0000004002007824 */ /* 0x004fe200078e00ff */
[----:B------:R-:W-:Y:S01]  /*2430*/  LOP3.LUT R2, R5, R4, R7, 0xfe, !PT ;  /* 0x0000000405027212 */ /* 0x000fe200078efe07 */
[----:B------:R-:W-:Y:S02]  /*2440*/  IMAD.SHL.U32 R5, R30, 0x8, RZ ;  /* 0x000000081e057824 */ /* 0x000fe400078e00ff */
[----:B------:R-:W-:Y:S01]  /*2450*/  IMAD.SHL.U32 R4, R21, 0x8, RZ ;  /* 0x0000000815047824 */ /* 0x000fe200078e00ff */
[----:B------:R-:W-:Y:S01]  /*2460*/  LOP3.LUT R0, R0, 0x1c0, RZ, 0xc0, !PT ;  /* 0x000001c000007812 */ /* 0x000fe200078ec0ff */
[----:B------:R1:W-:Y:S03]  /*2470*/  STL [R1+0x60], R2 ;  /* 0x0000600201007387 */ /* 0x0003e60000100800 */
        /* <DEDUP_REMOVED lines=26> */
[----:B------:R-:W-:-:S02]  /*2620*/  ISETP.GT.AND P2, PT, R10, 0x21, PT ;  /* 0x000000210a00780c */ /* 0x000fc40003f44270 */
[----:B------:R3:W-:Y:S04]  /*2630*/  STL [R1+0x38], R3 ;  /* 0x0000380301007387 */ /* 0x0007e80000100800 */
        /* <DEDUP_REMOVED lines=9> */
[----:B------:R-:W-:Y:S01]  /*26d0*/  ISETP.GT.AND P3, PT, R10, 0x20, PT ;  /* 0x000000200a00780c */ /* 0x000fe20003f64270 */
        /* <DEDUP_REMOVED lines=10> */
.L_x_134:
        /* <DEDUP_REMOVED lines=326> */
.L_x_132:
        /* <DEDUP_REMOVED lines=88> */
.L_x_133:
        /* <DEDUP_REMOVED lines=168> */
.L_x_131:
[----:B------:R-:W-:Y:S05]  /*4be0*/  @P1 EXIT ;  /* 0x000000000000194d */ /* 0x000fea0003800000 */
[----:B------:R-:W3:Y:S01]  /*4bf0*/  LDL.LU R9, [R1+0xa8] ;  /* 0x0000a80001097983 */ /* 0x000ee20000300800 */
[----:B------:R-:W-:-:S04]  /*4c00*/  ISETP.NE.U32.AND P2, PT, RZ, c[0x0][0x360], PT ;  /* 0x0000d800ff007a0c */ /* 0x000fc80003f45070 */
[----:B------:R-:W-:-:S13]  /*4c10*/  ISETP.NE.AND.EX P2, PT, RZ, c[0x0][0x364], PT, P2 ;  /* 0x0000d900ff007a0c */ /* 0x000fda0003f45320 */
[----:B--2---:R-:W-:-:S04]  /*4c20*/  @P2 IMAD.MOV.U32 R2, RZ, RZ, 0x4 ;  /* 0x00000004ff022424 */ /* 0x004fc800078e00ff */
[----:B---3--:R-:W-:-:S05]  /*4c30*/  @P2 IMAD.WIDE R2, R9, R2, c[0x0][0x360] ;  /* 0x0000d80009022625 */ /* 0x008fca00078e0202 */
[----:B-----5:R2:W3:Y:S01]  /*4c40*/  @P2 LDG.E R0, [R2.64] ;  /* 0x0000000602002981 */ /* 0x0204e2000c1e1900 */
[----:B------:R-:W4:Y:S01]  /*4c50*/  S2UR UR5, SR_CTAID.X ;  /* 0x00000000000579c3 */ /* 0x000f220000002500 */
[----:B------:R-:W-:Y:S02]  /*4c60*/  IMAD.MOV.U32 R4, RZ, RZ, c[0x0][0x338] ;  /* 0x0000ce00ff047624 */ /* 0x000fe400078e00ff */
[----:B------:R-:W1:Y:S04]  /*4c70*/  S2R R5, SR_TID.X ;  /* 0x0000000000057919 */ /* 0x000e680000002100 */
[----:B------:R-:W-:Y:S01]  /*4c80*/  BAR.SYNC.DEFER_BLOCKING 0x1, 0x100 ;  /* 0x0044000000007b1d */ /* 0x000fe20000010000 */
[----:B------:R-:W-:-:S05]  /*4c90*/  ISETP.NE.AND P0, PT, R4, 0x1, PT ;  /* 0x000000010400780c */ /* 0x000fca0003f05270 */
[----:B--2---:R-:W2:Y:S01]  /*4ca0*/  S2R R3, SR_CTAID.Y ;  /* 0x0000000000037919 */ /* 0x004ea20000002600 */
[----:B----4-:R-:W-:Y:S01]  /*4cb0*/  USHF.L.U32 UR5, UR5, 0xe, URZ ;  /* 0x0000000e05057899 */ /* 0x010fe2000800063f */
[----:B-1----:R-:W-:-:S03]  /*4cc0*/  SHF.R.S32.HI R6, RZ, 0x1f, R5 ;  /* 0x0000001fff067819 */ /* 0x002fc60000011405 */
[----:B------:R-:W-:-:S03]  /*4cd0*/  USHF.R.S32.HI UR4, URZ, 0x1f, UR5 ;  /* 0x0000001f3f047899 */ /* 0x000fc60008011405 */
[----:B--2---:R-:W-:-:S04]  /*4ce0*/  @P0 IMAD.HI.U32 R4, R3, c[0x0][0x33c], RZ ;  /* 0x0000cf0003040a27 */ /* 0x004fc800078e00ff */
[----:B---3--:R-:W-:-:S05]  /*4cf0*/  @P2 IMAD R0, R9, 0x40, R0 ;  /* 0x0000004009002824 */ /* 0x008fca00078e0200 */
[----:B------:R-:W-:-:S04]  /*4d00*/  @P2 SHF.R.S32.HI R2, RZ, 0x1f, R0 ;  /* 0x0000001fff022819 */ /* 0x000fc80000011400 */
[----:B------:R-:W-:Y:S01]  /*4d10*/  @P2 LEA.HI R2, R2, R0, RZ, 0x6 ;  /* 0x0000000002022211 */ /* 0x000fe200078f30ff */
[----:B------:R-:W-:Y:S01]  /*4d20*/  IMAD.MOV.U32 R0, RZ, RZ, R3 ;  /* 0x000000ffff007224 */ /* 0x000fe200078e0003 */
[----:B------:R-:W-:Y:S02]  /*4d30*/  @P0 SHF.R.U32.HI R0, RZ, c[0x0][0x340], R4 ;  /* 0x0000d000ff000a19 */ /* 0x000fe40000011604 */
[----:B------:R-:W-:Y:S02]  /*4d40*/  @P2 SHF.L.U32 R2, R2, 0x8, RZ ;  /* 0x0000000802022819 */ /* 0x000fe400000006ff */
[----:B------:R-:W-:Y:S02]  /*4d50*/  SHF.R.S32.HI R4, RZ, 0x1f, R0 ;  /* 0x0000001fff047819 */ /* 0x000fe40000011400 */
[----:B------:R-:W-:-:S04]  /*4d60*/  @P2 LOP3.LUT R2, R2, 0xffffc000, RZ, 0xc0, !PT ;  /* 0xffffc00002022812 */ /* 0x000fc800078ec0ff */
[----:B------:R-:W-:Y:S02]  /*4d70*/  @P2 SHF.R.S32.HI R3, RZ, 0x1f, R2 ;  /* 0x0000001fff032819 */ /* 0x000fe40000011402 */
[----:B------:R-:W-:-:S06]  /*4d80*/  @!P2 CS2R R2, SRZ ;  /* 0x000000000002a805 */ /* 0x000fcc000001ff00 */
[----:B------:R-:W-:Y:S01]  /*4d90*/  IADD3 R2, P1, P0, R2, UR5, R5 ;  /* 0x0000000502027c10 */ /* 0x000fe2000f83e005 */
[C---:B------:R-:W-:Y:S02]  /*4da0*/  IMAD R5, R4.reuse, c[0x0][0x328], RZ ;  /* 0x0000ca0004057a24 */ /* 0x040fe400078e02ff */
[----:B------:R-:W-:Y:S01]  /*4db0*/  IMAD R4, R4, c[0x0][0x300], RZ ;  /* 0x0000c00004047a24 */ /* 0x000fe200078e02ff */
[----:B------:R-:W-:Y:S01]  /*4dc0*/  IADD3.X R3, R3, UR4, R6, P1, P0 ;  /* 0x0000000403037c10 */ /* 0x000fe20008fe0406 */
[C---:B------:R-:W-:Y:S01]  /*4dd0*/  IMAD R7, R0.reuse, c[0x0][0x32c], R5 ;  /* 0x0000cb0000077a24 */ /* 0x040fe200078e0205 */
[----:B------:R-:W-:Y:S01]  /*4de0*/  SHF.R.S32.HI R6, RZ, 0x1f, R9 ;  /* 0x0000001fff067819 */ /* 0x000fe20000011409 */
[C---:B------:R-:W-:Y:S02]  /*4df0*/  IMAD R8, R0.reuse, c[0x0][0x304], R4 ;  /* 0x0000c10000087a24 */ /* 0x040fe400078e0204 */
[----:B------:R-:W-:-:S04]  /*4e00*/  IMAD.WIDE.U32 R4, R0, c[0x0][0x328], R2 ;  /* 0x0000ca0000047a25 */ /* 0x000fc800078e0002 */
[----:B------:R-:W-:Y:S01]  /*4e10*/  IMAD.WIDE.U32 R2, R0, c[0x0][0x300], R2 ;  /* 0x0000c00000027a25 */ /* 0x000fe200078e0002 */
[----:B------:R-:W-:Y:S02]  /*4e20*/  SEL R0, R6, RZ, !P2 ;  /* 0x000000ff06007207 */ /* 0x000fe40005000000 */
[----:B------:R-:W-:Y:S01]  /*4e30*/  SEL R6, R9, RZ, !P2 ;  /* 0x000000ff09067207 */ /* 0x000fe20005000000 */
[----:B------:R-:W-:Y:S01]  /*4e40*/  IMAD.IADD R5, R5, 0x1, R7 ;  /* 0x0000000105057824 */ /* 0x000fe200078e0207 */
[----:B------:R-:W-:Y:S01]  /*4e50*/  IADD3 R3, R3, R8, RZ ;  /* 0x0000000803037210 */ /* 0x000fe20007ffe0ff */
[C---:B------:R-:W-:Y:S02]  /*4e60*/  IMAD R10, R0.reuse, c[0x0][0x330], RZ ;  /* 0x0000cc00000a7a24 */ /* 0x040fe400078e02ff */
[----:B------:R-:W-:Y:S02]  /*4e70*/  IMAD R0, R0, c[0x0][0x308], RZ ;  /* 0x0000c20000007a24 */ /* 0x000fe400078e02ff */
[----:B------:R-:W-:-:S02]  /*4e80*/  IMAD R10, R6, c[0x0][0x334], R10 ;  /* 0x0000cd00060a7a24 */ /* 0x000fc400078e020a */
[----:B------:R-:W-:-:S04]  /*4e90*/  IMAD.WIDE.U32 R8, R6, c[0x0][0x330], R4 ;  /* 0x0000cc0006087a25 */ /* 0x000fc800078e0004 */
[----:B------:R-:W-:Y:S01]  /*4ea0*/  IMAD R0, R6, c[0x0][0x30c], R0 ;  /* 0x0000c30006007a24 */ /* 0x000fe200078e0200 */
[----:B------:R-:W-:Y:S01]  /*4eb0*/  LEA R4, P1, R8, c[0x0][0x310], 0x2 ;  /* 0x0000c40008047a11 */ /* 0x000fe200078210ff */
[----:B------:R-:W-:-:S04]  /*4ec0*/  IMAD.WIDE.U32 R6, R6, c[0x0][0x308], R2 ;  /* 0x0000c20006067a25 */ /* 0x000fc800078e0002 */
[----:B------:R-:W-:Y:S01]  /*4ed0*/  IMAD.IADD R3, R9, 0x1, R10 ;  /* 0x0000000109037824 */ /* 0x000fe200078e020a */
[----:B------:R-:W-:Y:S02]  /*4ee0*/  IADD3 R0, R7, R0, RZ ;  /* 0x0000000007007210 */ /* 0x000fe40007ffe0ff */
[----:B------:R-:W-:Y:S02]  /*4ef0*/  LEA R2, P0, R6, c[0x0][0x2e8], 0x2 ;  /* 0x0000ba0006027a11 */ /* 0x000fe400078010ff */
[----:B------:R-:W-:Y:S02]  /*4f00*/  LEA.HI.X R5, R8, c[0x0][0x314], R3, 0x2, P1 ;  /* 0x0000c50008057a11 */ /* 0x000fe400008f1403 */
[----:B------:R-:W-:-:S03]  /*4f10*/  LEA.HI.X R3, R6, c[0x0][0x2ec], R0, 0x2, P0 ;  /* 0x0000bb0006037a11 */ /* 0x000fc600000f1400 */
        /* <DEDUP_REMOVED lines=129> */
.L_x_135:
        /* <DEDUP_REMOVED lines=13> */
.L_x_1149:


//--------------------- .text._ZN7cutlass13device_kernelIN5flash19enable_sm80_to_sm89INS1_16FlashAttnBwdSm80INS1_25CollectiveMainloopBwdSm80ILi1ELi1EN4cute5tupleIJNS5_1CILi32EEENS7_ILi64EEENS7_ILi256EEEEEENS_6half_tEfNS_4arch4Sm80ELb0ELb1ELb1ELb0ELb0ELb0ELb0ELb0ELi2ELi2ELi2ELi1ELb1EEENS1_21CollectiveEpilogueBwdISB_SC_SE_Li256ELb0ELb0ELi4EEENS1_19SingleTileSchedulerILb0ELb0ELb0ELi64EEEEEEEEEvNT_6ParamsE --------------------------
	.section	.text._ZN7cutlass13device_kernelIN5flash19enable_sm80_to_sm89INS1_16FlashAttnBwdSm80INS1_25CollectiveMainloopBwdSm80ILi1ELi1EN4cute5tupleIJNS5_1CILi32EEENS7_ILi64EEENS7_ILi256EEEEEENS_6half_tEfNS_4arch4Sm80ELb0ELb1ELb1ELb0ELb0ELb0ELb0ELb0ELi2ELi2ELi2ELi1ELb1EEENS1_21CollectiveEpilogueBwdISB_SC_SE_Li256ELb0ELb0ELi4EEENS1_19SingleTileSchedulerILb0ELb0ELb0ELi64EEEEEEEEEvNT_6ParamsE,"ax",@progbits
	.sectioninfo	@"SHI_REGISTERS=255"
	.align	128
.text._ZN7cutlass13device_kernelIN5flash19enable_sm80_to_sm89INS1_16FlashAttnBwdSm80INS1_25CollectiveMainloopBwdSm80ILi1ELi1EN4cute5tupleIJNS5_1CILi32EEENS7_ILi64EEENS7_ILi256EEEEEENS_6half_tEfNS_4arch4Sm80ELb0ELb1ELb1ELb0ELb0ELb0ELb0ELb0ELi2ELi2ELi2ELi1ELb1EEENS1_21CollectiveEpilogueBwdISB_SC_SE_Li256ELb0ELb0ELi4EEENS1_19SingleTileSchedulerILb0ELb0ELb0ELi64EEEEEEEEEvNT_6ParamsE:
        .type           _ZN7cutlass13device_kernelIN5flash19enable_sm80_to_sm89INS1_16FlashAttnBwdSm80INS1_25CollectiveMainloopBwdSm80ILi1ELi1EN4cute5tupleIJNS5_1CILi32EEENS7_ILi64EEENS7_ILi256EEEEEENS_6half_tEfNS_4arch4Sm80ELb0ELb1ELb1ELb0ELb0ELb0ELb0ELb0ELi2ELi2ELi2ELi1ELb1EEENS1_21CollectiveEpilogueBwdISB_SC_SE_Li256ELb0ELb0ELi4EEENS1_19SingleTileSchedulerILb0ELb0ELb0ELi64EEEEEEEEEvNT_6ParamsE,@function
        .size           _ZN7cutlass13device_kernelIN5flash19enable_sm80_to_sm89INS1_16FlashAttnBwdSm80INS1_25CollectiveMainloopBwdSm80ILi1ELi1EN4cute5tupleIJNS5_1CILi32EEENS7_ILi64EEENS7_ILi256EEEEEENS_6half_tEfNS_4arch4Sm80ELb0ELb1ELb1ELb0ELb0ELb0ELb0ELb0ELi2ELi2ELi2ELi1ELb1EEENS1_21CollectiveEpilogueBwdISB_SC_SE_Li256ELb0ELb0ELi4EEENS1_19SingleTileSchedulerILb0ELb0ELb0ELi64EEEEEEEEEvNT_6ParamsE,(.L_x_1150 - _ZN7cutlass13device_kernelIN5flash19enable_sm80_to_sm89INS1_16FlashAttnBwdSm80INS1_25CollectiveMainloopBwdSm80ILi1ELi1EN4cute5tupleIJNS5_1CILi32EEENS7_ILi64EEENS7_ILi256EEEEEENS_6half_tEfNS_4arch4Sm80ELb0ELb1ELb1ELb0ELb0ELb0ELb0ELb0ELi2ELi2ELi2ELi1ELb1EEENS1_21CollectiveEpilogueBwdISB_SC_SE_Li256ELb0ELb0ELi4EEENS1_19SingleTileSchedulerILb0ELb0ELb0ELi64EEEEEEEEEvNT_6ParamsE)
        .other          _ZN7cutlass13device_kernelIN5flash19enable_sm80_to_sm89INS1_16FlashAttnBwdSm80INS1_25CollectiveMainloopBwdSm80ILi1ELi1EN4cute5tupleIJNS5_1CILi32EEENS7_ILi64EEENS7_ILi256EEEEEENS_6half_tEfNS_4arch4Sm80ELb0ELb1ELb1ELb0ELb0ELb0ELb0ELb0ELi2ELi2ELi2ELi1ELb1EEENS1_21CollectiveEpilogueBwdISB_SC_SE_Li256ELb0ELb0ELi4EEENS1_19SingleTileSchedulerILb0ELb0ELb0ELi64EEEEEEEEEvNT_6ParamsE,@"STO_CUDA_ENTRY STV_DEFAULT"
_ZN7cutlass13device_kernelIN5flash19enable_sm80_to_sm89INS1_16FlashAttnBwdSm80INS1_25CollectiveMainloopBwdSm80ILi1ELi1EN4cute5tupleIJNS5_1CILi32EEENS7_ILi64EEENS7_ILi256EEEEEENS_6half_tEfNS_4arch4Sm80ELb0ELb1ELb1ELb0ELb0ELb0ELb0ELb0ELi2ELi2ELi2ELi1ELb1EEENS1_21CollectiveEpilogueBwdISB_SC_SE_Li256ELb0ELb0ELi4EEENS1_19SingleTileSchedulerILb0ELb0ELb0ELi64EEEEEEEEEvNT_6ParamsE:
[----:B------:R-:W-:-:S03]  /*0000*/  MOV R1, c[0x0][0x28] ;  /* 0x00000a0000017a02 */ /* 0x000fc60000000f00 */
[----:B------:R-:W1:Y:S01]  /*0010*/  S2UR UR11, SR_CTAID.Z ;  /* 0x00000000000b79c3 */ /* 0x000e620000002700 */
[----:B------:R-:W-:Y:S02]  /*0020*/  IADD3 R1, R1, -0xd0, RZ ;  /* 0xffffff3001017810 */ /* 0x000fe40007ffe0ff */
[----:B-1----:R-:W-:-:S13]  /*0030*/  ISETP.LE.AND P0, PT, RZ, UR11, PT ;  /* 0x0000000bff007c0c */ /* 0x002fda000bf03270 */
[----:B------:R-:W-:Y:S05]  /*0040*/  @!P0 EXIT ;  /* 0x000000000000894d */ /* 0x000fea0003800000 */
[----:B------:R-:W1:Y:S01]  /*0050*/  S2R R78, SR_TID.X ;  /* 0x00000000004e7919 */ /* 0x000e620000002100 */
[----:B------:R-:W2:Y:S01]  /*0060*/  S2UR UR10, SR_CTAID.X ;  /* 0x00000000000a79c3 */ /* 0x000ea20000002500 */
[----:B------:R-:W-:Y:S02]  /*0070*/  UMOV UR5, 0x1f ;  /* 0x0000001f00057882 */ /* 0x000fe40000000000 */
[----:B------:R-:W-:Y:S02]  /*0080*/  ULDC UR4, c[0x0][0x168] ;  /* 0x00005a0000047ab9 */ /* 0x000fe40000000800 */
[----:B------:R-:W-:-:S03]  /*0090*/  UIADD3 UR5, UR5, UR4, URZ ;  /* 0x0000000405057290 */ /* 0x000fc6000fffe03f */
[----:B------:R-:W3:Y:S01]  /*00a0*/  S2UR UR24, SR_CTAID.Y ;  /* 0x00000000001879c3 */ /* 0x000ee20000002600 */
[----:B------:R-:W-:-:S04]  /*00b0*/  USHF.R.S32.HI UR4, URZ, 0x1f, UR5 ;  /* 0x0000001f3f047899 */ /* 0x000fc80008011405 */
[----:B------:R-:W-:-:S04]  /*00c0*/  ULEA.HI UR4, UR4, UR5, URZ, 0x5 ;  /* 0x0000000504047291 */ /* 0x000fc8000f8f283f */
[----:B------:R-:W-:Y:S01]  /*00d0*/  USHF.R.S32.HI UR14, URZ, 0x5, UR4 ;  /* 0x000000053f0e7899 */ /* 0x000fe20008011404 */
[----:B-1----:R1:W-:Y:S01]  /*00e0*/  STL [R1+0x70], R78 ;  /* 0x0000704e01007387 */ /* 0x0023e20000100800 */
[----:B--2---:R-:W-:-:S13]  /*00f0*/  ISETP.LE.AND P0, PT, RZ, UR10, PT ;  /* 0x0000000aff007c0c */ /* 0x004fda000bf03270 */
[----:B---3--:R-:W-:Y:S05]  /*0100*/  @!P0 BRA `(.L_x_136) ;  /* 0x000000c000008947 */ /* 0x008fea0003800000 */
[----:B------:R-:W-:Y:S02]  /*0110*/  ULDC UR4, c[0x0][0x168] ;  /* 0x00005a0000047ab9 */ /* 0x000fe40000000800 */
[----:B------:R-:W-:-:S04]  /*0120*/  ULEA UR4, UR10, UR4, 0x6 ;  /* 0x000000040a047291 */ /* 0x000fc8000f8e303f */
[----:B------:R-:W-:-:S03]  /*0130*/  UIADD3 UR5, UR4, 0x5f, URZ ;  /* 0x0000005f04057890 */ /* 0x000fc6000fffe03f */
[----:B------:R-:W-:Y:S02]  /*0140*/  ULDC UR4, c[0x0][0x198] ;  /* 0x0000660000047ab9 */ /* 0x000fe40000000800 */
[----:B------:R-:W-:-:S03]  /*0150*/  UIADD3 UR4, UR5, -UR4, URZ ;  /* 0x8000000405047290 */ /* 0x000fc6000fffe03f */
[----:B------:R-:W-:Y:S02]  /*0160*/  ULDC UR5, c[0x0][0x2a0] ;  /* 0x0000a80000057ab9 */ /* 0x000fe40000000800 */
[----:B------:R-:W-:-:S04]  /*0170*/  UIADD3 UR5, UR4, UR5, URZ ;  /* 0x0000000504057290 */ /* 0x000fc8000fffe03f */
[----:B------:R-:W-:-:S04]  /*0180*/  USHF.R.S32.HI UR4, URZ, 0x1f, UR5 ;  /* 0x0000001f3f047899 */ /* 0x000fc80008011405 */
[----:B------:R-:W-:-:S04]  /*0190*/  ULEA.HI UR4, UR4, UR5, URZ, 0x5 ;  /* 0x0000000504047291 */ /* 0x000fc8000f8f283f */
[----:B------:R-:W-:-:S04]  /*01a0*/  USHF.R.S32.HI UR4, URZ, 0x5, UR4 ;  /* 0x000000053f047899 */ /* 0x000fc80008011404 */
[----:B------:R-:W-:-:S04]  /*01b0*/  UISETP.LT.AND UP0, UPT, UR14, UR4, UPT ;  /* 0x000000040e00728c */ /* 0x000fc8000bf01270 */
[----:B------:R-:W-:Y:S02]  /*01c0*/  USEL UR14, UR14, UR4, UP0 ;  /* 0x000000040e0e7287 */ /* 0x000fe40008000000 */
.L_x_136:
[----:B------:R-:W-:Y:S01]  /*01d0*/  USHF.L.U32 UR13, UR10, 0x6, URZ ;  /* 0x000000060a0d7899 */ /* 0x000fe2000800063f */
[----:B------:R-:W-:Y:S01]  /*01e0*/  PLOP3.LUT P1, PT, PT, PT, PT, 0x80, 0x0 ;  /* 0x000000000000781c */ /* 0x000fe20003f2f070 */
[----:B------:R-:W-:Y:S01]  /*01f0*/  ULDC UR6, c[0x0][0x168] ;  /* 0x00005a0000067ab9 */ /* 0x000fe20000000800 */
[----:B------:R-:W-:Y:S01]  /*0200*/  CS2R R136, SRZ ;  /* 0x0000000000887805 */ /* 0x000fe2000001ff00 */
[----:B------:R-:W-:Y:S01]  /*0210*/  UIADD3 UR6, UR13, UR6, URZ ;  /* 0x000000060d067290 */ /* 0x000fe2000fffe03f */
[----:B------:R-:W-:Y:S01]  /*0220*/  CS2R R140, SRZ ;  /* 0x00000000008c7805 */ /* 0x000fe2000001ff00 */
[----:B------:R-:W-:Y:S01]  /*0230*/  ULDC UR5, c[0x0][0x198] ;  /* 0x0000660000057ab9 */ /* 0x000fe20000000800 */
[----:B------:R-:W-:Y:S01]  /*0240*/  IMAD.MOV.U32 R142, RZ, RZ, RZ ;  /* 0x000000ffff8e7224 */ /* 0x000fe200078e00ff */
[----:B------:R-:W-:Y:S01]  /*0250*/  UIADD3 UR5, UR6, -UR5, URZ ;  /* 0x8000000506057290 */ /* 0x000fe2000fffe03f */
[----:B------:R-:W-:Y:S01]  /*0260*/  CS2R R138, SRZ ;  /* 0x00000000008a7805 */ /* 0x000fe2000001ff00 */
[----:B------:R-:W-:Y:S01]  /*0270*/  ULDC UR4, c[0x0][0x2a4] ;  /* 0x0000a90000047ab9 */ /* 0x000fe20000000800 */
[----:B------:R-:W-:Y:S01]  /*0280*/  CS2R R10, SRZ ;  /* 0x00000000000a7805 */ /* 0x000fe2000001ff00 */
[----:B------:R-:W-:Y:S01]  /*0290*/  UIADD3 UR5, UR5, -UR4, URZ ;  /* 0x8000000405057290 */ /* 0x000fe2000fffe03f */
[----:B------:R-:W-:Y:S01]  /*02a0*/  IMAD.MOV.U32 R130, RZ, RZ, RZ ;  /* 0x000000ffff827224 */ /* 0x000fe200078e00ff */
[----:B------:R-:W-:Y:S01]  /*02b0*/  ULDC.64 UR20, c[0x0][0x118] ;  /* 0x0000460000147ab9 */ /* 0x000fe20000000a00 */
[----:B------:R-:W-:Y:S01]  /*02c0*/  CS2R R128, SRZ ;  /* 0x0000000000807805 */ /* 0x000fe2000001ff00 */
        /* <DEDUP_REMOVED lines=8> */
[----:B------:R-:W-:Y:S01]  /*0350*/  USHF.R.S32.HI UR12, URZ, 0x5, UR4 ;  /* 0x000000053f0c7899 */ /* 0x000fe20008011404 */
[----:B------:R-:W-:Y:S01]  /*0360*/  CS2R R114, SRZ ;  /* 0x0000000000727805 */ /* 0x000fe2000001ff00 */
[----:B------:R-:W-:Y:S01]  /*0370*/  CS2R R112, SRZ ;  /* 0x0000000000707805 */ /* 0x000fe2000001ff00 */
[----:B------:R-:W-:Y:S01]  /*0380*/  CS2R R110, SRZ ;  /* 0x00000000006e7805 */ /* 0x000fe2000001ff00 */
[----:B------:R-:W-:Y:S01]  /*0390*/  UISETP.LT.AND UP0, UPT, URZ, UR12, UPT ;  /* 0x0000000c3f00728c */ /* 0x000fe2000bf01270 */
[----:B------:R-:W-:Y:S01]  /*03a0*/  CS2R R108, SRZ ;  /* 0x00000000006c7805 */ /* 0x000fe2000001ff00 */
[----:B------:R-:W-:Y:S01]  /*03b0*/  CS2R R102, SRZ ;  /* 0x0000000000667805 */ /* 0x000fe2000001ff00 */
[----:B------:R-:W-:Y:S01]  /*03c0*/  CS2R R100, SRZ ;  /* 0x0000000000647805 */ /* 0x000fe2000001ff00 */
[----:B------:R-:W-:Y:S01]  /*03d0*/  USEL UR12, URZ, UR12, !UP0 ;  /* 0x0000000c3f0c7287 */ /* 0x000fe2000c000000 */
[----:B------:R-:W-:Y:S01]  /*03e0*/  CS2R R106, SRZ ;  /* 0x00000000006a7805 */ /* 0x000fe2000001ff00 */
[----:B------:R-:W-:Y:S01]  /*03f0*/  CS2R R104, SRZ ;  /* 0x0000000000687805 */ /* 0x000fe2000001ff00 */
[----:B------:R-:W-:Y:S01]  /*0400*/  CS2R R98, SRZ ;  /* 0x0000000000627805 */ /* 0x000fe2000001ff00 */
[----:B------:R-:W-:Y:S01]  /*0410*/  UISETP.GT.AND UP0, UPT, UR14, UR12, UPT ;  /* 0x0000000c0e00728c */ /* 0x000fe2000bf04270 */
[----:B------:R-:W-:Y:S01]  /*0420*/  CS2R R96, SRZ ;  /* 0x0000000000607805 */ /* 0x000fe2000001ff00 */
[----:B------:R-:W-:Y:S01]  /*0430*/  CS2R R94, SRZ ;  /* 0x00000000005e7805 */ /* 0x000fe2000001ff00 */
[----:B------:R-:W-:Y:S01]  /*0440*/  CS2R R92, SRZ ;  /* 0x00000000005c7805 */ /* 0x000fe2000001ff00 */
[----:B------:R-:W-:Y:S01]  /*0450*/  CS2R R86, SRZ ;  /* 0x0000000000567805 */ /* 0x000fe2000001ff00 */
[----:B------:R-:W-:Y:S01]  /*0460*/  CS2R R84, SRZ ;  /* 0x0000000000547805 */ /* 0x000fe2000001ff00 */
[----:B------:R-:W-:Y:S01]  /*0470*/  PLOP3.LUT P0, PT, PT, PT, UP0, 0x80, 0x0 ;  /* 0x000000000000781c */ /* 0x000fe20003f0f008 */
[----:B------:R-:W-:Y:S01]  /*0480*/  CS2R R90, SRZ ;  /* 0x00000000005a7805 */ /* 0x000fe2000001ff00 */
[----:B------:R-:W-:Y:S01]  /*0490*/  CS2R R88, SRZ ;  /* 0x0000000000587805 */ /* 0x000fe2000001ff00 */
[----:B------:R-:W-:Y:S01]  /*04a0*/  MOV R83, RZ ;  /* 0x000000ff00537202 */ /* 0x000fe20000000f00 */
        /* <DEDUP_REMOVED lines=37> */
[----:B------:R-:W-:Y:S01]  /*0700*/  USHF.R.S32.HI UR9, URZ, 0x1f, UR11 ;  /* 0x0000001f3f097899 */ /* 0x000fe2000801140b */
[--C-:B------:R-:W-:Y:S01]  /*0710*/  IMAD.MOV.U32 R76, RZ, RZ, R78.reuse ;  /* 0x000000ffff4c7224 */ /* 0x100fe200078e004e */
[----:B------:R-:W-:Y:S01]  /*0720*/  ULDC.64 UR4, c[0x0][0x1e8] ;  /* 0x00007a0000047ab9 */ /* 0x000fe20000000a00 */
[----:B------:R-:W-:Y:S01]  /*0730*/  IMAD.MOV.U32 R76, RZ, RZ, R78 ;  /* 0x000000ffff4c7224 */ /* 0x000fe200078e004e */
[----:B------:R-:W-:Y:S01]  /*0740*/  UIMAD UR4, UR9, UR4, URZ ;  /* 0x00000004090472a4 */ /* 0x000fe2000f8e023f */
[----:B------:R-:W-:Y:S01]  /*0750*/  IMAD.MOV.U32 R77, RZ, RZ, R79 ;  /* 0x000000ffff4d7224 */ /* 0x000fe200078e004f */
[----:B------:R-:W-:Y:S01]  /*0760*/  USHF.R.S32.HI UR25, URZ, 0x1f, UR24 ;  /* 0x0000001f3f197899 */ /* 0x000fe20008011418 */
[----:B------:R-:W-:Y:S01]  /*0770*/  IMAD.U32 R2, RZ, RZ, UR24 ;  /* 0x00000018ff027e24 */ /* 0x000fe2000f8e00ff */
[----:B------:R-:W-:Y:S01]  /*0780*/  ULDC.64 UR6, c[0x0][0x288] ;  /* 0x0000a20000067ab9 */ /* 0x000fe20000000a00 */
[--C-:B------:R-:W-:Y:S01]  /*0790*/  SHF.R.S32.HI R77, RZ, 0x1f, R76.reuse ;  /* 0x0000001fff4d7819 */ /* 0x100fe2000001144c */
[----:B------:R-:W-:Y:S01]  /*07a0*/  UIMAD UR23, UR11, UR5, UR4 ;  /* 0x000000050b1772a4 */ /* 0x000fe2000f8e0204 */
[C---:B------:R-:W-:Y:S01]  /*07b0*/  IMAD.SHL.U32 R10, R76.reuse, 0x4, RZ ;  /* 0x000000044c0a7824 */ /* 0x040fe200078e00ff */
[----:B------:R-:W-:Y:S01]  /*07c0*/  UIMAD UR6, UR25, UR6, URZ ;  /* 0x00000006190672a4 */ /* 0x000fe2000f8e023f */
[----:B------:R-:W-:Y:S01]  /*07d0*/  ISETP.GT.AND P1, PT, R76, 0x7, PT ;  /* 0x000000074c00780c */ /* 0x000fe20003f24270 */
[----:B------:R-:W-:Y:S01]  /*07e0*/  ULDC.64 UR4, c[0x0][0x238] ;  /* 0x00008e0000047ab9 */ /* 0x000fe20000000a00 */
[----:B------:R-:W-:Y:S01]  /*07f0*/  IMAD.WIDE.U32 R2, R2, c[0x0][0x238], R76 ;  /* 0x00008e0002027a25 */ /* 0x000fe200078e004c */
[----:B------:R-:W-:Y:S01]  /*0800*/  UIMAD UR4, UR25, UR4, URZ ;  /* 0x00000004190472a4 */ /* 0x000fe2000f8e023f */
[----:B------:R-:W-:Y:S01]  /*0810*/  SHF.R.S32.HI R11, RZ, 0x1f, R10 ;  /* 0x0000001fff0b7819 */ /* 0x000fe2000001140a */
[----:B------:R-:W-:Y:S01]  /*0820*/  UIMAD UR22, UR24, UR7, UR6 ;  /* 0x00000007181672a4 */ /* 0x000fe2000f8e0206 */
[----:B------:R-:W-:Y:S01]  /*0830*/  IMAD.U32 R6, RZ, RZ, UR24 ;  /* 0x00000018ff067e24 */ /* 0x000fe2000f8e00ff */
[----:B------:R-:W-:Y:S01]  /*0840*/  UIMAD UR6, UR24, UR5, UR4 ;  /* 0x00000005180672a4 */ /* 0x000fe2000f8e0204 */
[----:B------:R-:W-:Y:S01]  /*0850*/  IMAD.U32 R4, RZ, RZ, UR24 ;  /* 0x00000018ff047e24 */ /* 0x000fe2000f8e00ff */
[----:B------:R-:W-:Y:S01]  /*0860*/  ULDC.64 UR16, c[0x0][0x270] ;  /* 0x00009c0000107ab9 */ /* 0x000fe20000000a00 */
[----:B------:R-:W-:Y:S01]  /*0870*/  SHF.R.S32.HI R23, RZ, 0x1f, R76 ;  /* 0x0000001fff177819 */ /* 0x000fe2000001144c */
[----:B------:R-:W-:Y:S01]  /*0880*/  UIMAD UR15, UR25, UR16, URZ ;  /* 0x00000010190f72a4 */ /* 0x000fe2000f8e023f */
[--C-:B------:R-:W-:Y:S01]  /*0890*/  IMAD.WIDE.U32 R6, R6, c[0x0][0x270], R10.reuse ;  /* 0x00009c0006067a25 */ /* 0x100fe200078e000a */
[----:B------:R-:W-:Y:S01]  /*08a0*/  USHF.L.U32 UR8, UR12, 0x5, URZ ;  /* 0x000000050c087899 */ /* 0x000fe2000800063f */
[----:B------:R-:W-:Y:S01]  /*08b0*/  IADD3 R9, R3, UR6, RZ ;  /* 0x0000000603097c10 */ /* 0x000fe2000fffe0ff */
[----:B------:R-:W-:Y:S01]  /*08c0*/  ULDC.64 UR4, c[0x0][0x278] ;  /* 0x00009e0000047ab9 */ /* 0x000fe20000000a00 */
[----:B------:R-:W-:Y:S01]  /*08d0*/  IMAD.WIDE.U32 R4, R4, c[0x0][0x288], R10 ;  /* 0x0000a20004047a25 */ /* 0x000fe200078e000a */
[----:B------:R-:W-:Y:S01]  /*08e0*/  ULDC.64 UR6, c[0x0][0x290] ;  /* 0x0000a40000067ab9 */ /* 0x000fe20000000a00 */
[CC--:B------:R-:W-:Y:S01]  /*08f0*/  LEA.HI R27, R23.reuse, R76.reuse, RZ, 0x3 ;  /* 0x0000004c171b7211 */ /* 0x0c0fe200078f18ff */
[----:B------:R-:W-:Y:S01]  /*0900*/  UIMAD UR15, UR24, UR17, UR15 ;  /* 0x00000011180f72a4 */ /* 0x000fe2000f8e020f */
[----:B------:R-:W-:Y:S01]  /*0910*/  IMAD.U32 R0, RZ, RZ, UR8 ;  /* 0x00000008ff007e24 */ /* 0x000fe2000f8e00ff */
[----:B------:R-:W-:Y:S01]  /*0920*/  ULDC.64 UR26, c[0x0][0x248] ;  /* 0x00009200001a7ab9 */ /* 0x000fe20000000a00 */
[----:B------:R-:W-:Y:S01]  /*0930*/  STL [R1+0x74], R77 ;  /* 0x0000744d01007387 */ /* 0x000fe20000100800 */
[----:B------:R-:W-:Y:S01]  /*0940*/  UIMAD.WIDE.U32 UR18, UR11, UR4, URZ ;  /* 0x000000040b1272a5 */ /* 0x000fe2000f8e003f */
[----:B------:R-:W-:Y:S01]  /*0950*/  SHF.R.S32.HI R38, RZ, 0x3, R27 ;  /* 0x00000003ff267819 */ /* 0x000fe2000001141b */
[----:B------:R-:W-:Y:S01]  /*0960*/  UIMAD.WIDE.U32 UR16, UR11, UR6, URZ ;  /* 0x000000060b1072a5 */ /* 0x000fe2000f8e003f */
[----:B------:R2:W-:Y:S01]  /*0970*/  STL.64 [R1+0x78], R10 ;  /* 0x0000780a01007387 */ /* 0x0005e20000100a00 */
[----:B------:R-:W-:Y:S01]  /*0980*/  UISETP.NE.AND UP0, UPT, UR26, 0x1, UPT ;  /* 0x000000011a00788c */ /* 0x000fe2000bf05270 */
[-C--:B------:R-:W-:Y:S01]  /*0990*/  LEA.HI R26, R23, R76.reuse, RZ, 0x4 ;  /* 0x0000004c171a7211 */ /* 0x080fe200078f20ff */
[----:B------:R-:W-:Y:S01]  /*09a0*/  UIMAD.WIDE.U32 UR26, UR24, UR27, URZ ;  /* 0x0000001b181a72a5 */ /* 0x000fe2000f8e003f */
[C---:B------:R-:W-:Y:S01]  /*09b0*/  @!P1 IADD3 R31, P4, P3, R0.reuse, UR18, R6 ;  /* 0x00000012001f9c10 */ /* 0x040fe2000fb9e006 */
[----:B------:R-:W-:Y:S01]  /*09c0*/  UIMAD UR28, UR9, UR4, URZ ;  /* 0x00000004091c72a4 */ /* 0x000fe2000f8e023f */
[----:B------:R-:W-:Y:S01]  /*09d0*/  IADD3 R32, P2, P0, R0, UR16, R4 ;  /* 0x0000001000207c10 */ /* 0x000fe2000f85e004 */
[----:B------:R-:W-:Y:S01]  /*09e0*/  IMAD.MOV.U32 R8, RZ, RZ, R2 ;  /* 0x000000ffff087224 */ /* 0x000fe200078e0002 */
[----:B------:R-:W-:Y:S01]  /*09f0*/  LOP3.LUT R0, R27, 0xfffffff8, RZ, 0xc0, !PT ;  /* 0xfffffff81b007812 */ /* 0x000fe200078ec0ff */
[----:B------:R-:W-:Y:S01]  /*0a00*/  IMAD.U32 R2, RZ, RZ, UR10 ;  /* 0x0000000aff027e24 */ /* 0x000fe2000f8e00ff */
[----:B------:R-:W-:Y:S01]  /*0a10*/  SHF.R.S32.HI R39, RZ, 0x1f, R38 ;  /* 0x0000001fff277819 */ /* 0x000fe20000011426 */
[----:B------:R-:W-:Y:S01]  /*0a20*/  UIMAD UR28, UR11, UR5, UR28 ;  /* 0x000000050b1c72a4 */ /* 0x000fe2000f8e021c */
[----:B------:R-:W-:Y:S01]  /*0a30*/  LEA.HI R19, R23, R76, RZ, 0x2 ;  /* 0x0000004c17137211 */ /* 0x000fe200078f10ff */
[----:B------:R-:W-:Y:S01]  /*0a40*/  IMAD.IADD R17, R76, 0x1, -R0 ;  /* 0x000000014c117824 */ /* 0x000fe200078e0a00 */
[----:B------:R-:W-:Y:S01]  /*0a50*/  SHF.R.S32.HI R4, RZ, 0x4, R26 ;  /* 0x00000004ff047819 */ /* 0x000fe2000001141a */
[----:B------:R-:W-:Y:S01]  /*0a60*/  ULDC.64 UR4, c[0x0][0x1e0] ;  /* 0x0000780000047ab9 */ /* 0x000fe20000000a00 */
[----:B------:R-:W-:Y:S01]  /*0a70*/  IMAD.WIDE R14, R2, 0x40, R38 ;  /* 0x00000040020e7825 */ /* 0x000fe200078e0226 */
[--C-:B------:R-:W-:Y:S01]  /*0a80*/  SHF.R.S32.HI R6, RZ, 0x2, R19.reuse ;  /* 0x00000002ff067819 */ /* 0x100fe20000011413 */
[----:B------:R-:W-:Y:S01]  /*0a90*/  UIMAD UR6, UR9, UR6, URZ ;  /* 0x00000006090672a4 */ /* 0x000fe2000f8e023f */
[----:B------:R-:W-:Y:S01]  /*0aa0*/  SHF.R.S32.HI R2, RZ, 0x1f, R19 ;  /* 0x0000001fff027819 */ /* 0x000fe20000011413 */
[----:B------:R-:W-:Y:S01]  /*0ab0*/  IMAD.SHL.U32 R12, R17, 0x8, RZ ;  /* 0x00000008110c7824 */ /* 0x000fe200078e00ff */
[----:B------:R-:W-:Y:S01]  /*0ac0*/  LEA.HI R0, R26, R4, RZ, 0x1 ;  /* 0x000000041a007211 */ /* 0x000fe200078f08ff */
[----:B------:R-:W-:Y:S01]  /*0ad0*/  UIMAD UR6, UR11, UR7, UR6 ;  /* 0x000000070b0672a4 */ /* 0x000fe2000f8e0206 */
[----:B------:R-:W-:Y:S01]  /*0ae0*/  IMAD.U32 R16, RZ, RZ, UR11 ;  /* 0x0000000bff107e24 */ /* 0x000fe2000f8e00ff */
[----:B------:R-:W-:Y:S01]  /*0af0*/  STL.64 [R1+0x58], R38 ;  /* 0x0000582601007387 */ /* 0x000fe20000100a00 */
[----:B------:R-:W-:Y:S01]  /*0b00*/  SHF.R.S32.HI R13, RZ, 0x1f, R12 ;  /* 0x0000001fff0d7819 */ /* 0x000fe2000001140c */
[----:B------:R-:W-:Y:S01]  /*0b10*/  IMAD.MOV.U32 R141, RZ, RZ, 0x20 ;  /* 0x00000020ff8d7424 */ /* 0x000fe200078e00ff */
[----:B--2---:R-:W-:Y:S01]  /*0b20*/  IADD3 R10, R5, UR22, RZ ;  /* 0x00000016050a7c10 */ /* 0x004fe2000fffe0ff */
[----:B------:R-:W-:Y:S01]  /*0b30*/  ULDC UR22, c[0x0][0x250] ;  /* 0x0000940000167ab9 */ /* 0x000fe20000000800 */
[----:B------:R-:W-:Y:S01]  /*0b40*/  IADD3 R11, R7, UR15, RZ ;  /* 0x0000000f070b7c10 */ /* 0x000fe2000fffe0ff */
[----:B------:R-:W-:Y:S01]  /*0b50*/  UMOV UR15, UR24 ;  /* 0x00000018000f7c82 */ /* 0x000fe20008000000 */
[----:B------:R-:W-:Y:S01]  /*0b60*/  LEA.HI R5, R2, R6, RZ, 0x3 ;  /* 0x0000000602057211 */ /* 0x000fe200078f18ff */
[----:B------:R-:W-:Y:S01]  /*0b70*/  @UP0 USHF.R.U32.HI UR15, URZ, UR22, UR27 ;  /* 0x000000163f0f0299 */ /* 0x000fe2000801161b */
[----:B------:R-:W-:Y:S01]  /*0b80*/  LOP3.LUT R0, R0, 0xfffffffe, RZ, 0xc0, !PT ;  /* 0xfffffffe00007812 */ /* 0x000fe200078ec0ff */
[----:B------:R-:W-:Y:S01]  /*0b90*/  CS2R R138, SRZ ;  /* 0x00000000008a7805 */ /* 0x000fe2000001ff00 */
[C---:B------:R-:W-:Y:S01]  /*0ba0*/  IADD3 R28, R12.reuse, 0x40, RZ ;  /* 0x000000400c1c7810 */ /* 0x040fe20007ffe0ff */
[----:B------:R-:W-:Y:S01]  /*0bb0*/  USHF.R.S32.HI UR22, URZ, 0x1f, UR15 ;  /* 0x0000001f3f167899 */ /* 0x000fe2000801140f */
[C---:B------:R-:W-:Y:S01]  /*0bc0*/  IADD3 R29, R12.reuse, 0x80, RZ ;  /* 0x000000800c1d7810 */ /* 0x040fe20007ffe0ff */
[----:B------:R-:W-:Y:S01]  /*0bd0*/  IMAD.U32 R7, RZ, RZ, UR15 ;  /* 0x0000000fff077e24 */ /* 0x000fe2000f8e00ff */
[----:B------:R-:W-:Y:S01]  /*0be0*/  IADD3 R30, R12, 0xc0, RZ ;  /* 0x000000c00c1e7810 */ /* 0x000fe20007ffe0ff */
[----:B------:R-:W-:Y:S01]  /*0bf0*/  UIMAD UR4, UR22, UR4, URZ ;  /* 0x00000004160472a4 */ /* 0x000fe2000f8e023f */
[----:B------:R-:W-:Y:S01]  /*0c00*/  IMAD.IADD R22, R4, 0x1, -R0 ;  /* 0x0000000104167824 */ /* 0x000fe200078e0a00 */
[----:B------:R-:W-:Y:S01]  /*0c10*/  LOP3.LUT R0, R5, 0xfffffff8, RZ, 0xc0, !PT ;  /* 0xfffffff805007812 */ /* 0x000fe200078ec0ff */
[----:B------:R-:W-:Y:S01]  /*0c20*/  IMAD.WIDE.U32 R2, R7, c[0x0][0x1e0], R12 ;  /* 0x0000780007027a25 */ /* 0x000fe200078e000c */
[----:B------:R-:W-:Y:S01]  /*0c30*/  UIMAD UR26, UR15, UR5, UR4 ;  /* 0x000000050f1a72a4 */ /* 0x000fe2000f8e0204 */
[----:B------:R-:W-:Y:S01]  /*0c40*/  ISETP.GE.AND P6, PT, R29, c[0x0][0x1cc], PT ;  /* 0x000073001d007a0c */ /* 0x000fe20003fc6270 */
[----:B------:R-:W-:Y:S01]  /*0c50*/  UMOV UR27, 0x5 ;  /* 0x00000005001b7882 */ /* 0x000fe20000000000 */
[----:B------:R-:W-:Y:S01]  /*0c60*/  IMAD.U32 R4, RZ, RZ, UR11 ;  /* 0x0000000bff047e24 */ /* 0x000fe2000f8e00ff */
[----:B------:R-:W-:Y:S01]  /*0c70*/  ULDC.64 UR4, c[0x0][0x1b0] ;  /* 0x00006c0000047ab9 */ /* 0x000fe20000000a00 */
[----:B------:R-:W-:Y:S01]  /*0c80*/  IMAD.IADD R18, R6, 0x1, -R0 ;  /* 0x0000000106127824 */ /* 0x000fe200078e0a00 */
[----:B------:R-:W-:Y:S01]  /*0c90*/  IADD3 R3, R3, UR26, RZ ;  /* 0x0000001a03037c10 */ /* 0x000fe2000fffe0ff */
[----:B------:R-:W-:Y:S01]  /*0ca0*/  UIMAD UR4, UR22, UR4, URZ ;  /* 0x00000004160472a4 */ /* 0x000fe2000f8e023f */
[CC--:B------:R-:W-:Y:S01]  /*0cb0*/  LEA.HI R0, R23.reuse, R76.reuse, RZ, 0x6 ;  /* 0x0000004c17007211 */ /* 0x0c0fe200078f30ff */
[----:B------:R-:W-:Y:S01]  /*0cc0*/  UIADD3 UR22, UR17, UR6, URZ ;  /* 0x0000000611167290 */ /* 0x000fe2000fffe03f */
[----:B------:R-:W-:Y:S01]  /*0cd0*/  LEA.HI R23, R23, R76, RZ, 0x5 ;  /* 0x0000004c17177211 */ /* 0x000fe200078f28ff */
[----:B------:R-:W-:Y:S01]  /*0ce0*/  IMAD.WIDE.U32 R4, R4, c[0x0][0x1e8], R2 ;  /* 0x00007a0004047a25 */ /* 0x000fe200078e0002 */
[----:B------:R-:W-:Y:S01]  /*0cf0*/  UIMAD UR7, UR15, UR5, UR4 ;  /* 0x000000050f0772a4 */ /* 0x000fe2000f8e0204 */
[----:B------:R-:W-:Y:S01]  /*0d00*/  SHF.R.S32.HI R20, RZ, 0x6, R0 ;  /* 0x00000006ff147819 */ /* 0x000fe20000011400 */
[----:B------:R-:W-:Y:S01]  /*0d10*/  USHF.R.S32.HI UR5, URZ, 0x1f, UR8 ;  /* 0x0000001f3f057899 */ /* 0x000fe20008011408 */
[----:B------:R-:W-:Y:S01]  /*0d20*/  IMAD.SHL.U32 R2, R38, 0x40, RZ ;  /* 0x0000004026027824 */ /* 0x000fe200078e00ff */
[----:B------:R-:W-:Y:S01]  /*0d30*/  UIADD3 UR15, UR19, UR28, URZ ;  /* 0x0000001c130f7290 */ /* 0x000fe2000fffe03f */
[----:B------:R-:W-:Y:S01]  /*0d40*/  IADD3 R5, R5, UR23, RZ ;  /* 0x0000001705057c10 */ /* 0x000fe2000fffe0ff */
[----:B------:R-:W-:Y:S01]  /*0d50*/  ULDC UR4, c[0x0][0x198] ;  /* 0x0000660000047ab9 */ /* 0x000fe20000000800 */
[----:B------:R-:W-:Y:S01]  /*0d60*/  IMAD.SHL.U32 R21, R20, 0x200, RZ ;  /* 0x0000020014157824 */ /* 0x000fe200078e00ff */
[----:B------:R-:W-:Y:S01]  /*0d70*/  LOP3.LUT R0, R2, 0x1c0, RZ, 0xc0, !PT ;  /* 0x000001c002007812 */ /* 0x000fe200078ec0ff */
[----:B------:R-:W-:Y:S01]  /*0d80*/  IMAD.U32 R6, RZ, RZ, UR5 ;  /* 0x00000005ff067e24 */ /* 0x000fe2000f8e00ff */
[----:B------:R-:W-:Y:S01]  /*0d90*/  UIADD3 UR23, -UR13, UR4, URZ ;  /* 0x000000040d177290 */ /* 0x000fe2000fffe13f */
[----:B------:R-:W-:Y:S01]  /*0da0*/  IMAD.WIDE.U32 R2, R7, c[0x0][0x1b0], R12 ;  /* 0x00006c0007027a25 */ /* 0x000fe200078e000c */
[----:B------:R-:W-:Y:S01]  /*0db0*/  LOP3.LUT R7, R0, 0x38, R12, 0xf8, !PT ;  /* 0x0000003800077812 */ /* 0x000fe200078ef80c */
[----:B------:R-:W-:Y:S01]  /*0dc0*/  ULDC.64 UR4, c[0x0][0x1b8] ;  /* 0x00006e0000047ab9 */ /* 0x000fe20000000a00 */
[----:B------:R-:W-:Y:S01]  /*0dd0*/  SHF.R.U32.HI R0, RZ, 0x3, R0 ;  /* 0x00000003ff007819 */ /* 0x000fe20000011600 */
[----:B------:R-:W-:Y:S01]  /*0de0*/  UIMAD UR4, UR9, UR4, URZ ;  /* 0x00000004090472a4 */ /* 0x000fe2000f8e023f */
[C---:B------:R-:W-:Y:S01]  /*0df0*/  @!P1 IADD3.X R34, R6.reuse, UR15, R11, P4, P3 ;  /* 0x0000000f06229c10 */ /* 0x040fe2000a7e640b */
[----:B------:R-:W-:Y:S01]  /*0e00*/  CS2R R136, SRZ ;  /* 0x0000000000887805 */ /* 0x000fe2000001ff00 */
[----:B------:R-:W-:Y:S01]  /*0e10*/  LOP3.LUT R11, R21, R7, R0, 0xf6, !PT ;  /* 0x00000007150b7212 */ /* 0x000fe200078ef600 */
[----:B------:R-:W-:Y:S01]  /*0e20*/  IMAD R0, R15, c[0x0][0x1d8], RZ ;  /* 0x000076000f007a24 */ /* 0x000fe200078e02ff */
[----:B------:R-:W-:Y:S01]  /*0e30*/  IADD3.X R35, R6, UR22, R10, P2, P0 ;  /* 0x0000001606237c10 */ /* 0x000fe200097e040a */
[----:B------:R-:W-:Y:S01]  /*0e40*/  IMAD.WIDE.U32 R6, R14, c[0x0][0x1d8], R4 ;  /* 0x000076000e067a25 */ /* 0x000fe200078e0004 */
[----:B------:R-:W-:Y:S01]  /*0e50*/  IADD3 R10, -R38, UR23, RZ ;  /* 0x00000017260a7c10 */ /* 0x000fe2000fffe1ff */
[----:B------:R-:W-:Y:S01]  /*0e60*/  UIMAD UR4, UR11, UR5, UR4 ;  /* 0x000000050b0472a4 */ /* 0x000fe2000f8e0204 */
[----:B------:R-:W-:Y:S01]  /*0e70*/  ISETP.GE.AND P2, PT, R12, c[0x0][0x1cc], PT ;  /* 0x000073000c007a0c */ /* 0x000fe20003f46270 */
[----:B------:R-:W-:Y:S01]  /*0e80*/  IMAD R0, R14, c[0x0][0x1dc], R0 ;  /* 0x000077000e007a24 */ /* 0x000fe200078e0200 */
[----:B------:R-:W-:Y:S01]  /*0e90*/  IADD3 R3, R3, UR7, RZ ;  /* 0x0000000703037c10 */ /* 0x000fe2000fffe0ff */
[----:B------:R-:W-:Y:S01]  /*0ea0*/  IMAD.SHL.U32 R37, R11, 0x2, RZ ;  /* 0x000000020b257824 */ /* 0x000fe200078e00ff */
[----:B------:R-:W-:Y:S01]  /*0eb0*/  ISETP.LT.OR P3, PT, R10, 0x1, P2 ;  /* 0x000000010a00780c */ /* 0x000fe20001761670 */
[----:B------:R-:W-:Y:S01]  /*0ec0*/  IMAD.IADD R0, R7, 0x1, R0 ;  /* 0x0000000107007824 */ /* 0x000fe200078e0200 */
[----:B------:R-:W-:Y:S01]  /*0ed0*/  ISETP.GE.AND P4, PT, R28, c[0x0][0x1cc], PT ;  /* 0x000073001c007a0c */ /* 0x000fe20003f86270 */
[----:B------:R-:W-:Y:S01]  /*0ee0*/  IMAD.WIDE.U32 R4, R16, c[0x0][0x1b8], R2 ;  /* 0x00006e0010047a25 */ /* 0x000fe200078e0002 */
[----:B------:R-:W-:Y:S01]  /*0ef0*/  LEA R2, P0, R6, c[0x0][0x1c0], 0x1 ;  /* 0x0000700006027a11 */ /* 0x000fe200078008ff */
[----:B------:R-:W-:Y:S01]  /*0f00*/  ULDC.64 UR6, c[0x0][0x208] ;  /* 0x0000820000067ab9 */ /* 0x000fe20000000a00 */
[----:B------:R-:W-:Y:S01]  /*0f10*/  ISETP.LT.OR P5, PT, R10, 0x1, P4 ;  /* 0x000000010a00780c */ /* 0x000fe200027a1670 */
[----:B------:R-:W-:Y:S01]  /*0f20*/  IMAD.MOV.U32 R11, RZ, RZ, c[0x0][0x1ac] ;  /* 0x00006b00ff0b7624 */ /* 0x000fe200078e00ff */
[----:B------:R-:W-:Y:S01]  /*0f30*/  LEA.HI.X R3, R6, c[0x0][0x1c4], R0, 0x1, P0 ;  /* 0x0000710006037a11 */ /* 0x000fe200000f0c00 */
[----:B------:R-:W-:Y:S01]  /*0f40*/  IMAD.U32 R0, RZ, RZ, UR11 ;  /* 0x0000000bff007e24 */ /* 0x000fe2000f8e00ff */
[----:B------:R-:W-:Y:S01]  /*0f50*/  ISETP.LT.OR P0, PT, R10, 0x1, P6 ;  /* 0x000000010a00780c */ /* 0x000fe20003701670 */
[----:B------:R-:W-:Y:S01]  /*0f60*/  IMAD.MOV.U32 R6, RZ, RZ, R4 ;  /* 0x000000ffff067224 */ /* 0x000fe200078e0004 */
[----:B------:R-:W-:Y:S01]  /*0f70*/  IADD3 R7, R5, UR4, RZ ;  /* 0x0000000405077c10 */ /* 0x000fe2000fffe0ff */
[----:B------:R-:W-:Y:S01]  /*0f80*/  @!PT LDS RZ, [RZ] ;  /* 0x00000000fffff984 */ /* 0x000fe20000000800 */
[----:B------:R-:W-:Y:S01]  /*0f90*/  @!PT LDS RZ, [RZ] ;  /* 0x00000000fffff984 */ /* 0x000fe20000000800 */
[----:B------:R-:W-:Y:S01]  /*0fa0*/  @!PT LDS RZ, [RZ] ;  /* 0x00000000fffff984 */ /* 0x000fe20000000800 */
[----:B------:R2:W-:Y:S01]  /*0fb0*/  LDGSTS.E.BYPASS.LTC128B.128 [R37+0x8080], [R2.64], !P3 ;  /* 0x0808000002257fae */ /* 0x0005e2000d901d54 */
[----:B------:R-:W-:Y:S01]  /*0fc0*/  ISETP.GE.AND P3, PT, R30, c[0x0][0x1cc], PT ;  /* 0x000073001e007a0c */ /* 0x000fe20003f66270 */
[----:B------:R-:W-:Y:S01]  /*0fd0*/  IMAD.MOV.U32 R5, RZ, RZ, c[0x0][0x1d8] ;  /* 0x00007600ff057624 */ /* 0x000fe200078e00ff */
[----:B------:R-:W-:Y:S01]  /*0fe0*/  ISETP.LT.OR P2, PT, R10, 0x21, P2 ;  /* 0x000000210a00780c */ /* 0x000fe20001741670 */
[----:B------:R-:W-:Y:S01]  /*0ff0*/  IMAD.WIDE.U32 R142, R0, c[0x0][0x240], R8 ;  /* 0x00009000008e7a25 */ /* 0x000fe200078e0008 */
[C---:B------:R-:W-:Y:S01]  /*1000*/  ISETP.LT.OR P4, PT, R10.reuse, 0x21, P4 ;  /* 0x000000210a00780c */ /* 0x040fe20002781670 */
[----:B------:R2:W-:Y:S01]  /*1010*/  LDGSTS.E.BYPASS.LTC128B.128 [R37+0xa080], [R2.64+0x80], !P5 ;  /* 0x0a08008002257fae */ /* 0x0005e2000e901d54 */
[C---:B------:R-:W-:Y:S01]  /*1020*/  ISETP.LT.OR P5, PT, R10.reuse, 0x1, P3 ;  /* 0x000000010a00780c */ /* 0x040fe20001fa1670 */
[----:B------:R-:W-:Y:S01]  /*1030*/  IMAD.MOV.U32 R8, RZ, RZ, c[0x0][0x1dc] ;  /* 0x00007700ff087624 */ /* 0x000fe200078e00ff */
[C---:B------:R-:W-:Y:S01]  /*1040*/  ISETP.LT.OR P6, PT, R10.reuse, 0x21, P6 ;  /* 0x000000210a00780c */ /* 0x040fe200037c1670 */
[----:B------:R2:W-:Y:S01]  /*1050*/  LDGSTS.E.BYPASS.LTC128B.128 [R37+0xc080], [R2.64+0x100], !P0 ;  /* 0x0c08010002257fae */ /* 0x0005e2000c101d54 */
[----:B------:R-:W-:Y:S01]  /*1060*/  ISETP.LT.OR P3, PT, R10, 0x21, P3 ;  /* 0x000000210a00780c */ /* 0x000fe20001f61670 */
[----:B------:R-:W-:Y:S01]  /*1070*/  IMAD R0, R15, c[0x0][0x1a8], RZ ;  /* 0x00006a000f007a24 */ /* 0x000fe200078e02ff */
[C---:B------:R-:W-:Y:S01]  /*1080*/  LEA R4, P0, R5.reuse, R2, 0x6 ;  /* 0x0000000205047211 */ /* 0x040fe200078030ff */
[C---:B------:R-:W-:Y:S01]  /*1090*/  IMAD.WIDE.U32 R6, R14.reuse, c[0x0][0x1a8], R6 ;  /* 0x00006a000e067a25 */ /* 0x040fe200078e0006 */
[----:B------:R-:W-:Y:S01]  /*10a0*/  ULDC.64 UR4, c[0x0][0x180] ;  /* 0x0000600000047ab9 */ /* 0x000fe20000000a00 */
[----:B------:R-:W-:Y:S01]  /*10b0*/  STL [R1+0x50], R37 ;  /* 0x0000502501007387 */ /* 0x000fe20000100800 */
[----:B------:R-:W-:Y:S01]  /*10c0*/  LEA.HI.X R5, R5, R3, R8, 0x6, P0 ;  /* 0x0000000305057211 */ /* 0x000fe200000f3408 */
[----:B------:R-:W-:Y:S01]  /*10d0*/  IMAD R0, R14, c[0x0][0x1ac], R0 ;  /* 0x00006b000e007a24 */ /* 0x000fe200078e0200 */
[----:B------:R-:W-:Y:S01]  /*10e0*/  LEA R8, P0, R6, c[0x0][0x190], 0x1 ;  /* 0x0000640006087a11 */ /* 0x000fe200078008ff */
[----:B------:R2:W-:Y:S01]  /*10f0*/  LDGSTS.E.BYPASS.LTC128B.128 [R37+0xe080], [R2.64+0x180], !P5 ;  /* 0x0e08018002257fae */ /* 0x0005e2000e901d54 */
[----:B------:R-:W-:Y:S01]  /*1100*/  ISETP.GE.AND P5, PT, R12, c[0x0][0x19c], PT ;  /* 0x000067000c007a0c */ /* 0x000fe20003fa6270 */
[----:B------:R-:W-:Y:S01]  /*1110*/  IMAD.IADD R0, R7, 0x1, R0 ;  /* 0x0000000107007824 */ /* 0x000fe200078e0200 */
[----:B------:R-:W-:Y:S01]  /*1120*/  UIMAD UR4, UR25, UR4, URZ ;  /* 0x00000004190472a4 */ /* 0x000fe2000f8e023f */
[----:B------:R3:W-:Y:S01]  /*1130*/  LDGSTS.E.BYPASS.LTC128B.128 [R37+0x9080], [R4.64], !P2 ;  /* 0x0908000004257fae */ /* 0x0007e2000d101d54 */
[----:B------:R-:W-:Y:S01]  /*1140*/  ISETP.LT.OR P2, PT, R10, 0x1, P5 ;  /* 0x000000010a00780c */ /* 0x000fe20002f41670 */
[----:B------:R-:W-:Y:S01]  /*1150*/  IMAD.MOV.U32 R7, RZ, RZ, c[0x0][0x1a8] ;  /* 0x00006a00ff077624 */ /* 0x000fe200078e00ff */
[----:B------:R-:W-:Y:S01]  /*1160*/  LEA.HI.X R9, R6, c[0x0][0x194], R0, 0x1, P0 ;  /* 0x0000650006097a11 */ /* 0x000fe200000f0c00 */
[----:B------:R3:W-:Y:S01]  /*1170*/  LDGSTS.E.BYPASS.LTC128B.128 [R37+0xb080], [R4.64+0x80], !P4 ;  /* 0x0b08008004257fae */ /* 0x0007e2000e101d54 */
[----:B------:R-:W-:Y:S01]  /*1180*/  ISETP.GE.AND P4, PT, R28, c[0x0][0x19c], PT ;  /* 0x000067001c007a0c */ /* 0x000fe20003f86270 */
[----:B------:R-:W-:Y:S01]  /*1190*/  IMAD R0, R39, c[0x0][0x178], RZ ;  /* 0x00005e0027007a24 */ /* 0x000fe200078e02ff */
[C---:B------:R-:W-:Y:S01]  /*11a0*/  ISETP.LT.OR P5, PT, R10.reuse, 0x21, P5 ;  /* 0x000000210a00780c */ /* 0x040fe20002fa1670 */
[----:B------:R3:W-:Y:S01]  /*11b0*/  LDGSTS.E.BYPASS.LTC128B.128 [R37+0xd080], [R4.64+0x100], !P6 ;  /* 0x0d08010004257fae */ /* 0x0007e2000f101d54 */
[----:B------:R-:W-:Y:S01]  /*11c0*/  ISETP.LT.OR P6, PT, R10, 0x1, P4 ;  /* 0x000000010a00780c */ /* 0x000fe200027c1670 */
[----:B------:R-:W-:Y:S01]  /*11d0*/  IMAD R0, R38, c[0x0][0x17c], R0 ;  /* 0x00005f0026007a24 */ /* 0x000fe200078e0200 */
[C---:B------:R-:W-:Y:S01]  /*11e0*/  ISETP.LT.OR P4, PT, R10.reuse, 0x21, P4 ;  /* 0x000000210a00780c */ /* 0x040fe20002781670 */
[----:B------:R3:W-:Y:S01]  /*11f0*/  LDGSTS.E.BYPASS.LTC128B.128 [R37+0xf080], [R4.64+0x180], !P3 ;  /* 0x0f08018004257fae */ /* 0x0007e2000d901d54 */
[----:B------:R-:W-:Y:S01]  /*1200*/  ISETP.GE.AND P3, PT, R29, c[0x0][0x19c], PT ;  /* 0x000067001d007a0c */ /* 0x000fe20003f66270 */
[----:B------:R-:W-:Y:S01]  /*1210*/  UIMAD UR26, UR24, UR5, UR4 ;  /* 0x00000005181a72a4 */ /* 0x000fe2000f8e0204 */
[----:B------:R-:W-:Y:S01]  /*1220*/  CS2R R134, SRZ ;  /* 0x0000000000867805 */ /* 0x000fe2000001ff00 */
[----:B------:R-:W0:Y:S01]  /*1230*/  LDGDEPBAR ;  /* 0x00000000000079af */ /* 0x000e220000000000 */
[C---:B------:R-:W-:Y:S01]  /*1240*/  ISETP.LT.OR P0, PT, R10.reuse, 0x1, P3 ;  /* 0x000000010a00780c */ /* 0x040fe20001f01670 */
[----:B------:R-:W-:Y:S01]  /*1250*/  ULDC.64 UR4, c[0x0][0x210] ;  /* 0x0000840000047ab9 */ /* 0x000fe20000000a00 */
[----:B------:R-:W-:Y:S01]  /*1260*/  ISETP.LT.OR P3, PT, R10, 0x21, P3 ;  /* 0x000000210a00780c */ /* 0x000fe20001f61670 */
[----:B------:R4:W-:Y:S01]  /*1270*/  LDGSTS.E.BYPASS.LTC128B.128 [R37+0x80], [R8.64], !P2 ;  /* 0x0008000008257fae */ /* 0x0009e2000d101d54 */
[----:B------:R-:W-:Y:S01]  /*1280*/  ISETP.GE.AND P2, PT, R30, c[0x0][0x19c], PT ;  /* 0x000067001e007a0c */ /* 0x000fe20003f46270 */
[----:B------:R-:W-:Y:S01]  /*1290*/  UIMAD UR25, UR25, UR4, URZ ;  /* 0x00000004191972a4 */ /* 0x000fe2000f8e023f */
[----:B--2---:R-:W-:Y:S01]  /*12a0*/  IMAD.WIDE.U32 R2, R38, c[0x0][0x178], R12 ;  /* 0x00005e0026027a25 */ /* 0x004fe200078e000c */
[----:B------:R4:W-:Y:S01]  /*12b0*/  LDGSTS.E.BYPASS.LTC128B.128 [R37+0x2080], [R8.64+0x80], !P6 ;  /* 0x0208008008257fae */ /* 0x0009e2000f101d54 */
[C---:B------:R-:W-:Y:S01]  /*12c0*/  ISETP.LT.OR P6, PT, R10.reuse, 0x1, P2 ;  /* 0x000000010a00780c */ /* 0x040fe200017c1670 */
[----:B------:R-:W-:Y:S01]  /*12d0*/  UIMAD UR25, UR24, UR5, UR25 ;  /* 0x00000005181972a4 */ /* 0x000fe2000f8e0219 */
[----:B------:R-:W-:Y:S01]  /*12e0*/  ISETP.LT.OR P2, PT, R10, 0x21, P2 ;  /* 0x000000210a00780c */ /* 0x000fe20001741670 */
[----:B------:R-:W-:Y:S01]  /*12f0*/  USHF.L.U64.HI UR7, UR6, UR27, UR7 ;  /* 0x0000001b06077299 */ /* 0x000fe20008010207 */
[----:B------:R-:W-:Y:S01]  /*1300*/  STL.64 [R1+0xb0], R142 ;  /* 0x0000b08e01007387 */ /* 0x000fe20000100a00 */
[----:B------:R-:W-:Y:S01]  /*1310*/  ULDC.64 UR4, c[0x0][0x188] ;  /* 0x0000620000047ab9 */ /* 0x000fe20000000a00 */
[----:B------:R-:W-:Y:S01]  /*1320*/  CS2R R132, SRZ ;  /* 0x0000000000847805 */ /* 0x000fe2000001ff00 */
[----:B------:R-:W-:Y:S01]  /*1330*/  UIMAD UR4, UR9, UR4, URZ ;  /* 0x00000004090472a4 */ /* 0x000fe2000f8e023f */
[----:B------:R4:W-:Y:S01]  /*1340*/  LDGSTS.E.BYPASS.LTC128B.128 [R37+0x4080], [R8.64+0x100], !P0 ;  /* 0x0408010008257fae */ /* 0x0009e2000c101d54 */
[C---:B------:R-:W-:Y:S01]  /*1350*/  LEA R6, P0, R7.reuse, R8, 0x6 ;  /* 0x0000000807067211 */ /* 0x040fe200078030ff */
[----:B------:R-:W-:Y:S01]  /*1360*/  USHF.L.U32 UR6, UR6, 0x5, URZ ;  /* 0x0000000506067899 */ /* 0x000fe2000800063f */
[----:B------:R-:W-:Y:S01]  /*1370*/  CS2R R130, SRZ ;  /* 0x0000000000827805 */ /* 0x000fe2000001ff00 */
[----:B------:R-:W-:Y:S01]  /*1380*/  UIMAD UR7, UR7, UR12, URZ ;  /* 0x0000000c070772a4 */ /* 0x000fe2000f8e023f */
[----:B------:R-:W-:Y:S01]  /*1390*/  LEA.HI.X R7, R7, R9, R11, 0x6, P0 ;  /* 0x0000000907077211 */ /* 0x000fe200000f340b */
[----:B---3--:R-:W-:Y:S01]  /*13a0*/  IMAD.IADD R5, R3, 0x1, R0 ;  /* 0x0000000103057824 */ /* 0x008fe200078e0200 */
[----:B------:R-:W-:Y:S01]  /*13b0*/  LOP3.LUT P0, RZ, R18, 0x4, RZ, 0xc0, !PT ;  /* 0x0000000412ff7812 */ /* 0x000fe2000780c0ff */
[----:B------:R-:W-:Y:S01]  /*13c0*/  IMAD R0, R39, c[0x0][0x208], RZ ;  /* 0x0000820027007a24 */ /* 0x000fe200078e02ff */
[----:B------:R4:W-:Y:S01]  /*13d0*/  LDGSTS.E.BYPASS.LTC128B.128 [R37+0x6080], [R8.64+0x180], !P6 ;  /* 0x0608018008257fae */ /* 0x0009e2000f101d54 */
[----:B------:R-:W-:Y:S01]  /*13e0*/  IMAD.MOV.U32 R4, RZ, RZ, R2 ;  /* 0x000000ffff047224 */ /* 0x000fe200078e0002 */
[----:B------:R-:W-:Y:S01]  /*13f0*/  LOP3.LUT P6, RZ, R17, 0x2, RZ, 0xc0, !PT ;  /* 0x0000000211ff7812 */ /* 0x000fe200078cc0ff */
[----:B------:R-:W-:Y:S01]  /*1400*/  IMAD R10, R38, c[0x0][0x20c], R0 ;  /* 0x00008300260a7a24 */ /* 0x000fe200078e0200 */
[----:B------:R2:W-:Y:S01]  /*1410*/  LDGSTS.E.BYPASS.LTC128B.128 [R37+0x1080], [R6.64], !P5 ;  /* 0x0108000006257fae */ /* 0x0005e2000e901d54 */
[----:B------:R-:W-:Y:S01]  /*1420*/  IMAD.SHL.U32 R0, R18, 0x40, RZ ;  /* 0x0000004012007824 */ /* 0x000fe200078e00ff */
[----:B------:R-:W-:Y:S01]  /*1430*/  SHF.R.S32.HI R18, RZ, 0x5, R23 ;  /* 0x00000005ff127819 */ /* 0x000fe20000011417 */
[----:B------:R-:W-:Y:S01]  /*1440*/  IMAD.WIDE.U32 R2, R38, c[0x0][0x208], R12 ;  /* 0x0000820026027a25 */ /* 0x000fe200078e000c */
[----:B------:R2:W-:Y:S01]  /*1450*/  LDGSTS.E.BYPASS.LTC128B.128 [R37+0x3080], [R6.64+0x80], !P4 ;  /* 0x0308008006257fae */ /* 0x0005e2000e101d54 */
[----:B------:R-:W-:Y:S01]  /*1460*/  CS2R R128, SRZ ;  /* 0x0000000000807805 */ /* 0x000fe2000001ff00 */
[----:B------:R-:W-:Y:S01]  /*1470*/  LOP3.LUT R0, R0, 0x1c0, RZ, 0xc0, !PT ;  /* 0x000001c000007812 */ /* 0x000fe200078ec0ff */
[----:B------:R-:W-:Y:S01]  /*1480*/  IMAD.SHL.U32 R11, R20, 0x8, RZ ;  /* 0x00000008140b7824 */ /* 0x000fe200078e00ff */
[----:B------:R2:W-:Y:S01]  /*1490*/  LDGSTS.E.BYPASS.LTC128B.128 [R37+0x5080], [R6.64+0x100], !P3 ;  /* 0x0508010006257fae */ /* 0x0005e2000d901d54 */
[----:B------:R-:W-:Y:S01]  /*14a0*/  IMAD.IADD R3, R3, 0x1, R10 ;  /* 0x0000000103037824 */ /* 0x000fe200078e020a */
[----:B------:R-:W-:Y:S01]  /*14b0*/  LEA.HI R10, R23, R18, RZ, 0x1 ;  /* 0x00000012170a7211 */ /* 0x000fe200078f08ff */
[----:B------:R-:W-:Y:S01]  /*14c0*/  CS2R R126, SRZ ;  /* 0x00000000007e7805 */ /* 0x000fe2000001ff00 */
[----:B------:R-:W-:Y:S01]  /*14d0*/  LOP3.LUT R24, R11, 0x18, RZ, 0xc0, !PT ;  /* 0x000000180b187812 */ /* 0x000fe200078ec0ff */
[----:B------:R2:W-:Y:S01]  /*14e0*/  LDGSTS.E.BYPASS.LTC128B.128 [R37+0x7080], [R6.64+0x180], !P2 ;  /* 0x0708018006257fae */ /* 0x0005e2000d101d54 */
[----:B------:R-:W-:Y:S01]  /*14f0*/  SHF.R.U32.HI R11, RZ, 0x3, R0 ;  /* 0x00000003ff0b7819 */ /* 0x000fe20000011600 */
[----:B------:R-:W-:Y:S01]  /*1500*/  CS2R R124, SRZ ;  /* 0x00000000007c7805 */ /* 0x000fe2000001ff00 */
[----:B------:R-:W-:Y:S01]  /*1510*/  LOP3.LUT R10, R10, 0xfffffffe, RZ, 0xc0, !PT ;  /* 0xfffffffe0a0a7812 */ /* 0x000fe200078ec0ff */
[----:B------:R-:W0:Y:S01]  /*1520*/  LDGDEPBAR ;  /* 0x00000000000079af */ /* 0x000e220000000000 */
[----:B------:R-:W-:Y:S01]  /*1530*/  LOP3.LUT R11, R11, R0, R24, 0x1e, !PT ;  /* 0x000000000b0b7212 */ /* 0x000fe200078e1e18 */
[----:B------:R-:W-:Y:S01]  /*1540*/  CS2R R122, SRZ ;  /* 0x00000000007a7805 */ /* 0x000fe2000001ff00 */
[----:B------:R-:W-:Y:S01]  /*1550*/  LOP3.LUT R0, R19, 0x3ffffffc, RZ, 0xc0, !PT ;  /* 0x3ffffffc13007812 */ /* 0x000fe200078ec0ff */
[----:B------:R-:W-:Y:S01]  /*1560*/  IMAD.IADD R19, R18, 0x1, -R10 ;  /* 0x0000000112137824 */ /* 0x000fe200078e0a0a */
[----:B------:R-:W-:Y:S01]  /*1570*/  CS2R R120, SRZ ;  /* 0x0000000000787805 */ /* 0x000fe2000001ff00 */
[----:B------:R-:W-:Y:S01]  /*1580*/  IMAD.U32 R10, RZ, RZ, UR24 ;  /* 0x00000018ff0a7e24 */ /* 0x000fe2000f8e00ff */
[----:B------:R-:W-:Y:S01]  /*1590*/  UIMAD UR24, UR11, UR5, UR4 ;  /* 0x000000050b1872a4 */ /* 0x000fe2000f8e0204 */
[----:B------:R-:W-:Y:S01]  /*15a0*/  IMAD.IADD R0, R76, 0x1, -R0 ;  /* 0x000000014c007824 */ /* 0x000fe200078e0a00 */
[----:B------:R-:W-:Y:S01]  /*15b0*/  CS2R R118, SRZ ;  /* 0x0000000000767805 */ /* 0x000fe2000001ff00 */
[----:B------:R-:W-:Y:S01]  /*15c0*/  IMAD.SHL.U32 R25, R19, 0x400, RZ ;  /* 0x0000040013197824 */ /* 0x000fe200078e00ff */
[----:B------:R-:W-:Y:S01]  /*15d0*/  ULDC.64 UR4, c[0x0][0x178] ;  /* 0x00005e0000047ab9 */ /* 0x000fe20000000a00 */
[----:B------:R-:W-:Y:S01]  /*15e0*/  IMAD.WIDE.U32 R2, R10, c[0x0][0x210], R2 ;  /* 0x000084000a027a25 */ /* 0x000fe200078e0002 */
[----:B------:R-:W-:Y:S01]  /*15f0*/  UIMAD.WIDE.U32 UR28, UR12, UR4, URZ ;  /* 0x000000040c1c72a5 */ /* 0x000fe2000f8e003f */
[----:B------:R-:W-:Y:S01]  /*1600*/  CS2R R116, SRZ ;  /* 0x0000000000747805 */ /* 0x000fe2000001ff00 */
[----:B------:R-:W-:Y:S01]  /*1610*/  CS2R R114, SRZ ;  /* 0x0000000000727805 */ /* 0x000fe2000001ff00 */
[----:B------:R-:W-:Y:S01]  /*1620*/  IMAD R0, R0, 0x2, R25 ;  /* 0x0000000200007824 */ /* 0x000fe200078e0219 */
[----:B------:R-:W-:Y:S01]  /*1630*/  IADD3 R3, R3, UR25, RZ ;  /* 0x0000001903037c10 */ /* 0x000fe2000fffe0ff */
[----:B------:R-:W-:Y:S01]  /*1640*/  IMAD.WIDE.U32 R4, R10, c[0x0][0x180], R4 ;  /* 0x000060000a047a25 */ /* 0x000fe200078e0004 */
[----:B------:R-:W-:Y:S01]  /*1650*/  USHF.R.S32.HI UR25, URZ, 0x1f, UR12 ;  /* 0x0000001f3f197899 */ /* 0x000fe2000801140c */
[----:B------:R-:W-:Y:S01]  /*1660*/  CS2R R112, SRZ ;  /* 0x0000000000707805 */ /* 0x000fe2000001ff00 */
[----:B------:R-:W-:Y:S01]  /*1670*/  CS2R R110, SRZ ;  /* 0x00000000006e7805 */ /* 0x000fe2000001ff00 */
[----:B------:R-:W-:Y:S01]  /*1680*/  IMAD.IADD R0, R0, 0x1, R11 ;  /* 0x0000000100007824 */ /* 0x000fe200078e020b */
[----:B------:R-:W-:Y:S01]  /*1690*/  IADD3 R5, R5, UR26, RZ ;  /* 0x0000001a05057c10 */ /* 0x000fe2000fffe0ff */
[----:B------:R-:W-:Y:S01]  /*16a0*/  UIMAD UR26, UR25, UR4, URZ ;  /* 0x00000004191a72a4 */ /* 0x000fe2000f8e023f */
[----:B----4-:R-:W-:Y:S01]  /*16b0*/  IMAD.U32 R9, RZ, RZ, UR11 ;  /* 0x0000000bff097e24 */ /* 0x010fe2000f8e00ff */
[----:B------:R-:W-:Y:S01]  /*16c0*/  UIMAD UR7, UR25, UR6, UR7 ;  /* 0x00000006190772a4 */ /* 0x000fe2000f8e0207 */
[----:B------:R-:W-:Y:S01]  /*16d0*/  IMAD.SHL.U32 R33, R0, 0x2, RZ ;  /* 0x0000000200217824 */ /* 0x000fe200078e00ff */
[----:B------:R-:W-:Y:S01]  /*16e0*/  UIMAD UR26, UR12, UR5, UR26 ;  /* 0x000000050c1a72a4 */ /* 0x000fe2000f8e021a */
[----:B------:R-:W-:Y:S01]  /*16f0*/  IMAD.U32 R8, RZ, RZ, UR11 ;  /* 0x0000000bff087e24 */ /* 0x000fe2000f8e00ff */
[----:B------:R-:W-:-:S04]  /*1700*/  DEPBAR.LE SB0, 0x1 ;  /* 0x000080400000791a */ /* 0x000fc80000000000 */
[C---:B------:R-:W-:Y:S01]  /*1710*/  IADD3 R0, R33.reuse, 0x14180, RZ ;  /* 0x0001418021007810 */ /* 0x040fe20007ffe0ff */
[----:B------:R-:W-:Y:S01]  /*1720*/  ULDC.64 UR4, c[0x0][0x218] ;  /* 0x0000860000047ab9 */ /* 0x000fe20000000a00 */
[----:B------:R-:W-:Y:S01]  /*1730*/  IADD3 R11, R33, 0x141c0, RZ ;  /* 0x000141c0210b7810 */ /* 0x000fe20007ffe0ff */
[----:B------:R-:W-:Y:S01]  /*1740*/  UIMAD UR4, UR9, UR4, URZ ;  /* 0x00000004090472a4 */ /* 0x000fe2000f8e023f */
[----:B------:R-:W-:Y:S01]  /*1750*/  @P0 IADD3 R11, R0, -0x40, RZ ;  /* 0xffffffc0000b0810 */ /* 0x000fe20007ffe0ff */
[----:B------:R-:W-:Y:S01]  /*1760*/  IMAD.SHL.U32 R0, R17, 0x40, RZ ;  /* 0x0000004011007824 */ /* 0x000fe200078e00ff */
[----:B------:R-:W-:Y:S01]  /*1770*/  UIADD3 UR26, UR29, UR26, URZ ;  /* 0x0000001a1d1a7290 */ /* 0x000fe2000fffe03f */
[----:B------:R-:W-:Y:S01]  /*1780*/  IMAD.WIDE.U32 R40, R9, c[0x0][0x188], R4 ;  /* 0x0000620009287a25 */ /* 0x000fe200078e0004 */
[----:B------:R-:W-:Y:S01]  /*1790*/  UIMAD UR4, UR11, UR5, UR4 ;  /* 0x000000050b0472a4 */ /* 0x000fe2000f8e0204 */
[----:B------:R3:W-:Y:S01]  /*17a0*/  STL [R1+0x68], R33 ;  /* 0x0000682101007387 */ /* 0x0007e20000100800 */
[----:B------:R-:W-:Y:S01]  /*17b0*/  LOP3.LUT R13, R0, 0x1c0, RZ, 0xc0, !PT ;  /* 0x000001c0000d7812 */ /* 0x000fe200078ec0ff */
[----:B------:R-:W-:Y:S01]  /*17c0*/  IMAD.WIDE.U32 R14, R8, c[0x0][0x218], R2 ;  /* 0x00008600080e7a25 */ /* 0x000fe200078e0002 */
[----:B------:R-:W-:Y:S01]  /*17d0*/  SHF.R.S32.HI R3, RZ, 0x1f, R20 ;  /* 0x0000001fff037819 */ /* 0x000fe20000011414 */
[----:B------:R4:W-:Y:S01]  /*17e0*/  STL [R1+0x6c], R11 ;  /* 0x00006c0b01007387 */ /* 0x0009e20000100800 */
[----:B------:R-:W-:Y:S01]  /*17f0*/  LOP3.LUT R2, R13, 0x8, R27, 0xf8, !PT ;  /* 0x000000080d027812 */ /* 0x000fe200078ef81b */
[----:B------:R-:W-:Y:S01]  /*1800*/  IMAD.U32 R4, RZ, RZ, UR28 ;  /* 0x0000001cff047e24 */ /* 0x000fe2000f8e00ff */
[----:B------:R-:W-:Y:S01]  /*1810*/  SHF.R.U32.HI R16, RZ, 0x3, R13 ;  /* 0x00000003ff107819 */ /* 0x000fe2000001160d */
[----:B------:R-:W-:Y:S01]  /*1820*/  IMAD.U32 R9, RZ, RZ, UR26 ;  /* 0x0000001aff097e24 */ /* 0x000fe2000f8e00ff */
[----:B------:R-:W-:Y:S01]  /*1830*/  STL.64 [R1+0xa0], R40 ;  /* 0x0000a02801007387 */ /* 0x000fe20000100a00 */
[----:B------:R-:W-:Y:S01]  /*1840*/  IMAD.U32 R5, RZ, RZ, UR29 ;  /* 0x0000001dff057e24 */ /* 0x000fe2000f8e00ff */
[----:B------:R-:W-:Y:S01]  /*1850*/  LEA R8, P5, R4, R40, 0x5 ;  /* 0x0000002804087211 */ /* 0x000fe200078a28ff */
[----:B------:R-:W-:Y:S01]  /*1860*/  IMAD.U32 R5, RZ, RZ, UR6 ;  /* 0x00000006ff057e24 */ /* 0x000fe2000f8e00ff */
[----:B------:R-:W-:Y:S01]  /*1870*/  LOP3.LUT R2, R2, R16, RZ, 0x3c, !PT ;  /* 0x0000001002027212 */ /* 0x000fe200078e3cff */
[----:B------:R-:W-:Y:S01]  /*1880*/  IMAD.MOV.U32 R10, RZ, RZ, R14 ;  /* 0x000000ffff0a7224 */ /* 0x000fe200078e000e */
[----:B------:R-:W-:Y:S01]  /*1890*/  STL.64 [R1+0x98], R14 ;  /* 0x0000980e01007387 */ /* 0x000fe20000100a00 */
[----:B------:R-:W-:Y:S01]  /*18a0*/  IMAD R0, R22, 0x800, R21 ;  /* 0x0000080016007824 */ /* 0x000fe200078e0215 */
[----:B------:R-:W-:Y:S01]  /*18b0*/  LOP3.LUT P0, RZ, R17, 0x4, RZ, 0xc0, !PT ;  /* 0x0000000411ff7812 */ /* 0x000fe2000780c0ff */
[----:B------:R-:W-:Y:S01]  /*18c0*/  IMAD.SHL.U32 R18, R18, 0x8, RZ ;  /* 0x0000000812127824 */ /* 0x000fe200078e00ff */
[----:B--2---:R-:W-:Y:S01]  /*18d0*/  LEA R6, P3, R8, c[0x0][0x160], 0x1 ;  /* 0x0000580008067a11 */ /* 0x004fe200078608ff */
[----:B------:R-:W-:Y:S01]  /*18e0*/  IMAD.IADD R2, R0, 0x1, R2 ;  /* 0x0000000100027824 */ /* 0x000fe200078e0202 */
[----:B------:R-:W-:Y:S01]  /*18f0*/  CS2R R108, SRZ ;  /* 0x00000000006c7805 */ /* 0x000fe2000001ff00 */
[----:B------:R-:W-:Y:S01]  /*1900*/  CS2R R106, SRZ ;  /* 0x00000000006a7805 */ /* 0x000fe2000001ff00 */
[----:B------:R-:W-:Y:S01]  /*1910*/  CS2R R104, SRZ ;  /* 0x0000000000687805 */ /* 0x000fe2000001ff00 */
[----:B------:R-:W-:Y:S01]  /*1920*/  IMAD.SHL.U32 R2, R2, 0x2, RZ ;  /* 0x0000000202027824 */ /* 0x000fe200078e00ff */
[----:B---3--:R-:W-:Y:S01]  /*1930*/  IADD3 R33, R41, UR24, RZ ;  /* 0x0000001829217c10 */ /* 0x008fe2000fffe0ff */
[----:B------:R-:W-:Y:S01]  /*1940*/  BAR.SYNC.DEFER_BLOCKING 0x0 ;  /* 0x0000000000007b1d */ /* 0x000fe20000010000 */
[----:B------:R-:W-:Y:S01]  /*1950*/  CS2R R102, SRZ ;  /* 0x0000000000667805 */ /* 0x000fe2000001ff00 */
[----:B------:R-:W-:Y:S01]  /*1960*/  CS2R R100, SRZ ;  /* 0x0000000000647805 */ /* 0x000fe2000001ff00 */
[----:B----4-:R-:W-:Y:S01]  /*1970*/  IADD3 R11, R15, UR4, RZ ;  /* 0x000000040f0b7c10 */ /* 0x010fe2000fffe0ff */
[----:B------:R-:W-:Y:S01]  /*1980*/  CS2R R98, SRZ ;  /* 0x0000000000627805 */ /* 0x000fe2000001ff00 */
[----:B------:R-:W-:Y:S01]  /*1990*/  LEA.HI.X R9, R4, R33, R9, 0x5, P5 ;  /* 0x0000002104097211 */ /* 0x000fe200028f2c09 */
[----:B------:R-:W-:Y:S01]  /*19a0*/  STL [R1+0xac], R33 ;  /* 0x0000ac2101007387 */ /* 0x000fe20000100800 */
[----:B------:R-:W-:Y:S01]  /*19b0*/  ULDC UR4, c[0x0][0x168] ;  /* 0x00005a0000047ab9 */ /* 0x000fe20000000800 */
[----:B------:R-:W-:Y:S01]  /*19c0*/  IMAD.WIDE.U32 R4, R5, UR12, R10 ;  /* 0x0000000c05047c25 */ /* 0x000fe2000f8e000a */
[----:B------:R-:W-:Y:S01]  /*19d0*/  LEA.HI.X R7, R8, c[0x0][0x164], R9, 0x1, P3 ;  /* 0x0000590008077a11 */ /* 0x000fe200018f0c09 */
[----:B------:R2:W-:Y:S01]  /*19e0*/  STL.64 [R1+0x90], R10 ;  /* 0x0000900a01007387 */ /* 0x0005e20000100a00 */
[----:B------:R-:W-:Y:S01]  /*19f0*/  UIADD3 UR4, -UR8, UR4, URZ ;  /* 0x0000000408047290 */ /* 0x000fe2000fffe13f */
[----:B------:R-:W-:Y:S01]  /*1a00*/  CS2R R96, SRZ ;  /* 0x0000000000607805 */ /* 0x000fe2000001ff00 */
[----:B------:R-:W-:Y:S01]  /*1a10*/  IADD3 R0, R5, UR7, RZ ;  /* 0x0000000705007c10 */ /* 0x000fe2000fffe0ff */
[----:B------:R-:W-:Y:S01]  /*1a20*/  STL [R1+0x28], R2 ;  /* 0x0000280201007387 */ /* 0x000fe20000100800 */
[----:B------:R-:W-:Y:S01]  /*1a30*/  UMOV UR8, 0x1 ;  /* 0x0000000100087882 */ /* 0x000fe20000000000 */
[----:B------:R-:W-:Y:S01]  /*1a40*/  CS2R R94, SRZ ;  /* 0x00000000005e7805 */ /* 0x000fe2000001ff00 */
[----:B------:R-:W-:Y:S01]  /*1a50*/  ULDC UR7, c[0x0][0x198] ;  /* 0x0000660000077ab9 */ /* 0x000fe20000000800 */
[----:B------:R-:W-:Y:S01]  /*1a60*/  CS2R R92, SRZ ;  /* 0x00000000005c7805 */ /* 0x000fe2000001ff00 */
[----:B------:R-:W-:Y:S01]  /*1a70*/  UIADD3 UR7, -UR13, UR7, UR8 ;  /* 0x000000070d077290 */ /* 0x000fe2000fffe108 */
[----:B------:R-:W-:Y:S01]  /*1a80*/  CS2R R90, SRZ ;  /* 0x00000000005a7805 */ /* 0x000fe2000001ff00 */
[----:B------:R-:W-:Y:S01]  /*1a90*/  CS2R R88, SRZ ;  /* 0x0000000000587805 */ /* 0x000fe2000001ff00 */
[----:B------:R-:W-:Y:S01]  /*1aa0*/  CS2R R86, SRZ ;  /* 0x0000000000567805 */ /* 0x000fe2000001ff00 */
[----:B------:R-:W-:Y:S01]  /*1ab0*/  CS2R R84, SRZ ;  /* 0x0000000000547805 */ /* 0x000fe2000001ff00 */
[----:B------:R-:W3:Y:S01]  /*1ac0*/  LDSM.16.M88.4 R164, [R2+0x8080] ;  /* 0x0080800002a4783b */ /* 0x000ee20000000200 */
[----:B------:R-:W-:Y:S01]  /*1ad0*/  CS2R R82, SRZ ;  /* 0x0000000000527805 */ /* 0x000fe2000001ff00 */
[----:B------:R-:W-:Y:S01]  /*1ae0*/  CS2R R80, SRZ ;  /* 0x0000000000507805 */ /* 0x000fe2000001ff00 */
[----:B-1----:R-:W-:Y:S01]  /*1af0*/  CS2R R78, SRZ ;  /* 0x00000000004e7805 */ /* 0x002fe2000001ff00 */
[----:B------:R-:W1:Y:S01]  /*1b00*/  LDSM.16.M88.4 R180, [R2+0xa080] ;  /* 0x00a0800002b4783b */ /* 0x000e620000000200 */
[----:B------:R-:W-:Y:S01]  /*1b10*/  CS2R R74, SRZ ;  /* 0x00000000004a7805 */ /* 0x000fe2000001ff00 */
[----:B------:R-:W-:Y:S01]  /*1b20*/  CS2R R72, SRZ ;  /* 0x0000000000487805 */ /* 0x000fe2000001ff00 */
[----:B------:R-:W-:Y:S01]  /*1b30*/  CS2R R70, SRZ ;  /* 0x0000000000467805 */ /* 0x000fe2000001ff00 */
[----:B------:R-:W4:Y:S01]  /*1b40*/  LDSM.16.M88.4 R196, [R2+0xc080] ;  /* 0x00c0800002c4783b */ /* 0x000f220000000200 */
[----:B------:R-:W-:Y:S01]  /*1b50*/  CS2R R68, SRZ ;  /* 0x0000000000447805 */ /* 0x000fe2000001ff00 */
[----:B------:R-:W-:Y:S01]  /*1b60*/  CS2R R66, SRZ ;  /* 0x0000000000427805 */ /* 0x000fe2000001ff00 */
[----:B------:R-:W-:Y:S01]  /*1b70*/  CS2R R64, SRZ ;  /* 0x0000000000407805 */ /* 0x000fe2000001ff00 */
[----:B------:R5:W1:Y:S01]  /*1b80*/  LDSM.16.M88.4 R212, [R2+0xe080] ;  /* 0x00e0800002d4783b */ /* 0x000a620000000200 */
[C---:B--2---:R-:W-:Y:S01]  /*1b90*/  LEA R10, P2, R4.reuse, c[0x0][0x1f0], 0x1 ;  /* 0x00007c00040a7a11 */ /* 0x044fe200078408ff */
[----:B------:R-:W-:Y:S01]  /*1ba0*/  CS2R R62, SRZ ;  /* 0x00000000003e7805 */ /* 0x000fe2000001ff00 */
[----:B------:R-:W-:Y:S01]  /*1bb0*/  CS2R R60, SRZ ;  /* 0x00000000003c7805 */ /* 0x000fe2000001ff00 */
[----:B------:R-:W-:Y:S01]  /*1bc0*/  CS2R R58, SRZ ;  /* 0x00000000003a7805 */ /* 0x000fe2000001ff00 */
[----:B------:R-:W-:Y:S01]  /*1bd0*/  LEA.HI.X R11, R4, c[0x0][0x1f4], R0, 0x1, P2 ;  /* 0x00007d00040b7a11 */ /* 0x000fe200010f0c00 */
[----:B------:R-:W-:Y:S01]  /*1be0*/  CS2R R56, SRZ ;  /* 0x0000000000387805 */ /* 0x000fe2000001ff00 */
[----:B------:R-:W-:Y:S01]  /*1bf0*/  LEA.HI R0, R3, R20, RZ, 0x2 ;  /* 0x0000001403007211 */ /* 0x000fe200078f10ff */
[----:B------:R-:W-:Y:S01]  /*1c00*/  IMAD.MOV.U32 R3, RZ, RZ, 0x40 ;  /* 0x00000040ff037424 */ /* 0x000fe200078e00ff */
[----:B------:R-:W-:Y:S01]  /*1c10*/  ISETP.LT.AND P2, PT, R38, UR4, PT ;  /* 0x0000000426007c0c */ /* 0x000fe2000bf41270 */
[----:B------:R-:W-:Y:S01]  /*1c20*/  ULDC.64 UR4, c[0x0][0x240] ;  /* 0x0000900000047ab9 */ /* 0x000fe20000000a00 */
[----:B------:R-:W-:Y:S01]  /*1c30*/  LOP3.LUT R4, R0, 0x1ffffffc, RZ, 0xc0, !PT ;  /* 0x1ffffffc00047812 */ /* 0x000fe200078ec0ff */
[----:B------:R-:W-:Y:S01]  /*1c40*/  UIMAD UR4, UR9, UR4, URZ ;  /* 0x00000004090472a4 */ /* 0x000fe2000f8e023f */
[----:B------:R-:W-:Y:S01]  /*1c50*/  SEL R0, R141, 0xffffffe0, !P6 ;  /* 0xffffffe08d007807 */ /* 0x000fe20007000000 */
[----:B------:R-:W-:Y:S01]  /*1c60*/  CS2R R54, SRZ ;  /* 0x0000000000367805 */ /* 0x000fe2000001ff00 */
[----:B------:R-:W-:Y:S01]  /*1c70*/  SEL R3, R3, 0xffffffc0, !P0 ;  /* 0xffffffc003037807 */ /* 0x000fe20004000000 */
[----:B------:R-:W-:Y:S01]  /*1c80*/  IMAD.IADD R20, R20, 0x1, -R4 ;  /* 0x0000000114147824 */ /* 0x000fe200078e0a04 */
[----:B------:R-:W-:Y:S01]  /*1c90*/  ISETP.GE.OR P3, PT, R12, c[0x0][0x16c], !P2 ;  /* 0x00005b000c007a0c */ /* 0x000fe20005766670 */
[----:B------:R-:W-:Y:S01]  /*1ca0*/  IMAD.IADD R9, R2, 0x1, R0 ;  /* 0x0000000102097824 */ /* 0x000fe200078e0200 */
[----:B------:R-:W-:Y:S01]  /*1cb0*/  ISETP.GE.OR P6, PT, R28, c[0x0][0x16c], !P2 ;  /* 0x00005b001c007a0c */ /* 0x000fe200057c6670 */
[----:B------:R-:W-:Y:S01]  /*1cc0*/  IMAD.IADD R8, R2, 0x1, R3 ;  /* 0x0000000102087824 */ /* 0x000fe200078e0203 */
[----:B------:R-:W-:Y:S01]  /*1cd0*/  LOP3.LUT R0, R26, 0xfffffff0, RZ, 0xc0, !PT ;  /* 0xfffffff01a007812 */ /* 0x000fe200078ec0ff */
[----:B------:R-:W-:Y:S01]  /*1ce0*/  IMAD.IADD R5, R3, 0x1, R9 ;  /* 0x0000000103057824 */ /* 0x000fe200078e0209 */
[----:B------:R-:W2:Y:S01]  /*1cf0*/  LDSM.16.M88.4 R168, [R9+0x8080] ;  /* 0x0080800009a8783b */ /* 0x000ea20000000200 */
[----:B------:R-:W-:Y:S01]  /*1d00*/  ISETP.GE.OR P5, PT, R29, c[0x0][0x16c], !P2 ;  /* 0x00005b001d007a0c */ /* 0x000fe200057a6670 */
[----:B------:R-:W-:Y:S01]  /*1d10*/  UIMAD UR11, UR11, UR5, UR4 ;  /* 0x000000050b0b72a4 */ /* 0x000fe2000f8e0204 */
[----:B------:R-:W-:Y:S01]  /*1d20*/  ISETP.GE.OR P4, PT, R30, c[0x0][0x16c], !P2 ;  /* 0x00005b001e007a0c */ /* 0x000fe20005786670 */
[----:B------:R-:W1:Y:S01]  /*1d30*/  LDSM.16.M88.4 R172, [R8+0x8080] ;  /* 0x0080800008ac783b */ /* 0x000e620000000200 */
[----:B------:R-:W-:Y:S01]  /*1d40*/  IMAD.IADD R0, R76, 0x1, -R0 ;  /* 0x000000014c007824 */ /* 0x000fe200078e0a00 */
[----:B-----5:R-:W-:Y:S01]  /*1d50*/  LOP3.LUT R2, R23, 0xffffffe0, RZ, 0xc0, !PT ;  /* 0xffffffe017027812 */ /* 0x020fe200078ec0ff */
[----:B------:R-:W-:Y:S01]  /*1d60*/  ULDC UR4, c[0x0][0x2a0] ;  /* 0x0000a80000047ab9 */ /* 0x000fe20000000800 */
[----:B------:R-:W1:Y:S01]  /*1d70*/  LDSM.16.M88.4 R176, [R5+0x8080] ;  /* 0x0080800005b0783b */ /* 0x000e620000000200 */
[----:B------:R-:W-:Y:S01]  /*1d80*/  ISETP.GE.AND P0, PT, R12, c[0x0][0x16c], PT ;  /* 0x00005b000c007a0c */ /* 0x000fe20003f06270 */
[----:B------:R-:W-:Y:S01]  /*1d90*/  ULOP3.LUT UR4, URZ, UR4, URZ, 0x33, !UPT ;  /* 0x000000043f047292 */ /* 0x000fe2000f8e333f */
[----:B------:R-:W-:Y:S01]  /*1da0*/  IMAD.IADD R2, R76, 0x1, -R2 ;  /* 0x000000014c027824 */ /* 0x000fe200078e0a02 */
[----:B------:R-:W1:Y:S01]  /*1db0*/  LDSM.16.M88.4 R184, [R9+0xa080] ;  /* 0x00a0800009b8783b */ /* 0x000e620000000200 */
[----:B------:R-:W-:Y:S01]  /*1dc0*/  SEL R36, RZ, 0x1, P0 ;  /* 0x00000001ff247807 */ /* 0x000fe20000000000 */
[----:B------:R-:W-:Y:S01]  /*1dd0*/  CS2R R52, SRZ ;  /* 0x0000000000347805 */ /* 0x000fe2000001ff00 */
[----:B------:R-:W-:Y:S01]  /*1de0*/  ISETP.GE.AND P0, PT, R30, c[0x0][0x16c], PT ;  /* 0x00005b001e007a0c */ /* 0x000fe20003f06270 */
[----:B------:R-:W1:Y:S01]  /*1df0*/  LDSM.16.M88.4 R188, [R8+0xa080] ;  /* 0x00a0800008bc783b */ /* 0x000e620000000200 */
[----:B------:R-:W-:Y:S01]  /*1e00*/  CS2R R50, SRZ ;  /* 0x0000000000327805 */ /* 0x000fe2000001ff00 */
[----:B------:R-:W-:Y:S01]  /*1e10*/  CS2R R48, SRZ ;  /* 0x0000000000307805 */ /* 0x000fe2000001ff00 */
[----:B------:R-:W-:Y:S01]  /*1e20*/  SEL R26, RZ, 0x8, P0 ;  /* 0x00000008ff1a7807 */ /* 0x000fe20000000000 */
[----:B------:R-:W1:Y:S01]  /*1e30*/  LDSM.16.M88.4 R192, [R5+0xa080] ;  /* 0x00a0800005c0783b */ /* 0x000e620000000200 */
[----:B------:R-:W-:Y:S01]  /*1e40*/  @!P1 LEA R4, P0, R31, c[0x0][0x258], 0x2 ;  /* 0x000096001f049a11 */ /* 0x000fe200078010ff */
[----:B------:R-:W-:Y:S01]  /*1e50*/  CS2R R46, SRZ ;  /* 0x00000000002e7805 */ /* 0x000fe2000001ff00 */
[----:B------:R-:W-:Y:S01]  /*1e60*/  CS2R R44, SRZ ;  /* 0x00000000002c7805 */ /* 0x000fe2000001ff00 */
[----:B------:R-:W1:Y:S01]  /*1e70*/  LDSM.16.M88.4 R200, [R9+0xc080] ;  /* 0x00c0800009c8783b */ /* 0x000e620000000200 */
[----:B------:R-:W-:Y:S01]  /*1e80*/  CS2R R42, SRZ ;  /* 0x00000000002a7805 */ /* 0x000fe2000001ff00 */
[----:B------:R-:W-:Y:S01]  /*1e90*/  CS2R R40, SRZ ;  /* 0x0000000000287805 */ /* 0x000fe2000001ff00 */
[----:B------:R-:W-:Y:S01]  /*1ea0*/  CS2R R38, SRZ ;  /* 0x0000000000267805 */ /* 0x000fe2000001ff00 */
[----:B------:R-:W1:Y:S01]  /*1eb0*/  LDSM.16.M88.4 R204, [R8+0xc080] ;  /* 0x00c0800008cc783b */ /* 0x000e620000000200 */
[----:B------:R-:W-:-:S02]  /*1ec0*/  ULDC UR5, c[0x0][0x2a8] ;  /* 0x0000aa0000057ab9 */ /* 0x000fc40000000800 */
[----:B------:R-:W-:Y:S01]  /*1ed0*/  UISETP.GT.AND UP2, UPT, UR10, -0x1, UPT ;  /* 0xffffffff0a00788c */ /* 0x000fe2000bf44270 */
[----:B------:R-:W1:Y:S01]  /*1ee0*/  LDSM.16.M88.4 R208, [R5+0xc080] ;  /* 0x00c0800005d0783b */ /* 0x000e620000000200 */
[----:B------:R-:W-:Y:S02]  /*1ef0*/  ULDC UR6, c[0x0][0x168] ;  /* 0x00005a0000067ab9 */ /* 0x000fe40000000800 */
[----:B------:R-:W-:Y:S01]  /*1f00*/  UISETP.LE.AND UP1, UPT, UR8, UR5, UPT ;  /* 0x000000050800728c */ /* 0x000fe2000bf23270 */
[----:B------:R-:W1:Y:S04]  /*1f10*/  LDSM.16.M88.4 R216, [R9+0xe080] ;  /* 0x00e0800009d8783b */ /* 0x000e680000000200 */
[----:B------:R-:W1:Y:S04]  /*1f20*/  LDSM.16.M88.4 R220, [R8+0xe080] ;  /* 0x00e0800008dc783b */ /* 0x000e680000000200 */
[----:B------:R-:W1:Y:S04]  /*1f30*/  LDSM.16.M88.4 R224, [R5+0xe080] ;  /* 0x00e0800005e0783b */ /* 0x000e680000000200 */
[----:B------:R-:W-:Y:S06]  /*1f40*/  BAR.SYNC.DEFER_BLOCKING 0x0 ;  /* 0x0000000000007b1d */ /* 0x000fec0000010000 */
[----:B------:R-:W-:Y:S04]  /*1f50*/  STL [R1+0x2c], R9 ;  /* 0x00002c0901007387 */ /* 0x000fe80000100800 */
[----:B------:R5:W-:Y:S04]  /*1f60*/  STL [R1+0x34], R8 ;  /* 0x0000340801007387 */ /* 0x000be80000100800 */
[----:B------:R1:W-:Y:S04]  /*1f70*/  STL [R1+0x30], R5 ;  /* 0x0000300501007387 */ /* 0x0003e80000100800 */
[----:B------:R-:W-:Y:S01]  /*1f80*/  @!PT LDS RZ, [RZ] ;  /* 0x00000000fffff984 */ /* 0x000fe20000000800 */
[----:B------:R-:W-:Y:S01]  /*1f90*/  @!PT LDS RZ, [RZ] ;  /* 0x00000000fffff984 */ /* 0x000fe20000000800 */
[----:B------:R-:W-:Y:S01]  /*1fa0*/  @!PT LDS RZ, [RZ] ;  /* 0x00000000fffff984 */ /* 0x000fe20000000800 */
[----:B------:R1:W-:Y:S01]  /*1fb0*/  LDGSTS.E.BYPASS.LTC128B.128 [R37+0x8080], [R6.64], !P3 ;  /* 0x0808000006257fae */ /* 0x0003e2000d901d54 */
[----:B------:R-:W-:-:S03]  /*1fc0*/  ISETP.GE.AND P3, PT, R12, c[0x0][0x1fc], PT ;  /* 0x00007f000c007a0c */ /* 0x000fc60003f66270 */
[----:B------:R1:W-:Y:S01]  /*1fd0*/  LDGSTS.E.BYPASS.LTC128B.128 [R37+0x9080], [R6.64+0x80], !P6 ;  /* 0x0908008006257fae */ /* 0x0003e2000f101d54 */
[----:B------:R-:W-:Y:S01]  /*1fe0*/  ISETP.GE.OR P6, PT, R12, c[0x0][0x1fc], !P2 ;  /* 0x00007f000c007a0c */ /* 0x000fe200057c6670 */
[----:B------:R-:W-:Y:S02]  /*1ff0*/  IMAD.SHL.U32 R12, R22, 0x20, RZ ;  /* 0x00000020160c7824 */ /* 0x000fe400078e00ff */
[----:B------:R2:W-:Y:S01]  /*2000*/  LDGSTS.E.BYPASS.LTC128B.128 [R37+0xa080], [R6.64+0x100], !P5 ;  /* 0x0a08010006257fae */ /* 0x0005e2000e901d54 */
[----:B------:R-:W-:Y:S02]  /*2010*/  ISETP.GE.AND P5, PT, R29, c[0x0][0x16c], PT ;  /* 0x00005b001d007a0c */ /* 0x000fe40003fa6270 */
[----:B-----5:R-:W-:Y:S01]  /*2020*/  SHF.R.S32.HI R8, RZ, 0x1f, R0 ;  /* 0x0000001fff087819 */ /* 0x020fe20000011400 */
[----:B------:R2:W-:Y:S01]  /*2030*/  LDGSTS.E.BYPASS.LTC128B.128 [R37+0xb080], [R6.64+0x180], !P4 ;  /* 0x0b08018006257fae */ /* 0x0005e2000e101d54 */
[----:B------:R-:W-:Y:S02]  /*2040*/  ISETP.GE.AND P4, PT, R28, c[0x0][0x16c], PT ;  /* 0x00005b001c007a0c */ /* 0x000fe40003f86270 */
[----:B------:R-:W-:-:S02]  /*2050*/  LEA.HI R8, R8, R0, RZ, 0x3 ;  /* 0x0000000008087211 */ /* 0x000fc400078f18ff */
[----:B------:R-:W-:Y:S02]  /*2060*/  SEL R21, RZ, 0xffffffff, P4 ;  /* 0xffffffffff157807 */ /* 0x000fe40002000000 */
[----:B------:R-:W-:Y:S02]  /*2070*/  LOP3.LUT R9, R8, 0xfffffff8, RZ, 0xc0, !PT ;  /* 0xfffffff808097812 */ /* 0x000fe400078ec0ff */
[----:B------:R-:W-:Y:S02]  /*2080*/  ISETP.GE.AND P4, PT, R28, c[0x0][0x1fc], PT ;  /* 0x00007f001c007a0c */ /* 0x000fe40003f86270 */
[----:B------:R-:W-:Y:S01]  /*2090*/  SEL R33, RZ, 0x4, P5 ;  /* 0x00000004ff217807 */ /* 0x000fe20002800000 */
[----:B------:R-:W-:Y:S01]  /*20a0*/  IMAD.IADD R0, R0, 0x1, -R9 ;  /* 0x0000000100007824 */ /* 0x000fe200078e0a09 */
[----:B------:R-:W-:Y:S02]  /*20b0*/  ISETP.GE.OR P5, PT, R28, c[0x0][0x1fc], !P2 ;  /* 0x00007f001c007a0c */ /* 0x000fe400057a6670 */
[----:B------:R-:W-:-:S02]  /*20c0*/  SEL R28, RZ, 0x1, P3 ;  /* 0x00000001ff1c7807 */ /* 0x000fc40001800000 */
[----:B------:R-:W-:Y:S02]  /*20d0*/  ISETP.GE.AND P3, PT, R29, c[0x0][0x1fc], PT ;  /* 0x00007f001d007a0c */ /* 0x000fe40003f66270 */
[----:B------:R-:W-:Y:S02]  /*20e0*/  SEL R17, RZ, 0xffffffff, P4 ;  /* 0xffffffffff117807 */ /* 0x000fe40002000000 */
[----:B-1----:R-:W-:Y:S02]  /*20f0*/  @!P1 LEA.HI.X R5, R31, c[0x0][0x25c], R34, 0x2, P0 ;  /* 0x000097001f059a11 */ /* 0x002fe400000f1422 */
[----:B------:R-:W-:Y:S02]  /*2100*/  SEL R23, RZ, 0x4, P3 ;  /* 0x00000004ff177807 */ /* 0x000fe40001800000 */
[----:B------:R-:W-:Y:S02]  /*2110*/  LEA R14, P0, R32, c[0x0][0x280], 0x2 ;  /* 0x0000a000200e7a11 */ /* 0x000fe400078010ff */
[----:B--2---:R-:W-:Y:S01]  /*2120*/  SHF.R.S32.HI R6, RZ, 0x1f, R2 ;  /* 0x0000001fff067819 */ /* 0x004fe20000011402 */
[----:B------:R-:W-:Y:S01]  /*2130*/  IMAD.SHL.U32 R7, R19, 0x10, RZ ;  /* 0x0000001013077824 */ /* 0x000fe200078e00ff */
[----:B------:R-:W-:-:S02]  /*2140*/  ISETP.GE.AND P3, PT, R30, c[0x0][0x1fc], PT ;  /* 0x00007f001e007a0c */ /* 0x000fc40003f66270 */
[----:B------:R-:W-:Y:S02]  /*2150*/  LEA.HI R6, R6, R2, RZ, 0x2 ;  /* 0x0000000206067211 */ /* 0x000fe400078f10ff */
[----:B------:R-:W-:Y:S02]  /*2160*/  LOP3.LUT R13, R13, 0x10, R7, 0xf8, !PT ;  /* 0x000000100d0d7812 */ /* 0x000fe400078ef807 */
[C---:B------:R-:W-:Y:S02]  /*2170*/  LOP3.LUT R9, R6.reuse, 0x7ffffffc, RZ, 0xc0, !PT ;  /* 0x7ffffffc06097812 */ /* 0x040fe400078ec0ff */
[----:B------:R-:W-:Y:S02]  /*2180*/  LEA.HI.SX32 R19, R6, R7, 0x1e ;  /* 0x0000000706137211 */ /* 0x000fe400078ff2ff */
[----:B------:R-:W-:Y:S01]  /*2190*/  LOP3.LUT R7, R13, 0x8, R27, 0xf8, !PT ;  /* 0x000000080d077812 */ /* 0x000fe200078ef81b */
[----:B------:R-:W-:Y:S01]  /*21a0*/  IMAD.IADD R6, R2, 0x1, -R9 ;  /* 0x0000000102067824 */ /* 0x000fe200078e0a09 */
[----:B------:R-:W-:Y:S01]  /*21b0*/  ISETP.GE.OR P4, PT, R29, c[0x0][0x1fc], !P2 ;  /* 0x00007f001d007a0c */ /* 0x000fe20005786670 */
[----:B------:R-:W-:Y:S01]  /*21c0*/  IMAD.SHL.U32 R9, R21, 0x2, RZ ;  /* 0x0000000215097824 */ /* 0x000fe200078e00ff */
[----:B------:R-:W-:Y:S01]  /*21d0*/  ISETP.GE.OR P2, PT, R30, c[0x0][0x1fc], !P2 ;  /* 0x00007f001e007a0c */ /* 0x000fe20005746670 */
[----:B------:R-:W-:Y:S01]  /*21e0*/  @!P1 IMAD.SHL.U32 R2, R76, 0x10, RZ ;  /* 0x000000104c029824 */ /* 0x000fe200078e00ff */
[----:B------:R-:W-:Y:S01]  /*21f0*/  LEA.HI.X R15, R32, c[0x0][0x284], R35, 0x2, P0 ;  /* 0x0000a100200f7a11 */ /* 0x000fe200000f1423 */
[----:B------:R-:W-:Y:S01]  /*2200*/  IMAD.SHL.U32 R13, R17, 0x2, RZ ;  /* 0x00000002110d7824 */ /* 0x000fe200078e00ff */
[----:B------:R-:W-:Y:S01]  /*2210*/  LOP3.LUT P0, RZ, R0, 0x4, RZ, 0xc0, !PT ;  /* 0x0000000400ff7812 */ /* 0x000fe2000780c0ff */
[----:B------:R-:W-:Y:S01]  /*2220*/  IMAD R140, R20, 0x4, R6 ;  /* 0x00000004148c7824 */ /* 0x000fe200078e0206 */
[----:B------:R-:W-:Y:S01]  /*2230*/  LOP3.LUT R6, R9, 0x2, R36, 0xe2, !PT ;  /* 0x0000000209067812 */ /* 0x000fe200078ee224 */
[----:B------:R1:W-:Y:S01]  /*2240*/  @!P1 LDGSTS.E.BYPASS.LTC128B.128 [R2+0x14080], [R4.64] ;  /* 0x1408000004029fae */ /* 0x0003e2000b901d54 */
[----:B------:R-:W-:Y:S01]  /*2250*/  LOP3.LUT R9, R13, 0x2, R28, 0xe2, !PT ;  /* 0x000000020d097812 */ /* 0x000fe200078ee21c */
[----:B------:R-:W-:Y:S01]  /*2260*/  CS2R R34, SRZ ;  /* 0x0000000000227805 */ /* 0x000fe2000001ff00 */
[----:B------:R-:W-:Y:S01]  /*2270*/  LOP3.LUT R12, R24, 0x20, R12, 0xf8, !PT ;  /* 0x00000020180c7812 */ /* 0x000fe200078ef80c */
[----:B------:R2:W-:Y:S01]  /*2280*/  STL [R1+0x54], R19 ;  /* 0x0000541301007387 */ /* 0x0005e20000100800 */
[----:B------:R-:W-:Y:S01]  /*2290*/  LOP3.LUT R16, R7, R16, RZ, 0x3c, !PT ;  /* 0x0000001007107212 */ /* 0x000fe200078e3cff */
[----:B------:R-:W-:Y:S01]  /*22a0*/  CS2R R30, SRZ ;  /* 0x00000000001e7805 */ /* 0x000fe2000001ff00 */
[----:B------:R-:W-:Y:S01]  /*22b0*/  CS2R R28, SRZ ;  /* 0x00000000001c7805 */ /* 0x000fe2000001ff00 */
[----:B------:R-:W0:Y:S01]  /*22c0*/  LDGDEPBAR ;  /* 0x00000000000079af */ /* 0x000e220000000000 */
[----:B------:R-:W-:-:S03]  /*22d0*/  CS2R R20, SRZ ;  /* 0x0000000000147805 */ /* 0x000fc6000001ff00 */
[----:B------:R5:W-:Y:S04]  /*22e0*/  LDGSTS.E.BYPASS.LTC128B.128 [R37+0x10080], [R10.64], !P6 ;  /* 0x100800000a257fae */ /* 0x000be8000f101d54 */
[----:B------:R5:W-:Y:S01]  /*22f0*/  LDGSTS.E.BYPASS.LTC128B.128 [R37+0x11080], [R10.64+0x80], !P5 ;  /* 0x110800800a257fae */ /* 0x000be2000e901d54 */
[----:B------:R-:W-:-:S03]  /*2300*/  ISETP.GE.AND P5, PT, R76, 0x8, PT ;  /* 0x000000084c00780c */ /* 0x000fc60003fa6270 */
[----:B------:R5:W-:Y:S04]  /*2310*/  LDGSTS.E.BYPASS.LTC128B.128 [R37+0x12080], [R10.64+0x100], !P4 ;  /* 0x120801000a257fae */ /* 0x000be8000e101d54 */
[----:B------:R5:W-:Y:S01]  /*2320*/  LDGSTS.E.BYPASS.LTC128B.128 [R37+0x13080], [R10.64+0x180], !P2 ;  /* 0x130801800a257fae */ /* 0x000be2000d101d54 */
[----:B-1----:R-:W-:Y:S02]  /*2330*/  SEL R2, RZ, 0x8, P3 ;  /* 0x00000008ff027807 */ /* 0x002fe40001800000 */
[C---:B------:R-:W-:Y:S01]  /*2340*/  LOP3.LUT P3, RZ, R0.reuse, 0x2, RZ, 0xc0, !PT ;  /* 0x0000000200ff7812 */ /* 0x040fe2000786c0ff */
[----:B------:R-:W-:Y:S01]  /*2350*/  IMAD.SHL.U32 R0, R0, 0x40, RZ ;  /* 0x0000004000007824 */ /* 0x000fe200078e00ff */
[----:B------:R-:W-:Y:S01]  /*2360*/  LOP3.LUT R4, R26, R6, R33, 0xfe, !PT ;  /* 0x000000061a047212 */ /* 0x000fe200078efe21 */
[----:B------:R-:W-:Y:S01]  /*2370*/  IMAD.SHL.U32 R6, R8, 0x40, RZ ;  /* 0x0000004008067824 */ /* 0x000fe200078e00ff */
[----:B------:R-:W-:Y:S01]  /*2380*/  LOP3.LUT R2, R2, R9, R23, 0xfe, !PT ;  /* 0x0000000902027212 */ /* 0x000fe200078efe17 */
[----:B------:R-:W-:Y:S01]  /*2390*/  IMAD.U32 R9, RZ, RZ, UR7 ;  /* 0x00000007ff097e24 */ /* 0x000fe2000f8e00ff */
[----:B------:R-:W-:Y:S01]  /*23a0*/  LOP3.LUT R0, R0, 0x1c0, RZ, 0xc0, !PT ;  /* 0x000001c000007812 */ /* 0x000fe200078ec0ff */
[----:B------:R1:W-:Y:S01]  /*23b0*/  STL [R1+0x64], R4 ;  /* 0x0000640401007387 */ /* 0x0003e20000100800 */
[----:B------:R-:W-:Y:S01]  /*23c0*/  LOP3.LUT R6, R6, 0xfffffe00, RZ, 0xc0, !PT ;  /* 0xfffffe0006067812 */ /* 0x000fe200078ec0ff */
[----:B------:R-:W-:Y:S01]  /*23d0*/  CS2R R32, SRZ ;  /* 0x0000000000207805 */ /* 0x000fe2000001ff00 */
[----:B------:R-:W-:Y:S01]  /*23e0*/  LOP3.LUT R5, R0, 0x38, R18, 0xf8, !PT ;  /* 0x0000003800057812 */ /* 0x000fe200078ef812 */
[----:B------:R3:W-:Y:S01]  /*23f0*/  STL [R1+0x60], R2 ;  /* 0x0000600201007387 */ /* 0x0007e20000100800 */
[----:B------:R-:W-:Y:S01]  /*2400*/  CS2R R26, SRZ ;  /* 0x00000000001a7805 */ /* 0x000fe2000001ff00 */
[----:B------:R-:W-:Y:S01]  /*2410*/  IMAD R8, R22, 0x1000, R6 ;  /* 0x0000100016087824 */ /* 0x000fe200078e0206 */
[----:B--2---:R-:W-:Y:S01]  /*2420*/  CS2R R18, SRZ ;  /* 0x0000000000127805 */ /* 0x004fe2000001ff00 */
[----:B------:R-:W-:Y:S01]  /*2430*/  ULDC UR7, c[0x0][0x168] ;  /* 0x00005a0000077ab9 */ /* 0x000fe20000000800 */
[----:B-----5:R-:W-:Y:S01]  /*2440*/  IADD3 R11, R143, UR11, RZ ;  /* 0x0000000b8f0b7c10 */ /* 0x020fe2000fffe0ff */
[----:B------:R-:W-:Y:S01]  /*2450*/  IMAD.SHL.U32 R10, R140, 0x2, RZ ;  /* 0x000000028c0a7824 */ /* 0x000fe200078e00ff */
[----:B------:R-:W-:-:S03]  /*2460*/  CS2R R36, SRZ ;  /* 0x0000000000247805 */ /* 0x000fc6000001ff00 */
[----:B------:R2:W-:Y:S01]  /*2470*/  STL [R1+0xa8], R11 ;  /* 0x0000a80b01007387 */ /* 0x0005e20000100800 */
[----:B------:R-:W-:Y:S02]  /*2480*/  IADD3 R140, -R10, UR23, RZ ;  /* 0x000000170a8c7c10 */ /* 0x000fe4000fffe1ff */
[----:B------:R-:W-:Y:S01]  /*2490*/  IADD3 R9, R9, -c[0x0][0x168], -R10 ;  /* 0x80005a0009097a10 */ /* 0x000fe20007ffe80a */
[----:B------:R5:W-:Y:S01]  /*24a0*/  STL [R1+0x84], R10 ;  /* 0x0000840a01007387 */ /* 0x000be20000100800 */
[----:B-1----:R-:W-:-:S03]  /*24b0*/  IMAD.SHL.U32 R4, R22, 0x8, RZ ;  /* 0x0000000816047824 */ /* 0x002fc600078e00ff */
[----:B------:R-:W-:Y:S01]  /*24c0*/  STL [R1+0x8c], R140 ;  /* 0x00008c8c01007387 */ /* 0x000fe20000100800 */
[----:B---3--:R-:W-:Y:S02]  /*24d0*/  SHF.R.U32.HI R2, RZ, 0x3, R0 ;  /* 0x00000003ff027819 */ /* 0x008fe40000011600 */
[----:B------:R-:W-:Y:S02]  /*24e0*/  LOP3.LUT R4, R0, 0x8, R4, 0xf8, !PT ;  /* 0x0000000800047812 */ /* 0x000fe400078ef804 */
[----:B------:R-:W-:Y:S01]  /*24f0*/  LOP3.LUT R7, R2, R12, R0, 0x1e, !PT ;  /* 0x0000000c02077212 */ /* 0x000fe200078e1e00 */
[----:B------:R-:W-:Y:S01]  /*2500*/  IMAD R0, R22, 0x200, R16 ;  /* 0x0000020016007824 */ /* 0x000fe200078e0210 */
[-C--:B------:R-:W-:Y:S01]  /*2510*/  LOP3.LUT R5, R5, R2.reuse, RZ, 0x3c, !PT ;  /* 0x0000000205057212 */ /* 0x080fe200078e3cff */
[----:B------:R-:W-:Y:S01]  /*2520*/  CS2R R22, SRZ ;  /* 0x0000000000167805 */ /* 0x000fe2000001ff00 */
[----:B------:R-:W-:Y:S01]  /*2530*/  LOP3.LUT R4, R4, R2, RZ, 0x3c, !PT ;  /* 0x0000000204047212 */ /* 0x000fe200078e3cff */
[----:B------:R-:W-:Y:S01]  /*2540*/  CS2R R16, SRZ ;  /* 0x0000000000107805 */ /* 0x000fe2000001ff00 */
[-C--:B------:R-:W-:Y:S01]  /*2550*/  LOP3.LUT R7, R7, R6.reuse, RZ, 0xfc, !PT ;  /* 0x0000000607077212 */ /* 0x080fe200078efcff */
[----:B------:R-:W-:Y:S01]  /*2560*/  IMAD.IADD R8, R8, 0x1, R5 ;  /* 0x0000000108087824 */ /* 0x000fe200078e0205 */
[CC--:B------:R-:W-:Y:S01]  /*2570*/  IADD3 R2, R4.reuse, R6.reuse, R25 ;  /* 0x0000000604027210 */ /* 0x0c0fe20007ffe019 */
[----:B------:R-:W-:Y:S01]  /*2580*/  IMAD.MOV.U32 R5, RZ, RZ, 0x10 ;  /* 0x00000010ff057424 */ /* 0x000fe200078e00ff */
[----:B------:R-:W-:Y:S01]  /*2590*/  LOP3.LUT R6, R4, R6, RZ, 0xfc, !PT ;  /* 0x0000000604067212 */ /* 0x000fe200078efcff */
[----:B------:R-:W-:Y:S01]  /*25a0*/  @!P5 IMAD.SHL.U32 R4, R76, 0x10, RZ ;  /* 0x000000104c04d824 */ /* 0x000fe200078e00ff */
[----:B------:R-:W-:Y:S01]  /*25b0*/  CS2R R24, SRZ ;  /* 0x0000000000187805 */ /* 0x000fe2000001ff00 */
[----:B--2---:R-:W-:Y:S01]  /*25c0*/  IMAD R11, R0, 0x2, R3 ;  /* 0x00000002000b7824 */ /* 0x004fe200078e0203 */
[----:B------:R-:W-:Y:S01]  /*25d0*/  IADD3 R3, R9, c[0x0][0x2a4], RZ ;  /* 0x0000a90009037a10 */ /* 0x000fe20007ffe0ff */
[----:B------:R-:W-:Y:S01]  /*25e0*/  IMAD.SHL.U32 R2, R2, 0x2, RZ ;  /* 0x0000000202027824 */ /* 0x000fe200078e00ff */
[----:B------:R-:W-:Y:S01]  /*25f0*/  SEL R5, R5, 0xfffffff0, !P3 ;  /* 0xfffffff005057807 */ /* 0x000fe20005800000 */
[----:B-----5:R-:W-:Y:S01]  /*2600*/  IMAD.SHL.U32 R10, R0, 0x2, RZ ;  /* 0x00000002000a7824 */ /* 0x020fe200078e00ff */
[----:B------:R-:W-:Y:S01]  /*2610*/  STL [R1+0x38], R11 ;  /* 0x0000380b01007387 */ /* 0x000fe20000100800 */
[----:B------:R-:W-:Y:S01]  /*2620*/  IADD3 R0, R9, UR4, RZ ;  /* 0x0000000409007c10 */ /* 0x000fe2000fffe0ff */
[----:B------:R-:W-:Y:S01]  /*2630*/  CS2R R76, SRZ ;  /* 0x00000000004c7805 */ /* 0x000fe2000001ff00 */
[----:B------:R-:W-:Y:S01]  /*2640*/  CS2R R12, SRZ ;  /* 0x00000000000c7805 */ /* 0x000fe2000001ff00 */
[----:B------:R1:W-:Y:S04]  /*2650*/  STL [R1+0x3c], R10 ;  /* 0x00003c0a01007387 */ /* 0x0003e80000100800 */
[----:B------:R2:W-:Y:S04]  /*2660*/  @!P5 LDGSTS.E.BYPASS.LTC128B.128 [R4+0x14100], [R14.64] ;  /* 0x141000000e04dfae */ /* 0x0005e8000b901d54 */
[----:B------:R3:W-:Y:S04]  /*2670*/  STL [R1+0x80], R3 ;  /* 0x0000800301007387 */ /* 0x0007e80000100800 */
[----:B------:R5:W-:Y:S04]  /*2680*/  STL [R1+0x88], R0 ;  /* 0x0000880001007387 */ /* 0x000be80000100800 */
[----:B------:R-:W0:Y:S01]  /*2690*/  LDGDEPBAR ;  /* 0x00000000000079af */ /* 0x000e220000000000 */
[----:B-1----:R-:W-:-:S02]  /*26a0*/  LEA R10, R6, 0x15180, 0x1 ;  /* 0x00015180060a7811 */ /* 0x002fc400078e08ff */
[----:B------:R-:W-:-:S03]  /*26b0*/  LEA R6, R8, 0x80, 0x1 ;  /* 0x0000008008067811 */ /* 0x000fc600078e08ff */
[----:B------:R-:W-:Y:S01]  /*26c0*/  STL [R1+0x40], R10 ;  /* 0x0000400a01007387 */ /* 0x000fe20000100800 */
[----:B--2---:R-:W-:Y:S01]  /*26d0*/  SEL R4, R141, 0xffffffe0, !P0 ;  /* 0xffffffe08d047807 */ /* 0x004fe20004000000 */
[----:B------:R-:W-:Y:S01]  /*26e0*/  CS2R R14, SRZ ;  /* 0x00000000000e7805 */ /* 0x000fe2000001ff00 */
[--C-:B---3--:R-:W-:Y:S01]  /*26f0*/  IMAD R3, R5, 0x2, R2.reuse ;  /* 0x0000000205037824 */ /* 0x108fe200078e0202 */
[----:B------:R1:W-:Y:S01]  /*2700*/  STL [R1+0x24], R6 ;  /* 0x0000240601007387 */ /* 0x0003e20000100800 */
[----:B-----5:R-:W-:Y:S02]  /*2710*/  IMAD.SHL.U32 R0, R7, 0x2, RZ ;  /* 0x0000000207007824 */ /* 0x020fe400078e00ff */
        /* <DEDUP_REMOVED lines=8> */
[----:B----4-:R2:W-:Y:S02]  /*27a0*/  STL [R1+0x48], R4 ;  /* 0x0000480401007387 */ /* 0x0105e40000100800 */
.L_x_148:
[----:B-1----:R-:W3:Y:S01]  /*27b0*/  LDL R156, [R1+0x28] ;  /* 0x00002800019c7983 */ /* 0x002ee20000100800 */
[----:B------:R-:W-:Y:S04]  /*27c0*/  DEPBAR.LE SB0, 0x0 ;  /* 0x000080000000791a */ /* 0x000fe80000000000 */
[----:B------:R-:W4:Y:S01]  /*27d0*/  LDL R155, [R1+0x2c] ;  /* 0x00002c00019b7983 */ /* 0x000f220000100800 */
[----:B------:R-:W-:Y:S03]  /*27e0*/  PLOP3.LUT P0, PT, PT, PT, UP1, 0x80, 0x0 ;  /* 0x000000000000781c */ /* 0x000fe60003f0f018 */
[----:B-----5:R-:W5:Y:S04]  /*27f0*/  LDL R153, [R1+0x34] ;  /* 0x0000340001997983 */ /* 0x020f680000100800 */
[----:B--2---:R-:W2:Y:S04]  /*2800*/  LDL R154, [R1+0x20] ;  /* 0x00002000019a7983 */ /* 0x004ea80000100800 */
[----:B------:R-:W2:Y:S04]  /*2810*/  LDL R152, [R1+0x30] ;  /* 0x0000300001987983 */ /* 0x000ea80000100800 */
[----:B------:R-:W-:Y:S06]  /*2820*/  BAR.SYNC.DEFER_BLOCKING 0x0 ;  /* 0x0000000000007b1d */ /* 0x000fec0000010000 */
[----:B------:R-:W-:Y:S04]  /*2830*/  LDSM.16.M88.4 R8, [R2+0x8080] ;  /* 0x008080000208783b */ /* 0x000fe80000000200 */
[----:B------:R-:W-:Y:S04]  /*2840*/  LDSM.16.M88.4 R144, [R3+0x8080] ;  /* 0x008080000390783b */ /* 0x000fe80000000200 */
[----:B------:R-:W5:Y:S04]  /*2850*/  LDL R229, [R1+0x54] ;  /* 0x0000540001e57983 */ /* 0x000f680000100800 */
[----:B------:R-:W5:Y:S04]  /*2860*/  LDL R230, [R1+0x80] ;  /* 0x0000800001e67983 */ /* 0x000f680000100800 */
[----:B------:R-:W5:Y:S04]  /*2870*/  LDL R228, [R1+0x88] ;  /* 0x0000880001e47983 */ /* 0x000f680000100800 */
[----:B------:R-:W5:Y:S04]  /*2880*/  LDL R163, [R1+0x8c] ;  /* 0x00008c0001a37983 */ /* 0x000f680000100800 */
[----:B---3--:R-:W1:Y:S04]  /*2890*/  LDSM.16.M88.4 R140, [R156+0x80] ;  /* 0x000080009c8c783b */ /* 0x008e680000000200 */
[----:B----4-:R-:W3:Y:S01]  /*28a0*/  LDSM.16.M88.4 R148, [R155+0x80] ;  /* 0x000080009b94783b */ /* 0x010ee20000000200 */
[C---:B-1----:R-:W-:Y:S08]  /*28b0*/  HMMA.16816.F32 R4, R8.reuse, R140, RZ ;  /* 0x0000008c0804723c */ /* 0x042ff000000018ff */
[----:B------:R-:W-:Y:S01]  /*28c0*/  HMMA.16816.F32 R8, R8, R142, RZ ;  /* 0x0000008e0808723c */ /* 0x000fe200000018ff */
[----:B--2---:R-:W-:Y:S11]  /*28d0*/  LDSM.16.M88.4 R140, [R154+0x8080] ;  /* 0x008080009a8c783b */ /* 0x004ff60000000200 */
[----:B------:R-:W-:Y:S04]  /*28e0*/  @!UPT UIADD3 URZ, URZ, URZ, URZ ;  /* 0x0000003f3f3ff290 */ /* 0x000fe8000fffe03f */
[C---:B---3--:R-:W-:Y:S08]  /*28f0*/  HMMA.16816.F32 R4, R144.reuse, R148, R4 ;  /* 0x000000949004723c */ /* 0x048ff00000001804 */
[----:B------:R-:W-:Y:S01]  /*2900*/  HMMA.16816.F32 R8, R144, R150, R8 ;  /* 0x000000969008723c */ /* 0x000fe20000001808 */
[----:B-----5:R-:W1:Y:S04]  /*2910*/  LDSM.16.M88.4 R144, [R153+0x80] ;  /* 0x000080009990783b */ /* 0x020e680000000200 */
[----:B------:R-:W-:Y:S11]  /*2920*/  LDSM.16.M88.4 R148, [R252+0x8080] ;  /* 0x00808000fc94783b */ /* 0x000ff60000000200 */
[C---:B-1----:R-:W-:Y:S08]  /*2930*/  HMMA.16816.F32 R4, R140.reuse, R144, R4 ;  /* 0x000000908c04723c */ /* 0x042ff00000001804 */
[----:B------:R-:W-:Y:S01]  /*2940*/  HMMA.16816.F32 R8, R140, R146, R8 ;  /* 0x000000928c08723c */ /* 0x000fe20000001808 */
[----:B------:R-:W1:Y:S04]  /*2950*/  LDSM.16.M88.4 R140, [R152+0x80] ;  /* 0x00008000988c783b */ /* 0x000e680000000200 */
        /* <DEDUP_REMOVED lines=44> */
[----:B------:R-:W-:Y:S04]  /*2c20*/  LDSM.16.M88.4 R148, [R252+0xb080] ;  /* 0x00b08000fc94783b */ /* 0x000fe80000000200 */
[----:B------:R-:W-:Y:S07]  /*2c30*/  LDS R153, [R229.X4+0x140a0] ;  /* 0x0140a000e5997984 */ /* 0x000fee0000004800 */
[C---:B-1----:R-:W-:Y:S08]  /*2c40*/  HMMA.16816.F32 R4, R144.reuse, R140, R4 ;  /* 0x0000008c9004723c */ /* 0x042ff00000001804 */
[----:B------:R-:W-:Y:S01]  /*2c50*/  HMMA.16816.F32 R8, R144, R142, R8 ;  /* 0x0000008e9008723c */ /* 0x000fe20000001808 */
[----:B------:R-:W1:Y:S04]  /*2c60*/  LDSM.16.M88.4 R140, [R152+0x6080] ;  /* 0x00608000988c783b */ /* 0x000e680000000200 */
[----:B------:R2:W3:Y:S11]  /*2c70*/  LDS R152, [R229.X4+0x14080] ;  /* 0x01408000e5987984 */ /* 0x0004f60000004800 */
[C---:B-1----:R-:W-:Y:S08]  /*2c80*/  HMMA.16816.F32 R4, R148.reuse, R140, R4 ;  /* 0x0000008c9404723c */ /* 0x042ff00000001804 */
[----:B------:R-:W-:Y:S11]  /*2c90*/  HMMA.16816.F32 R8, R148, R142, R8 ;  /* 0x0000008e9408723c */ /* 0x000ff60000001808 */
[----:B------:R-:W-:Y:S05]  /*2ca0*/  @!UPT UIADD3 URZ, URZ, URZ, URZ ;  /* 0x0000003f3f3ff290 */ /* 0x000fea000fffe03f */
[----:B------:R-:W-:Y:S02]  /*2cb0*/  FMUL.FTZ R5, R5, c[0x0][0x2b4] ;  /* 0x0000ad0005057a20 */ /* 0x000fe40000410000 */
[----:B------:R-:W-:Y:S02]  /*2cc0*/  FMUL.FTZ R4, R4, c[0x0][0x2b4] ;  /* 0x0000ad0004047a20 */ /* 0x000fe40000410000 */
[----:B------:R1:W4:Y:S01]  /*2cd0*/  MUFU.TANH R157, R5 ;  /* 0x00000005009d7308 */ /* 0x0003220000002400 */
[----:B------:R-:W-:Y:S02]  /*2ce0*/  FMUL.FTZ R6, R6, c[0x0][0x2b4] ;  /* 0x0000ad0006067a20 */ /* 0x000fe40000410000 */
[----:B------:R-:W-:Y:S02]  /*2cf0*/  FMUL.FTZ R7, R7, c[0x0][0x2b4] ;  /* 0x0000ad0007077a20 */ /* 0x000fe40000410000 */
[----:B------:R-:W-:Y:S02]  /*2d00*/  FMUL.FTZ R8, R8, c[0x0][0x2b4] ;  /* 0x0000ad0008087a20 */ /* 0x000fe40000410000 */
[----:B------:R-:W-:Y:S02]  /*2d10*/  FMUL.FTZ R9, R9, c[0x0][0x2b4] ;  /* 0x0000ad0009097a20 */ /* 0x000fe40000410000 */
[----:B------:R-:W-:Y:S01]  /*2d20*/  FMUL.FTZ R10, R10, c[0x0][0x2b4] ;  /* 0x0000ad000a0a7a20 */ /* 0x000fe20000410000 */
[----:B------:R2:W2:Y:S01]  /*2d30*/  MUFU.TANH R158, R4 ;  /* 0x00000004009e7308 */ /* 0x0004a20000002400 */
[----:B------:R-:W-:Y:S09]  /*2d40*/  FMUL.FTZ R11, R11, c[0x0][0x2b4] ;  /* 0x0000ad000b0b7a20 */ /* 0x000ff20000410000 */
[----:B------:R2:W2:Y:S01]  /*2d50*/  MUFU.TANH R162, R6 ;  /* 0x0000000600a27308 */ /* 0x0004a20000002400 */
[----:B-1----:R-:W-:Y:S04]  /*2d60*/  MOV R5, UR12 ;  /* 0x0000000c00057c02 */ /* 0x002fe80008000f00 */
[----:B------:R-:W-:Y:S05]  /*2d70*/  LEA R5, R5, R229, 0x5 ;  /* 0x000000e505057211 */ /* 0x000fea00078e28ff */
[----:B------:R1:W1:Y:S01]  /*2d80*/  MUFU.TANH R161, R7 ;  /* 0x0000000700a17308 */ /* 0x0002620000002400 */
[C---:B------:R-:W-:Y:S02]  /*2d90*/  IADD3 R150, R5.reuse, R230, RZ ;  /* 0x000000e605967210 */ /* 0x040fe40007ffe0ff */
[----:B------:R-:W-:Y:S02]  /*2da0*/  IADD3 R148, R5, R228, RZ ;  /* 0x000000e405947210 */ /* 0x000fe40007ffe0ff */
[----:B------:R-:W-:Y:S05]  /*2db0*/  IMNMX R150, R163, R150, PT ;  /* 0x00000096a3967217 */ /* 0x000fea0003800200 */
[----:B------:R1:W1:Y:S10]  /*2dc0*/  MUFU.TANH R156, R8 ;  /* 0x00000008009c7308 */ /* 0x0002740000002400 */
[----:B------:R1:W1:Y:S10]  /*2dd0*/  MUFU.TANH R155, R9 ;  /* 0x00000009009b7308 */ /* 0x0002740000002400 */
[----:B------:R1:W1:Y:S10]  /*2de0*/  MUFU.TANH R160, R10 ;  /* 0x0000000a00a07308 */ /* 0x0002740000002400 */
[----:B------:R1:W1:Y:S01]  /*2df0*/  MUFU.TANH R159, R11 ;  /* 0x0000000b009f7308 */ /* 0x0002620000002400 */
[----:B------:R-:W-:-:S05]  /*2e00*/  @!P0 BRA `(.L_x_138) ;  /* 0x000001b000008947 */ /* 0x000fca0003800000 */
[----:B--234-:R-:W-:Y:S01]  /*2e10*/  IMAD.MOV.U32 R4, RZ, RZ, c[0x0][0x168] ;  /* 0x00005a00ff047624 */ /* 0x01cfe200078e00ff */
[----:B------:R-:W-:Y:S04]  /*2e20*/  BSSY B0, `(.L_x_139) ;  /* 0x0000012000007945 */ /* 0x000fe80003800000 */
[----:B------:R-:W-:Y:S04]  /*2e30*/  IADD3 R4, R5, c[0x0][0x198], -R4 ;  /* 0x0000660005047a10 */ /* 0x000fe80007ffe804 */
[----:B------:R-:W-:Y:S11]  /*2e40*/  ISETP.GT.AND P2, PT, R4, -0x1, PT ;  /* 0xffffffff0400780c */ /* 0x000ff60003f44270 */
[----:B------:R-:W-:Y:S02]  /*2e50*/  @!UPT UIADD3 URZ, URZ, URZ, URZ ;  /* 0x0000003f3f3ff290 */ /* 0x000fe4000fffe03f */
[----:B------:R-:W-:-:S05]  /*2e60*/  @P2 BRA `(.L_x_140) ;  /* 0x0000008000002947 */ /* 0x000fca0003800000 */
[----:B------:R-:W-:Y:S01]  /*2e70*/  LOP3.LUT R4, RZ, R4, RZ, 0x33, !PT ;  /* 0x00000004ff047212 */ /* 0x000fe200078e33ff */
[----:B------:R-:W-:Y:S05]  /*2e80*/  IMAD.MOV.U32 R6, RZ, RZ, 0x1 ;  /* 0x00000001ff067424 */ /* 0x000fea00078e00ff */
[----:B------:R-:W-:Y:S11]  /*2e90*/  ISETP.NE.AND P2, PT, R6, c[0x0][0x2a8], PT ;  /* 0x0000aa0006007a0c */ /* 0x000ff60003f45270 */
[----:B------:R-:W-:Y:S02]  /*2ea0*/  @!UPT UIADD3 URZ, URZ, URZ, URZ ;  /* 0x0000003f3f3ff290 */ /* 0x000fe4000fffe03f */
[----:B------:R-:W-:Y:S05]  /*2eb0*/  @P2 IMAD.HI.U32 R6, R4, c[0x0][0x2ac], RZ ;  /* 0x0000ab0004062a27 */ /* 0x000fea00078e00ff */
[----:B------:R-:W-:Y:S04]  /*2ec0*/  @P2 SHF.R.U32.HI R4, RZ, c[0x0][0x2b0], R6 ;  /* 0x0000ac00ff042a19 */ /* 0x000fe80000011606 */
[----:B------:R-:W-:Y:S01]  /*2ed0*/  LOP3.LUT R4, RZ, R4, RZ, 0x33, !PT ;  /* 0x00000004ff047212 */ /* 0x000fe200078e33ff */
[----:B------:R-:W-:-:S05]  /*2ee0*/  BRA `(.L_x_141) ;  /* 0x0000005000007947 */ /* 0x000fca0003800000 */
.L_x_140:
[----:B------:R-:W-:Y:S04]  /*2ef0*/  MOV R6, 0x1 ;  /* 0x0000000100067802 */ /* 0x000fe80000000f00 */
[----:B------:R-:W-:Y:S11]  /*2f00*/  ISETP.NE.AND P2, PT, R6, c[0x0][0x2a8], PT ;  /* 0x0000aa0006007a0c */ /* 0x000ff60003f45270 */
[----:B------:R-:W-:Y:S02]  /*2f10*/  @!UPT UIADD3 URZ, URZ, URZ, URZ ;  /* 0x0000003f3f3ff290 */ /* 0x000fe4000fffe03f */
[----:B------:R-:W-:Y:S05]  /*2f20*/  @P2 IMAD.HI.U32 R6, R4, c[0x0][0x2ac], RZ ;  /* 0x0000ab0004062a27 */ /* 0x000fea00078e00ff */
[----:B------:R-:W-:Y:S02]  /*2f30*/  @P2 SHF.R.U32.HI R4, RZ, c[0x0][0x2b0], R6 ;  /* 0x0000ac00ff042a19 */ /* 0x000fe40000011606 */
.L_x_141:
[----:B------:R-:W-:Y:S05]  /*2f40*/  BSYNC B0 ;  /* 0x0000000000007941 */ /* 0x000fea0003800000 */
.L_x_139:
[----:B-1----:R-:W2:Y:S01]  /*2f50*/  LDL R7, [R1+0x84] ;  /* 0x0000840001077983 */ /* 0x002ea20000100800 */
[----:B------:R-:W-:Y:S04]  /*2f60*/  IMAD.MOV.U32 R6, RZ, RZ, c[0x0][0x2a8] ;  /* 0x0000aa00ff067624 */ /* 0x000fe800078e00ff */
[----:B------:R-:W-:Y:S04]  /*2f70*/  IMAD R4, R4, R6, -UR13 ;  /* 0x8000000d04047e24 */ /* 0x000fe8000f8e0206 */
[----:B--2---:R-:W-:Y:S05]  /*2f80*/  IMAD.IADD R4, R4, 0x1, -R7 ;  /* 0x0000000104047824 */ /* 0x004fea00078e0a07 */
[----:B------:R-:W-:Y:S02]  /*2f90*/  IADD3 R6, R4, c[0x0][0x2a8], RZ ;  /* 0x0000aa0004067a10 */ /* 0x000fe40007ffe0ff */
[----:B------:R-:W-:Y:S02]  /*2fa0*/  IMNMX R148, R148, R4, !PT ;  /* 0x0000000494947217 */ /* 0x000fe40007800200 */
[----:B------:R-:W-:Y:S02]  /*2fb0*/  IMNMX R150, R150, R6, PT ;  /* 0x0000000696967217 */ /* 0x000fe40003800200 */
.L_x_138:
[----:B--234-:R-:W-:Y:S05]  /*2fc0*/  IADD3 R4, R5, 0x8, RZ ;  /* 0x0000000805047810 */ /* 0x01cfea0007ffe0ff */
[--C-:B------:R-:W-:Y:S02]  /*2fd0*/  IMAD.IADD R151, R230, 0x1, R4.reuse ;  /* 0x00000001e6977824 */ /* 0x100fe400078e0204 */
[----:B------:R-:W-:Y:S03]  /*2fe0*/  IMAD.IADD R149, R228, 0x1, R4 ;  /* 0x00000001e4957824 */ /* 0x000fe600078e0204 */
[----:B------:R-:W-:Y:S01]  /*2ff0*/  IMNMX R151, R163, R151, PT ;  /* 0x00000097a3977217 */ /* 0x000fe20003800200 */
[----:B------:R-:W-:-:S05]  /*3000*/  @!P0 BRA `(.L_x_142) ;  /* 0x000001b000008947 */ /* 0x000fca0003800000 */
[----:B------:R-:W-:Y:S01]  /*3010*/  IMAD.MOV.U32 R5, RZ, RZ, c[0x0][0x168] ;  /* 0x00005a00ff057624 */ /* 0x000fe200078e00ff */
        /* <DEDUP_REMOVED lines=13> */
.L_x_144:
[----:B------:R-:W-:Y:S04]  /*30f0*/  MOV R5, 0x1 ;  /* 0x0000000100057802 */ /* 0x000fe80000000f00 */
[----:B------:R-:W-:Y:S11]  /*3100*/  ISETP.NE.AND P0, PT, R5, c[0x0][0x2a8], PT ;  /* 0x0000aa0005007a0c */ /* 0x000ff60003f05270 */
[----:B------:R-:W-:Y:S02]  /*3110*/  @!UPT UIADD3 URZ, URZ, URZ, URZ ;  /* 0x0000003f3f3ff290 */ /* 0x000fe4000fffe03f */
[----:B------:R-:W-:Y:S05]  /*3120*/  @P0 IMAD.HI.U32 R5, R4, c[0x0][0x2ac], RZ ;  /* 0x0000ab0004050a27 */ /* 0x000fea00078e00ff */
[----:B------:R-:W-:Y:S02]  /*3130*/  @P0 SHF.R.U32.HI R4, RZ, c[0x0][0x2b0], R5 ;  /* 0x0000ac00ff040a19 */ /* 0x000fe40000011605 */
.L_x_145:
[----:B------:R-:W-:Y:S05]  /*3140*/  BSYNC B0 ;  /* 0x0000000000007941 */ /* 0x000fea0003800000 */
.L_x_143:
[----:B------:R-:W2:Y:S01]  /*3150*/  LDL R6, [R1+0x84] ;  /* 0x0000840001067983 */ /* 0x000ea20000100800 */
[----:B------:R-:W-:Y:S04]  /*3160*/  IMAD.MOV.U32 R5, RZ, RZ, c[0x0][0x2a8] ;  /* 0x0000aa00ff057624 */ /* 0x000fe800078e00ff */
[----:B------:R-:W-:Y:S04]  /*3170*/  IMAD R4, R4, R5, -UR13 ;  /* 0x8000000d04047e24 */ /* 0x000fe8000f8e0205 */
[----:B--2---:R-:W-:Y:S05]  /*3180*/  IMAD.IADD R4, R4, 0x1, -R6 ;  /* 0x0000000104047824 */ /* 0x004fea00078e0a06 */
[----:B------:R-:W-:Y:S02]  /*3190*/  IADD3 R5, R4, c[0x0][0x2a8], RZ ;  /* 0x0000aa0004057a10 */ /* 0x000fe40007ffe0ff */
[----:B------:R-:W-:Y:S02]  /*31a0*/  IMNMX R149, R149, R4, !PT ;  /* 0x0000000495957217 */ /* 0x000fe40007800200 */
[----:B------:R-:W-:Y:S02]  /*31b0*/  IMNMX R151, R151, R5, PT ;  /* 0x0000000597977217 */ /* 0x000fe40003800200 */
.L_x_142:
[----:B------:R-:W-:Y:S04]  /*31c0*/  DEPBAR.LE SB0, 0x0 ;  /* 0x000080000000791a */ /* 0x000fe80000000000 */
[----:B------:R-:W-:Y:S01]  /*31d0*/  BAR.SYNC.DEFER_BLOCKING 0x0 ;  /* 0x0000000000007b1d */ /* 0x000fe20000010000 */
[----:B------:R-:W-:Y:S01]  /*31e0*/  PLOP3.LUT P0, PT, PT, PT, UP2, 0x80, 0x0 ;  /* 0x000000000000781c */ /* 0x000fe20003f0f028 */
[----:B------:R-:W-:Y:S03]  /*31f0*/  UIADD3 UR8, UR12, 0x1, URZ ;  /* 0x000000010c087890 */ /* 0x000fe6000fffe03f */
[----:B------:R-:W-:Y:S01]  /*3200*/  ISETP.GT.AND P2, PT, R148, RZ, P0 ;  /* 0x000000ff9400720c */ /* 0x000fe20000744270 */
[----:B------:R-:W-:Y:S03]  /*3210*/  UISETP.GE.AND UP0, UPT, UR8, UR14, UPT ;  /* 0x0000000e0800728c */ /* 0x000fe6000bf06270 */
[----:B------:R-:W-:Y:S01]  /*3220*/  ISETP.LT.OR P2, PT, R150, 0x1, P2 ;  /* 0x000000019600780c */ /* 0x000fe20001741670 */
[----:B-1----:R-:W1:Y:S05]  /*3230*/  LDSM.16.M88.4 R8, [R2+0x10080] ;  /* 0x010080000208783b */ /* 0x002e6a0000000200 */
[----:B------:R-:W2:Y:S05]  /*3240*/  LDSM.16.M88.4 R140, [R3+0x10080] ;  /* 0x01008000038c783b */ /* 0x000eaa0000000200 */
[----:B------:R-:W3:Y:S05]  /*3250*/  LDSM.16.M88.4 R144, [R154+0x10080] ;  /* 0x010080009a90783b */ /* 0x000eea0000000200 */
[----:B------:R-:W4:Y:S05]  /*3260*/  LDL R241, [R1+0x3c] ;  /* 0x00003c0001f17983 */ /* 0x000f2a0000100800 */
[----:B------:R-:W5:Y:S01]  /*3270*/  LDL R240, [R1+0x38] ;  /* 0x0000380001f07983 */ /* 0x000f620000100800 */
[C---:B-1----:R-:W-:Y:S08]  /*3280*/  HMMA.16816.F32 R4, R8.reuse, R164, RZ ;  /* 0x000000a40804723c */ /* 0x042ff000000018ff */
[----:B------:R-:W-:Y:S11]  /*3290*/  HMMA.16816.F32 R8, R8, R166, RZ ;  /* 0x000000a60808723c */ /* 0x000ff600000018ff */
[----:B------:R-:W-:Y:S05]  /*32a0*/  @!UPT UIADD3 URZ, URZ, URZ, URZ ;  /* 0x0000003f3f3ff290 */ /* 0x000fea000fffe03f */
[C---:B--2---:R-:W-:Y:S08]  /*32b0*/  HMMA.16816.F32 R4, R140.reuse, R168, R4 ;  /* 0x000000a88c04723c */ /* 0x044ff00000001804 */
[----:B------:R-:W-:Y:S01]  /*32c0*/  HMMA.16816.F32 R8, R140, R170, R8 ;  /* 0x000000aa8c08723c */ /* 0x000fe20000001808 */
[----:B------:R-:W1:Y:S11]  /*32d0*/  LDSM.16.M88.4 R140, [R252+0x10080] ;  /* 0x01008000fc8c783b */ /* 0x000e760000000200 */
[----:B------:R-:W-:Y:S04]  /*32e0*/  @!UPT UIADD3 URZ, URZ, URZ, URZ ;  /* 0x0000003f3f3ff290 */ /* 0x000fe8000fffe03f */
[C---:B---3--:R-:W-:Y:S08]  /*32f0*/  HMMA.16816.F32 R4, R144.reuse, R172, R4 ;  /* 0x000000ac9004723c */ /* 0x048ff00000001804 */
[----:B------:R-:W-:Y:S01]  /*3300*/  HMMA.16816.F32 R8, R144, R174, R8 ;  /* 0x000000ae9008723c */ /* 0x000fe20000001808 */
[----:B------:R-:W2:Y:S11]  /*3310*/  LDSM.16.M88.4 R144, [R2+0x11080] ;  /* 0x011080000290783b */ /* 0x000eb60000000200 */
[----:B------:R-:W-:Y:S04]  /*3320*/  @!UPT UIADD3 URZ, URZ, URZ, URZ ;  /* 0x0000003f3f3ff290 */ /* 0x000fe8000fffe03f */
[C---:B-1----:R-:W-:Y:S08]  /*3330*/  HMMA.16816.F32 R4, R140.reuse, R176, R4 ;  /* 0x000000b08c04723c */ /* 0x042ff00000001804 */
[----:B------:R-:W-:Y:S01]  /*3340*/  HMMA.16816.F32 R8, R140, R178, R8 ;  /* 0x000000b28c08723c */ /* 0x000fe20000001808 */
[----:B------:R-:W1:Y:S11]  /*3350*/  LDSM.16.M88.4 R140, [R3+0x11080] ;  /* 0x01108000038c783b */ /* 0x000e760000000200 */
[----:B------:R-:W-:Y:S04]  /*3360*/  @!UPT UIADD3 URZ, URZ, URZ, URZ ;  /* 0x0000003f3f3ff290 */ /* 0x000fe8000fffe03f */
[C---:B--2---:R-:W-:Y:S08]  /*3370*/  HMMA.16816.F32 R4, R144.reuse, R180, R4 ;  /* 0x000000b49004723c */ /* 0x044ff00000001804 */
        /* <DEDUP_REMOVED lines=33> */
[----:B------:R2:W3:Y:S11]  /*3590*/  LDSM.16.M88.4 R144, [R154+0x13080] ;  /* 0x013080009a90783b */ /* 0x0004f60000000200 */
[----:B------:R-:W-:Y:S04]  /*35a0*/  @!UPT UIADD3 URZ, URZ, URZ, URZ ;  /* 0x0000003f3f3ff290 */ /* 0x000fe8000fffe03f */
[C---:B-1----:R-:W-:Y:S05]  /*35b0*/  HMMA.16816.F32 R4, R140.reuse, R216, R4 ;  /* 0x000000d88c04723c */ /* 0x042fea0000001804 */
[----:B--2---:R-:W-:Y:S03]  /*35c0*/  FSEL R154, R158, -INF , !P2 ;  /* 0xff8000009e9a7808 */ /* 0x004fe60005000000 */
[----:B------:R-:W-:Y:S01]  /*35d0*/  HMMA.16816.F32 R8, R140, R218, R8 ;  /* 0x000000da8c08723c */ /* 0x000fe20000001808 */
[----:B------:R-:W1:Y:S02]  /*35e0*/  LDSM.16.M88.4 R140, [R252+0x13080] ;  /* 0x01308000fc8c783b */ /* 0x000e640000000200 */
[----:B------:R-:W-:Y:S01]  /*35f0*/  ISETP.GT.AND P2, PT, R148, 0x1, P0 ;  /* 0x000000019400780c */ /* 0x000fe20000744270 */
[--C-:B------:R-:W-:Y:S03]  /*3600*/  FFMA.FTZ R154, R154, c[0x0][0x29c], -R152.reuse ;  /* 0x0000a7009a9a7a23 */ /* 0x100fe60000010898 */
[----:B------:R-:W-:Y:S01]  /*3610*/  ISETP.LT.OR P2, PT, R150, 0x2, P2 ;  /* 0x000000029600780c */ /* 0x000fe20001741670 */
[----:B------:R2:W1:Y:S08]  /*3620*/  MUFU.EX2 R228, R154 ;  /* 0x0000009a00e47308 */ /* 0x0004700000000800 */
[C---:B---3--:R-:W-:Y:S08]  /*3630*/  HMMA.16816.F32 R4, R144.reuse, R220, R4 ;  /* 0x000000dc9004723c */ /* 0x048ff00000001804 */
[----:B------:R-:W-:Y:S04]  /*3640*/  HMMA.16816.F32 R8, R144, R222, R8 ;  /* 0x000000de9008723c */ /* 0x000fe80000001808 */
[----:B--2---:R-:W-:Y:S02]  /*3650*/  FSEL R154, R157, -INF , !P2 ;  /* 0xff8000009d9a7808 */ /* 0x004fe40005000000 */
[----:B------:R-:W-:Y:S03]  /*3660*/  ISETP.GT.AND P2, PT, R148, 0x20, P0 ;  /* 0x000000209400780c */ /* 0x000fe60000744270 */
[--C-:B------:R-:W-:Y:S01]  /*3670*/  FFMA.FTZ R154, R154, c[0x0][0x29c], -R152.reuse ;  /* 0x0000a7009a9a7a23 */ /* 0x100fe20000010898 */
[----:B------:R-:W-:Y:S06]  /*3680*/  ISETP.LT.OR P2, PT, R150, 0x21, P2 ;  /* 0x000000219600780c */ /* 0x000fec0001741670 */
[C---:B-1----:R-:W-:Y:S01]  /*3690*/  HMMA.16816.F32 R4, R140.reuse, R224, R4 ;  /* 0x000000e08c04723c */ /* 0x042fe20000001804 */
[----:B------:R1:W2:Y:S07]  /*36a0*/  MUFU.EX2 R163, R154 ;  /* 0x0000009a00a37308 */ /* 0x0002ae0000000800 */
[----:B------:R-:W-:Y:S01]  /*36b0*/  HMMA.16816.F32 R8, R140, R226, R8 ;  /* 0x000000e28c08723c */ /* 0x000fe20000001808 */
[----:B------:R-:W3:Y:S03]  /*36c0*/  LDS R140, [R229.X4+0x14120] ;  /* 0x01412000e58c7984 */ /* 0x000ee60000004800 */
[----:B-1----:R-:W-:Y:S02]  /*36d0*/  FSEL R154, R156, -INF , !P2 ;  /* 0xff8000009c9a7808 */ /* 0x002fe40005000000 */
[----:B------:R-:W-:Y:S03]  /*36e0*/  ISETP.GT.AND P2, PT, R148, 0x21, P0 ;  /* 0x000000219400780c */ /* 0x000fe60000744270 */
[--C-:B------:R-:W-:Y:S01]  /*36f0*/  FFMA.FTZ R144, R154, c[0x0][0x29c], -R152.reuse ;  /* 0x0000a7009a907a23 */ /* 0x100fe20000010898 */
[----:B------:R-:W-:Y:S03]  /*3700*/  ISETP.LT.OR P2, PT, R150, 0x22, P2 ;  /* 0x000000229600780c */ /* 0x000fe60001741670 */
[----:B------:R1:W-:Y:S01]  /*3710*/  MUFU.EX2 R154, R144 ;  /* 0x00000090009a7308 */ /* 0x0003e20000000800 */
[----:B------:R-:W-:Y:S02]  /*3720*/  FSEL R145, R155, -INF , !P2 ;  /* 0xff8000009b917808 */ /* 0x000fe40005000000 */
[----:B------:R-:W-:Y:S03]  /*3730*/  ISETP.GT.AND P2, PT, R149, RZ, P0 ;  /* 0x000000ff9500720c */ /* 0x000fe60000744270 */
[----:B------:R-:W-:Y:S01]  /*3740*/  FFMA.FTZ R152, R145, c[0x0][0x29c], -R152 ;  /* 0x0000a70091987a23 */ /* 0x000fe20000010898 */
[----:B------:R-:W-:Y:S04]  /*3750*/  ISETP.LT.OR P2, PT, R151, 0x1, P2 ;  /* 0x000000019700780c */ /* 0x000fe80001741670 */
[----:B------:R-:W-:Y:S01]  /*3760*/  FSEL R145, R162, -INF , !P2 ;  /* 0xff800000a2917808 */ /* 0x000fe20005000000 */
[----:B------:R-:W2:Y:S01]  /*3770*/  MUFU.EX2 R152, R152 ;  /* 0x0000009800987308 */ /* 0x000ea20000000800 */
[----:B------:R-:W-:Y:S01]  /*3780*/  ISETP.GT.AND P2, PT, R149, 0x1, P0 ;  /* 0x000000019500780c */ /* 0x000fe20000744270 */
[--C-:B---3--:R-:W-:Y:S03]  /*3790*/  FADD.FTZ R6, R6, -R140.reuse ;  /* 0x8000008c06067221 */ /* 0x108fe60000010000 */
[----:B------:R-:W-:Y:S01]  /*37a0*/  ISETP.LT.OR P2, PT, R151, 0x2, P2 ;  /* 0x000000029700780c */ /* 0x000fe20001741670 */
[--C-:B------:R-:W-:Y:S02]  /*37b0*/  FFMA.FTZ R145, R145, c[0x0][0x29c], -R153.reuse ;  /* 0x0000a70091917a23 */ /* 0x100fe40000010899 */
[--C-:B------:R-:W-:Y:S01]  /*37c0*/  FADD.FTZ R7, R7, -R140.reuse ;  /* 0x8000008c07077221 */ /* 0x100fe20000010000 */
[----:B------:R-:W-:Y:S01]  /*37d0*/  FSEL R141, R161, -INF , !P2 ;  /* 0xff800000a18d7808 */ /* 0x000fe20005000000 */
[----:B------:R-:W-:Y:S01]  /*37e0*/  MUFU.EX2 R150, R145 ;  /* 0x0000009100967308 */ /* 0x000fe20000000800 */
[C---:B------:R-:W-:Y:S01]  /*37f0*/  ISETP.GT.AND P2, PT, R149.reuse, 0x20, P0 ;  /* 0x000000209500780c */ /* 0x040fe20000744270 */
[----:B-1----:R1:W3:Y:S01]  /*3800*/  LDS R144, [R229.X4+0x14100] ;  /* 0x01410000e5907984 */ /* 0x0022e20000004800 */
[----:B------:R-:W-:Y:S01]  /*3810*/  ISETP.GT.AND P0, PT, R149, 0x21, P0 ;  /* 0x000000219500780c */ /* 0x000fe20000704270 */
[--C-:B------:R-:W-:Y:S01]  /*3820*/  FFMA.FTZ R141, R141, c[0x0][0x29c], -R153.reuse ;  /* 0x0000a7008d8d7a23 */ /* 0x100fe20000010899 */
[----:B------:R-:W-:Y:S01]  /*3830*/  ISETP.LT.OR P2, PT, R151, 0x21, P2 ;  /* 0x000000219700780c */ /* 0x000fe20001741670 */
[--C-:B------:R-:W-:Y:S01]  /*3840*/  FADD.FTZ R11, R11, -R140.reuse ;  /* 0x8000008c0b0b7221 */ /* 0x100fe20000010000 */
[----:B------:R-:W4:Y:S01]  /*3850*/  LDL R149, [R1+0x6c] ;  /* 0x00006c0001957983 */ /* 0x000f220000100800 */
[----:B------:R-:W-:Y:S01]  /*3860*/  ISETP.LT.OR P0, PT, R151, 0x22, P0 ;  /* 0x000000229700780c */ /* 0x000fe20000701670 */
[----:B------:R-:W-:Y:S01]  /*3870*/  FADD.FTZ R10, R10, -R140 ;  /* 0x8000008c0a0a7221 */ /* 0x000fe20000010000 */
[----:B------:R2:W2:Y:S01]  /*3880*/  MUFU.EX2 R148, R141 ;  /* 0x0000008d00947308 */ /* 0x0004a20000000800 */
[----:B------:R-:W-:Y:S01]  /*3890*/  FFMA.FTZ R140, -R162, R162, 1 ;  /* 0x3f800000a28c7423 */ /* 0x000fe200000101a2 */
[----:B------:R-:W-:Y:S02]  /*38a0*/  FSEL R142, R159, -INF , !P0 ;  /* 0xff8000009f8e7808 */ /* 0x000fe40004000000 */
[----:B------:R-:W-:Y:S01]  /*38b0*/  PLOP3.LUT P0, PT, PT, PT, UP0, 0x80, 0x0 ;  /* 0x000000000000781c */ /* 0x000fe20003f0f008 */
[----:B-1----:R-:W4:Y:S01]  /*38c0*/  LDL R229, [R1+0x68] ;  /* 0x0000680001e57983 */ /* 0x002f220000100800 */
[----:B--2---:R-:W-:Y:S05]  /*38d0*/  FSEL R141, R160, -INF , !P2 ;  /* 0xff800000a08d7808 */ /* 0x004fea0005000000 */
[--C-:B------:R-:W-:Y:S02]  /*38e0*/  FFMA.FTZ R141, R141, c[0x0][0x29c], -R153.reuse ;  /* 0x0000a7008d8d7a23 */ /* 0x100fe40000010899 */
[----:B------:R-:W-:Y:S02]  /*38f0*/  FFMA.FTZ R153, R142, c[0x0][0x29c], -R153 ;  /* 0x0000a7008e997a23 */ /* 0x000fe40000010899 */
[--C-:B---3--:R-:W-:Y:S01]  /*3900*/  FADD.FTZ R145, R4, -R144.reuse ;  /* 0x8000009004917221 */ /* 0x108fe20000010000 */
[----:B------:R1:W-:Y:S01]  /*3910*/  MUFU.EX2 R147, R141 ;  /* 0x0000008d00937308 */ /* 0x0003e20000000800 */
[--C-:B------:R-:W-:Y:S02]  /*3920*/  FADD.FTZ R143, R5, -R144.reuse ;  /* 0x80000090058f7221 */ /* 0x100fe40000010000 */
[--C-:B------:R-:W-:Y:S02]  /*3930*/  FADD.FTZ R9, R9, -R144.reuse ;  /* 0x8000009009097221 */ /* 0x100fe40000010000 */
[----:B------:R-:W-:Y:S02]  /*3940*/  FFMA.FTZ R4, -R155, R155, 1 ;  /* 0x3f8000009b047423 */ /* 0x000fe4000001019b */
[----:B------:R-:W-:Y:S02]  /*3950*/  FMUL.FTZ R146, R228, R145 ;  /* 0x00000091e4927220 */ /* 0x000fe40000410000 */
[----:B------:R-:W-:Y:S01]  /*3960*/  FMUL.FTZ R145, R163, R143 ;  /* 0x0000008fa3917220 */ /* 0x000fe20000410000 */
[----:B------:R-:W2:Y:S01]  /*3970*/  MUFU.EX2 R153, R153 ;  /* 0x0000009900997308 */ /* 0x000ea20000000800 */
[----:B------:R-:W-:Y:S02]  /*3980*/  FMUL.FTZ R143, R152, R9 ;  /* 0x00000009988f7220 */ /* 0x000fe40000410000 */
[----:B------:R-:W-:Y:S02]  /*3990*/  FADD.FTZ R142, R8, -R144 ;  /* 0x80000090088e7221 */ /* 0x000fe40000010000 */
[----:B------:R-:W-:Y:S02]  /*39a0*/  FFMA.FTZ R8, -R157, R157, 1 ;  /* 0x3f8000009d087423 */ /* 0x000fe4000001019d */
[----:B------:R-:W-:Y:S02]  /*39b0*/  FFMA.FTZ R5, -R156, R156, 1 ;  /* 0x3f8000009c057423 */ /* 0x000fe4000001019c */
[----:B------:R-:W-:Y:S02]  /*39c0*/  FMUL.FTZ R9, R145, R8 ;  /* 0x0000000891097220 */ /* 0x000fe40000410000 */
[----:B------:R-:W-:Y:S01]  /*39d0*/  FMUL.FTZ R8, R143, R4 ;  /* 0x000000048f087220 */ /* 0x000fe20000410000 */
[----:B------:R-:W-:Y:S01]  /*39e0*/  F2FP.PACK_AB R4, R163, R228 ;  /* 0x000000e4a304723e */ /* 0x000fe200000000ff */
[----:B------:R-:W-:Y:S02]  /*39f0*/  FMUL.FTZ R144, R154, R142 ;  /* 0x0000008e9a907220 */ /* 0x000fe40000410000 */
[----:B-1----:R-:W-:Y:S02]  /*3a00*/  FFMA.FTZ R141, -R158, R158, 1 ;  /* 0x3f8000009e8d7423 */ /* 0x002fe4000001019e */
[----:B------:R-:W-:Y:S02]  /*3a10*/  FMUL.FTZ R143, R148, R7 ;  /* 0x00000007948f7220 */ /* 0x000fe40000410000 */
[----:B------:R-:W-:Y:S02]  /*3a20*/  FMUL.FTZ R142, R146, R141 ;  /* 0x0000008d928e7220 */ /* 0x000fe40000410000 */
[----:B------:R-:W-:Y:S01]  /*3a30*/  FMUL.FTZ R141, R144, R5 ;  /* 0x00000005908d7220 */ /* 0x000fe20000410000 */
[----:B------:R-:W-:Y:S01]  /*3a40*/  F2FP.PACK_AB R5, R152, R154 ;  /* 0x0000009a9805723e */ /* 0x000fe200000000ff */
[----:B------:R-:W-:Y:S01]  /*3a50*/  FMUL.FTZ R144, R150, R6 ;  /* 0x0000000696907220 */ /* 0x000fe20000410000 */
[----:B--2---:R-:W-:Y:S01]  /*3a60*/  F2FP.PACK_AB R6, R153, R147 ;  /* 0x000000939906723e */ /* 0x004fe200000000ff */
[----:B------:R-:W-:Y:S01]  /*3a70*/  FFMA.FTZ R7, -R159, R159, 1 ;  /* 0x3f8000009f077423 */ /* 0x000fe2000001019f */
[----:B------:R-:W-:Y:S01]  /*3a80*/  F2FP.PACK_AB R8, R8, R141 ;  /* 0x0000008d0808723e */ /* 0x000fe200000000ff */
[----:B------:R-:W-:Y:S01]  /*3a90*/  FMUL.FTZ R141, R153, R11 ;  /* 0x0000000b998d7220 */ /* 0x000fe20000410000 */
[----:B------:R-:W-:Y:S01]  /*3aa0*/  F2FP.PACK_AB R9, R9, R142 ;  /* 0x0000008e0909723e */ /* 0x000fe200000000ff */
[----:B------:R-:W-:Y:S02]  /*3ab0*/  FFMA.FTZ R11, -R161, R161, 1 ;  /* 0x3f800000a10b7423 */ /* 0x000fe400000101a1 */
[----:B------:R-:W-:Y:S02]  /*3ac0*/  FMUL.FTZ R140, R144, R140 ;  /* 0x0000008c908c7220 */ /* 0x000fe40000410000 */
[----:B------:R-:W-:Y:S02]  /*3ad0*/  FMUL.FTZ R11, R143, R11 ;  /* 0x0000000b8f0b7220 */ /* 0x000fe40000410000 */
[----:B------:R-:W-:Y:S02]  /*3ae0*/  FMUL.FTZ R142, R147, R10 ;  /* 0x0000000a938e7220 */ /* 0x000fe40000410000 */
[----:B------:R-:W-:Y:S02]  /*3af0*/  FFMA.FTZ R10, -R160, R160, 1 ;  /* 0x3f800000a00a7423 */ /* 0x000fe400000101a0 */
[----:B------:R-:W-:Y:S02]  /*3b00*/  FMUL.FTZ R7, R141, R7 ;  /* 0x000000078d077220 */ /* 0x000fe40000410000 */
[----:B------:R-:W-:Y:S01]  /*3b10*/  FMUL.FTZ R10, R142, R10 ;  /* 0x0000000a8e0a7220 */ /* 0x000fe20000410000 */
[----:B----4-:R1:W-:Y:S02]  /*3b20*/  STS [R229+0x14180], R4 ;  /* 0x01418004e5007388 */ /* 0x0103e40000000800 */
[----:B-1----:R-:W-:Y:S05]  /*3b30*/  F2FP.PACK_AB R4, R148, R150 ;  /* 0x000000969404723e */ /* 0x002fea00000000ff */
[----:B------:R1:W-:Y:S05]  /*3b40*/  STS [R229+0x14580], R4 ;  /* 0x01458004e5007388 */ /* 0x0003ea0000000800 */
[----:B------:R2:W-:Y:S05]  /*3b50*/  STS [R149], R5 ;  /* 0x0000000595007388 */ /* 0x0005ea0000000800 */
[----:B------:R-:W-:Y:S05]  /*3b60*/  STS [R149+0x400], R6 ;  /* 0x0004000695007388 */ /* 0x000fea0000000800 */
[----:B------:R-:W-:Y:S01]  /*3b70*/  BAR.SYNC.DEFER_BLOCKING 0x0 ;  /* 0x0000000000007b1d */ /* 0x000fe20000010000 */
[----:B-1----:R-:W-:Y:S02]  /*3b80*/  F2FP.PACK_AB R4, R7, R10 ;  /* 0x0000000a0704723e */ /* 0x002fe400000000ff */
[----:B--2---:R-:W-:Y:S03]  /*3b90*/  F2FP.PACK_AB R5, R11, R140 ;  /* 0x0000008c0b05723e */ /* 0x004fe600000000ff */
[----:B------:R-:W-:Y:S05]  /*3ba0*/  STS [R229+0x15180], R9 ;  /* 0x01518009e5007388 */ /* 0x000fea0000000800 */
[----:B------:R-:W-:Y:S05]  /*3bb0*/  STS [R229+0x15580], R5 ;  /* 0x01558005e5007388 */ /* 0x000fea0000000800 */
[----:B------:R-:W-:Y:S05]  /*3bc0*/  STS [R149+0x1000], R8 ;  /* 0x0010000895007388 */ /* 0x000fea0000000800 */
[----:B------:R-:W-:Y:S05]  /*3bd0*/  STS [R149+0x1400], R4 ;  /* 0x0014000495007388 */ /* 0x000fea0000000800 */
[----:B------:R-:W-:Y:S05]  /*3be0*/  LDSM.16.MT88.4 R4, [R241+0x14180] ;  /* 0x01418000f104783b */ /* 0x000fea0000004200 */
[----:B------:R-:W1:Y:S05]  /*3bf0*/  LDSM.16.MT88.4 R8, [R0+0x10080] ;  /* 0x010080000008783b */ /* 0x000e6a0000004200 */
[----:B-----5:R-:W2:Y:S05]  /*3c00*/  LDSM.16.MT88.4 R140, [R240+0x14180] ;  /* 0x01418000f08c783b */ /* 0x020eaa0000004200 */
[----:B------:R-:W3:Y:S05]  /*3c10*/  LDSM.16.MT88.4 R144, [R0+0x11080] ;  /* 0x011080000090783b */ /* 0x000eea0000004200 */
[----:B------:R-:W4:Y:S05]  /*3c20*/  LDSM.16.MT88.4 R148, [R0+0x12080] ;  /* 0x012080000094783b */ /* 0x000f2a0000004200 */
[----:B------:R-:W5:Y:S05]  /*3c30*/  LDSM.16.MT88.4 R152, [R0+0x13080] ;  /* 0x013080000098783b */ /* 0x000f6a0000004200 */
[----:B------:R-:W-:Y:S05]  /*3c40*/  LDSM.16.MT88.4 R156, [R241+0x14980] ;  /* 0x01498000f19c783b */ /* 0x000fea0000004200 */
[----:B------:R-:W3:Y:S05]  /*3c50*/  LDSM.16.MT88.4 R160, [R0+0x10880] ;  /* 0x0108800000a0783b */ /* 0x000eea0000004200 */
[----:B------:R-:W4:Y:S01]  /*3c60*/  LDSM.16.MT88.4 R228, [R240+0x14980] ;  /* 0x01498000f0e4783b */ /* 0x000f220000004200 */
[-C--:B-1----:R-:W-:Y:S04]  /*3c70*/  HMMA.16816.F32 R12, R4, R8.reuse, R12 ;  /* 0x00000008040c723c */ /* 0x082fe8000000180c */
[----:B------:R-:W1:Y:S05]  /*3c80*/  LDSM.16.MT88.4 R232, [R0+0x11880] ;  /* 0x0118800000e8783b */ /* 0x000e6a0000004200 */
[----:B------:R-:W1:Y:S01]  /*3c90*/  LDSM.16.MT88.4 R236, [R0+0x12880] ;  /* 0x0128800000ec783b */ /* 0x000e620000004200 */
[C---:B--2---:R-:W-:Y:S08]  /*3ca0*/  HMMA.16816.F32 R16, R140.reuse, R8, R16 ;  /* 0x000000088c10723c */ /* 0x044ff00000001810 */
[-C--:B------:R-:W-:Y:S08]  /*3cb0*/  HMMA.16816.F32 R20, R140, R10.reuse, R20 ;  /* 0x0000000a8c14723c */ /* 0x080ff00000001814 */
[C---:B------:R-:W-:Y:S01]  /*3cc0*/  HMMA.16816.F32 R24, R4.reuse, R10, R24 ;  /* 0x0000000a0418723c */ /* 0x040fe20000001818 */
[----:B------:R-:W2:Y:S05]  /*3cd0*/  LDSM.16.MT88.4 R8, [R0+0x13880] ;  /* 0x013880000008783b */ /* 0x000eaa0000004200 */
[----:B------:R-:W-:Y:S02]  /*3ce0*/  BAR.SYNC.DEFER_BLOCKING 0x0 ;  /* 0x0000000000007b1d */ /* 0x000fe40000010000 */
        /* <DEDUP_REMOVED lines=14> */
[-C--:B------:R-:W-:Y:S01]  /*3dd0*/  HMMA.16816.F32 R20, R228, R162.reuse, R20 ;  /* 0x000000a2e414723c */ /* 0x080fe20000001814 */
[----:B------:R3:W4:Y:S05]  /*3de0*/  LDSM.16.MT88.4 R4, [R241+0x15180] ;  /* 0x01518000f104783b */ /* 0x00072a0000004200 */
[----:B------:R3:W2:Y:S02]  /*3df0*/  LDSM.16.MT88.4 R140, [R240+0x15180] ;  /* 0x01518000f08c783b */ /* 0x0006a40000004200 */
[C---:B------:R-:W-:Y:S03]  /*3e00*/  HMMA.16816.F32 R24, R156.reuse, R162, R24 ;  /* 0x000000a29c18723c */ /* 0x040fe60000001818 */
[----:B------:R3:W2:Y:S05]  /*3e10*/  LDSM.16.MT88.4 R144, [R0+0x9080] ;  /* 0x009080000090783b */ /* 0x0006aa0000004200 */
[-C--:B-1----:R-:W-:Y:S01]  /*3e20*/  HMMA.16816.F32 R28, R156, R232.reuse, R28 ;  /* 0x000000e89c1c723c */ /* 0x082fe2000000181c */
[----:B------:R3:W1:Y:S05]  /*3e30*/  LDSM.16.MT88.4 R148, [R0+0xa080] ;  /* 0x00a080000094783b */ /* 0x00066a0000004200 */
[----:B------:R3:W1:Y:S02]  /*3e40*/  LDSM.16.MT88.4 R152, [R0+0xb080] ;  /* 0x00b080000098783b */ /* 0x0006640000004200 */
[C---:B------:R-:W-:Y:S03]  /*3e50*/  HMMA.16816.F32 R32, R228.reuse, R232, R32 ;  /* 0x000000e8e420723c */ /* 0x040fe60000001820 */
[----:B------:R3:W1:Y:S05]  /*3e60*/  LDSM.16.MT88.4 R160, [R0+0x8880] ;  /* 0x0088800000a0783b */ /* 0x00066a0000004200 */
[-C--:B------:R-:W-:Y:S08]  /*3e70*/  HMMA.16816.F32 R36, R228, R234.reuse, R36 ;  /* 0x000000eae424723c */ /* 0x080ff00000001824 */
[C---:B------:R-:W-:Y:S01]  /*3e80*/  HMMA.16816.F32 R40, R156.reuse, R234, R40 ;  /* 0x000000ea9c28723c */ /* 0x040fe20000001828 */
[----:B------:R3:W1:Y:S07]  /*3e90*/  LDSM.16.MT88.4 R232, [R0+0x9880] ;  /* 0x0098800000e8783b */ /* 0x00066e0000004200 */
[-C--:B------:R-:W-:Y:S08]  /*3ea0*/  HMMA.16816.F32 R44, R156, R236.reuse, R44 ;  /* 0x000000ec9c2c723c */ /* 0x080ff0000000182c */
[C---:B------:R-:W-:Y:S08]  /*3eb0*/  HMMA.16816.F32 R48, R228.reuse, R236, R48 ;  /* 0x000000ece430723c */ /* 0x040ff00000001830 */
[-C--:B------:R-:W-:Y:S08]  /*3ec0*/  HMMA.16816.F32 R52, R228, R238.reuse, R52 ;  /* 0x000000eee434723c */ /* 0x080ff00000001834 */
[C---:B------:R-:W-:Y:S01]  /*3ed0*/  HMMA.16816.F32 R56, R156.reuse, R238, R56 ;  /* 0x000000ee9c38723c */ /* 0x040fe20000001838 */
[----:B------:R3:W1:Y:S07]  /*3ee0*/  LDSM.16.MT88.4 R236, [R0+0xa880] ;  /* 0x00a8800000ec783b */ /* 0x00066e0000004200 */
[-C--:B--2---:R-:W-:Y:S08]  /*3ef0*/  HMMA.16816.F32 R60, R156, R8.reuse, R60 ;  /* 0x000000089c3c723c */ /* 0x084ff0000000183c */
[C---:B------:R-:W-:Y:S08]  /*3f00*/  HMMA.16816.F32 R64, R228.reuse, R8, R64 ;  /* 0x00000008e440723c */ /* 0x040ff00000001840 */
[-C--:B------:R-:W-:Y:S01]  /*3f10*/  HMMA.16816.F32 R68, R228, R10.reuse, R68 ;  /* 0x0000000ae444723c */ /* 0x080fe20000001844 */
[----:B------:R3:W2:Y:S07]  /*3f20*/  LDSM.16.MT88.4 R228, [R240+0x15980] ;  /* 0x01598000f0e4783b */ /* 0x0006ae0000004200 */
[----:B------:R-:W-:Y:S01]  /*3f30*/  HMMA.16816.F32 R72, R156, R10, R72 ;  /* 0x0000000a9c48723c */ /* 0x000fe20000001848 */
[----:B------:R3:W1:Y:S05]  /*3f40*/  LDSM.16.MT88.4 R8, [R0+0x8080] ;  /* 0x008080000008783b */ /* 0x00066a0000004200 */
[----:B------:R3:W1:Y:S05]  /*3f50*/  LDSM.16.MT88.4 R156, [R241+0x15980] ;  /* 0x01598000f19c783b */ /* 0x00066a0000004200 */
[----:B------:R3:W1:Y:S01]  /*3f60*/  LDSM.16.MT88.4 R240, [R0+0xb880] ;  /* 0x00b8800000f0783b */ /* 0x0006620000004200 */
[----:B------:R-:W-:-:S05]  /*3f70*/  @P0 BRA `(.L_x_146) ;  /* 0x0000039000000947 */ /* 0x000fca0003800000 */
[----:B----4-:R-:W4:Y:S01]  /*3f80*/  LDL.64 R248, [R1+0x78] ;  /* 0x0000780001f87983 */ /* 0x010f220000100a00 */
[----:B------:R-:W-:Y:S02]  /*3f90*/  ULDC.64 UR4, c[0x0][0x208] ;  /* 0x0000820000047ab9 */ /* 0x000fe40000000a00 */
[----:B------:R-:W-:Y:S01]  /*3fa0*/  UIMAD.WIDE.U32 UR24, UR8, UR4, URZ ;  /* 0x00000004081872a5 */ /* 0x000fe2000f8e003f */
[----:B------:R-:W3:Y:S01]  /*3fb0*/  @!P1 S2R R246, SR_CTAID.Y ;  /* 0x0000000000f69919 */ /* 0x000ee20000002600 */
[----:B------:R-:W-:Y:S03]  /*3fc0*/  USHF.R.S32.HI UR9, URZ, 0x1f, UR8 ;  /* 0x0000001f3f097899 */ /* 0x000fe60008011408 */
[----:B------:R2:W-:Y:S01]  /*3fd0*/  STL.64 [R1+0xc0], R4 ;  /* 0x0000c00401007387 */ /* 0x0005e20000100a00 */
[----:B------:R-:W-:Y:S02]  /*3fe0*/  UIMAD UR9, UR9, UR4, URZ ;  /* 0x00000004090972a4 */ /* 0x000fe4000f8e023f */
[----:B------:R-:W-:Y:S01]  /*3ff0*/  UIMAD UR4, UR8, -0x20, UR6 ;  /* 0xffffffe0080478a4 */ /* 0x000fe2000f8e0206 */
[----:B------:R1:W-:Y:S01]  /*4000*/  STL.64 [R1+0xb8], R2 ;  /* 0x0000b80201007387 */ /* 0x0003e20000100a00 */
[----:B------:R-:W-:Y:S03]  /*4010*/  UIMAD UR9, UR8, UR5, UR9 ;  /* 0x00000005080972a4 */ /* 0x000fe6000f8e0209 */
[----:B------:R-:W4:Y:S01]  /*4020*/  LDL.64 R250, [R1+0x90] ;  /* 0x0000900001fa7983 */ /* 0x000f220000100a00 */
[----:B------:R-:W-:Y:S03]  /*4030*/  UIADD3 UR9, UR25, UR9, URZ ;  /* 0x0000000919097290 */ /* 0x000fe6000fffe03f */
[----:B--2---:R-:W2:Y:S04]  /*4040*/  LDL.64 R4, [R1+0x98] ;  /* 0x0000980001047983 */ /* 0x004ea80000100a00 */
[----:B-1----:R-:W2:Y:S01]  /*4050*/  LDL.64 R2, [R1+0x58] ;  /* 0x0000580001027983 */ /* 0x002ea20000100a00 */
[----:B---3--:R-:W-:Y:S05]  /*4060*/  @!P1 SHF.R.S32.HI R244, RZ, 0x1f, R246 ;  /* 0x0000001ffff49819 */ /* 0x008fea00000114f6 */
[----:B------:R-:W-:Y:S04]  /*4070*/  @!P1 IMAD R247, R244, c[0x0][0x288], RZ ;  /* 0x0000a200f4f79a24 */ /* 0x000fe800078e02ff */
[C---:B------:R-:W-:Y:S02]  /*4080*/  @!P1 IMAD R247, R246.reuse, c[0x0][0x28c], R247 ;  /* 0x0000a300f6f79a24 */ /* 0x040fe400078e02f7 */
[----:B----4-:R-:W-:Y:S02]  /*4090*/  @!P1 IMAD.MOV.U32 R245, RZ, RZ, R249 ;  /* 0x000000fffff59224 */ /* 0x010fe400078e00f9 */
[----:B------:R-:W3:Y:S01]  /*40a0*/  LDL R249, [R1+0x50] ;  /* 0x0000500001f97983 */ /* 0x000ee20000100800 */
[----:B------:R-:W-:Y:S04]  /*40b0*/  @!P1 IMAD.MOV.U32 R244, RZ, RZ, R248 ;  /* 0x000000fffff49224 */ /* 0x000fe800078e00f8 */
[----:B------:R-:W-:Y:S04]  /*40c0*/  @!P1 IMAD.WIDE.U32 R244, R246, c[0x0][0x288], R244 ;  /* 0x0000a200f6f49a25 */ /* 0x000fe800078e00f4 */
[----:B------:R-:W-:Y:S02]  /*40d0*/  IMAD.U32 R246, RZ, RZ, UR12 ;  /* 0x0000000cfff67e24 */ /* 0x000fe4000f8e00ff */
[----:B------:R-:W-:Y:S03]  /*40e0*/  @!P1 IMAD.IADD R245, R245, 0x1, R247 ;  /* 0x00000001f5f59824 */ /* 0x000fe600078e02f7 */
[----:B------:R-:W-:Y:S04]  /*40f0*/  @!P1 LEA R246, R246, 0x20, 0x5 ;  /* 0x00000020f6f69811 */ /* 0x000fe800078e28ff */
[----:B------:R-:W-:Y:S01]  /*4100*/  @!P1 IADD3 R247, P3, P2, R246, UR16, R244 ;  /* 0x00000010f6f79c10 */ /* 0x000fe2000fa7e0f4 */
[----:B------:R-:W-:Y:S01]  /*4110*/  IMAD.U32 R244, RZ, RZ, UR24 ;  /* 0x00000018fff47e24 */ /* 0x000fe2000f8e00ff */
[----:B------:R-:W-:Y:S04]  /*4120*/  @!P1 SHF.R.S32.HI R246, RZ, 0x1f, R246 ;  /* 0x0000001ffff69819 */ /* 0x000fe800000114f6 */
[----:B------:R-:W-:Y:S01]  /*4130*/  @!P1 IADD3.X R248, R246, UR22, R245, P3, P2 ;  /* 0x00000016f6f89c10 */ /* 0x000fe20009fe44f5 */
[----:B------:R-:W-:Y:S02]  /*4140*/  IMAD.U32 R245, RZ, RZ, UR24 ;  /* 0x00000018fff57e24 */ /* 0x000fe4000f8e00ff */
[----:B------:R-:W-:Y:S03]  /*4150*/  IMAD.U32 R246, RZ, RZ, UR9 ;  /* 0x00000009fff67e24 */ /* 0x000fe6000f8e00ff */
[----:B--2---:R-:W-:Y:S02]  /*4160*/  LEA R245, P2, R245, R4, 0x5 ;  /* 0x00000004f5f57211 */ /* 0x004fe400078428ff */
[----:B------:R1:W5:Y:S02]  /*4170*/  LDL.LU.64 R4, [R1+0xc0] ;  /* 0x0000c00001047983 */ /* 0x0003640000300a00 */
[----:B------:R-:W-:Y:S02]  /*4180*/  LEA.HI.X R246, R244, R251, R246, 0x5, P2 ;  /* 0x000000fbf4f67211 */ /* 0x000fe400010f2cf6 */
[----:B------:R-:W2:Y:S01]  /*4190*/  LDL.64 R250, [R1+0x70] ;  /* 0x0000700001fa7983 */ /* 0x000ea20000100a00 */
[C---:B------:R-:W-:Y:S04]  /*41a0*/  LEA R244, P2, R245.reuse, c[0x0][0x1f0], 0x1 ;  /* 0x00007c00f5f47a11 */ /* 0x040fe800078408ff */
[----:B------:R-:W-:Y:S02]  /*41b0*/  LEA.HI.X R245, R245, c[0x0][0x1f4], R246, 0x1, P2 ;  /* 0x00007d00f5f57a11 */ /* 0x000fe400010f0cf6 */
[----:B------:R-:W4:Y:S02]  /*41c0*/  LDL R246, [R1+0x60] ;  /* 0x0000600001f67983 */ /* 0x000f240000100800 */
[C---:B----4-:R-:W-:Y:S02]  /*41d0*/  LOP3.LUT P4, RZ, R246.reuse, 0x1, RZ, 0xc0, !PT ;  /* 0x00000001f6ff7812 */ /* 0x050fe4000788c0ff */
[C---:B------:R-:W-:Y:S02]  /*41e0*/  LOP3.LUT P3, RZ, R246.reuse, 0x2, RZ, 0xc0, !PT ;  /* 0x00000002f6ff7812 */ /* 0x040fe4000786c0ff */
[C---:B------:R-:W-:Y:S02]  /*41f0*/  LOP3.LUT P2, RZ, R246.reuse, 0x4, RZ, 0xc0, !PT ;  /* 0x00000004f6ff7812 */ /* 0x040fe4000784c0ff */
[----:B------:R-:W-:Y:S01]  /*4200*/  LOP3.LUT P5, RZ, R246, 0x8, RZ, 0xc0, !PT ;  /* 0x00000008f6ff7812 */ /* 0x000fe200078ac0ff */
[----:B--2---:R-:W-:Y:S01]  /*4210*/  @!P1 IMAD.SHL.U32 R246, R250, 0x10, RZ ;  /* 0x00000010faf69824 */ /* 0x004fe200078e00ff */
[C---:B------:R-:W-:Y:S02]  /*4220*/  ISETP.GE.OR P4, PT, R2.reuse, UR4, !P4 ;  /* 0x0000000402007c0c */ /* 0x040fe4000e786670 */
[C---:B------:R-:W-:Y:S02]  /*4230*/  ISETP.GE.OR P3, PT, R2.reuse, UR4, !P3 ;  /* 0x0000000402007c0c */ /* 0x040fe4000df66670 */
[C---:B------:R-:W-:Y:S02]  /*4240*/  ISETP.GE.OR P2, PT, R2.reuse, UR4, !P2 ;  /* 0x0000000402007c0c */ /* 0x040fe4000d746670 */
[----:B------:R-:W-:Y:S02]  /*4250*/  ISETP.GE.OR P5, PT, R2, UR4, !P5 ;  /* 0x0000000402007c0c */ /* 0x000fe4000efa6670 */
[----:B------:R1:W5:Y:S05]  /*4260*/  LDL.LU.64 R2, [R1+0xb8] ;  /* 0x0000b80001027983 */ /* 0x00036a0000300a00 */
[----:B------:R-:W-:Y:S01]  /*4270*/  @!PT LDS RZ, [RZ] ;  /* 0x00000000fffff984 */ /* 0x000fe20000000800 */
[----:B------:R-:W-:Y:S01]  /*4280*/  @!PT LDS RZ, [RZ] ;  /* 0x00000000fffff984 */ /* 0x000fe20000000800 */
[----:B------:R-:W-:Y:S01]  /*4290*/  @!PT LDS RZ, [RZ] ;  /* 0x00000000fffff984 */ /* 0x000fe20000000800 */
[----:B---3--:R2:W-:Y:S04]  /*42a0*/  LDGSTS.E.BYPASS.LTC128B.128 [R249+0x10080], [R244.64], !P4 ;  /* 0x10080000f4f97fae */ /* 0x0085e8000e101d54 */
[----:B------:R2:W-:Y:S04]  /*42b0*/  LDGSTS.E.BYPASS.LTC128B.128 [R249+0x11080], [R244.64+0x80], !P3 ;  /* 0x11080080f4f97fae */ /* 0x0005e8000d901d54 */
[----:B------:R2:W-:Y:S04]  /*42c0*/  LDGSTS.E.BYPASS.LTC128B.128 [R249+0x12080], [R244.64+0x100], !P2 ;  /* 0x12080100f4f97fae */ /* 0x0005e8000d101d54 */
[----:B------:R2:W-:Y:S02]  /*42d0*/  LDGSTS.E.BYPASS.LTC128B.128 [R249+0x13080], [R244.64+0x180], !P5 ;  /* 0x13080180f4f97fae */ /* 0x0005e4000e901d54 */
[C---:B--2---:R-:W-:Y:S04]  /*42e0*/  @!P1 LEA R244, P2, R247.reuse, c[0x0][0x280], 0x2 ;  /* 0x0000a000f7f49a11 */ /* 0x044fe800078410ff */
[----:B------:R-:W-:Y:S05]  /*42f0*/  @!P1 LEA.HI.X R245, R247, c[0x0][0x284], R248, 0x2, P2 ;  /* 0x0000a100f7f59a11 */ /* 0x000fea00010f14f8 */
[----:B------:R1:W-:Y:S04]  /*4300*/  @!P1 LDGSTS.E.BYPASS.LTC128B.128 [R246+0x14100], [R244.64] ;  /* 0x14100000f4f69fae */ /* 0x0003e8000b901d54 */
.L_x_146:
[-C--:B-1--45:R-:W-:Y:S01]  /*4310*/  HMMA.16816.F32 R76, R4, R8.reuse, R76 ;  /* 0x00000008044c723c */ /* 0x0b2fe2000000184c */
[----:B------:R-:W4:Y:S05]  /*4320*/  LDL R248, [R1+0x44] ;  /* 0x0000440001f87983 */ /* 0x000f2a0000100800 */
[----:B---3--:R-:W3:Y:S02]  /*4330*/  LDL R244, [R1+0x40] ;  /* 0x0000400001f47983 */ /* 0x008ee40000100800 */
[C---:B------:R-:W-:Y:S03]  /*4340*/  HMMA.16816.F32 R80, R140.reuse, R8, R80 ;  /* 0x000000088c50723c */ /* 0x040fe60000001850 */
[----:B--2---:R-:W2:Y:S05]  /*4350*/  LDL R9, [R1+0x24] ;  /* 0x0000240001097983 */ /* 0x004eaa0000100800 */
        /* <DEDUP_REMOVED lines=32> */
[----:B----4-:R-:W1:Y:S05]  /*4560*/  LDSM.16.M88.4 R140, [R248+0x800] ;  /* 0x00080000f88c783b */ /* 0x010e6a0000000200 */
[----:B---3--:R-:W-:Y:S05]  /*4570*/  LDSM.16.M88.4 R160, [R244] ;  /* 0x00000000f4a0783b */ /* 0x008fea0000000200 */
[----:B--2---:R-:W2:Y:S05]  /*4580*/  LDSM.16.MT88.4 R4, [R9+0x4800] ;  /* 0x004800000904783b */ /* 0x004eaa0000004200 */
        /* <DEDUP_REMOVED lines=10> */
[----:B---34-:R-:W2:Y:S01]  /*4630*/  LDL.64 R8, [R1+0xa0] ;  /* 0x0000a00001087983 */ /* 0x018ea20000100a00 */
[----:B------:R-:W-:Y:S02]  /*4640*/  ULDC.64 UR4, c[0x0][0x178] ;  /* 0x00005e0000047ab9 */ /* 0x000fe40000000a00 */
[----:B------:R-:W-:Y:S01]  /*4650*/  UIMAD.WIDE.U32 UR24, UR8, UR4, URZ ;  /* 0x00000004081872a5 */ /* 0x000fe2000f8e003f */
[----:B-1----:R-:W3:Y:S01]  /*4660*/  LDL R7, [R1+0x64] ;  /* 0x0000640001077983 */ /* 0x002ee20000100800 */
[----:B------:R-:W-:Y:S03]  /*4670*/  USHF.R.S32.HI UR9, URZ, 0x1f, UR8 ;  /* 0x0000001f3f097899 */ /* 0x000fe60008011408 */
[----:B------:R-:W4:Y:S01]  /*4680*/  LDL R140, [R1+0xac] ;  /* 0x0000ac00018c7983 */ /* 0x000f220000100800 */
[----:B------:R-:W-:Y:S01]  /*4690*/  IMAD.U32 R5, RZ, RZ, UR24 ;  /* 0x00000018ff057e24 */ /* 0x000fe2000f8e00ff */
[----:B------:R-:W-:Y:S01]  /*46a0*/  UIMAD UR9, UR9, UR4, URZ ;  /* 0x00000004090972a4 */ /* 0x000fe2000f8e023f */
[----:B------:R-:W-:Y:S01]  /*46b0*/  IMAD.U32 R4, RZ, RZ, UR24 ;  /* 0x00000018ff047e24 */ /* 0x000fe2000f8e00ff */
[----:B------:R-:W5:Y:S02]  /*46c0*/  LDL.64 R150, [R1+0x58] ;  /* 0x0000580001967983 */ /* 0x000f640000100a00 */
[----:B------:R-:W-:Y:S02]  /*46d0*/  UIMAD UR9, UR8, UR5, UR9 ;  /* 0x00000005080972a4 */ /* 0x000fe4000f8e0209 */
[----:B------:R-:W5:Y:S01]  /*46e0*/  LDL R149, [R1+0x50] ;  /* 0x0000500001957983 */ /* 0x000f620000100800 */
[----:B------:R-:W-:Y:S02]  /*46f0*/  USHF.L.U32 UR5, UR8, 0x5, URZ ;  /* 0x0000000508057899 */ /* 0x000fe4000800063f */
[----:B------:R-:W-:Y:S01]  /*4700*/  UIADD3 UR9, UR25, UR9, URZ ;  /* 0x0000000919097290 */ /* 0x000fe2000fffe03f */
[----:B------:R-:W5:Y:S01]  /*4710*/  LDL.64 R10, [R1+0x78] ;  /* 0x00007800010a7983 */ /* 0x000f620000100a00 */
[----:B------:R-:W-:Y:S04]  /*4720*/  UIADD3 UR4, -UR5, UR7, URZ ;  /* 0x0000000705047290 */ /* 0x000fe8000fffe13f */
[----:B------:R-:W-:Y:S01]  /*4730*/  IMAD.U32 R6, RZ, RZ, UR9 ;  /* 0x00000009ff067e24 */ /* 0x000fe2000f8e00ff */
[----:B--2---:R-:W-:Y:S02]  /*4740*/  LEA R5, P0, R5, R8, 0x5 ;  /* 0x0000000805057211 */ /* 0x004fe400078028ff */
[----:B------:R-:W2:Y:S01]  /*4750*/  LDL.64 R8, [R1+0x70] ;  /* 0x0000700001087983 */ /* 0x000ea20000100a00 */
[C---:B---3--:R-:W-:Y:S02]  /*4760*/  LOP3.LUT P3, RZ, R7.reuse, 0x1, RZ, 0xc0, !PT ;  /* 0x0000000107ff7812 */ /* 0x048fe4000786c0ff */
[----:B------:R-:W-:Y:S02]  /*4770*/  LOP3.LUT P2, RZ, R7, 0x2, RZ, 0xc0, !PT ;  /* 0x0000000207ff7812 */ /* 0x000fe4000784c0ff */
[----:B----4-:R-:W-:Y:S02]  /*4780*/  LEA.HI.X R6, R4, R140, R6, 0x5, P0 ;  /* 0x0000008c04067211 */ /* 0x010fe400000f2c06 */
[C---:B------:R-:W-:Y:S02]  /*4790*/  LEA R4, P0, R5.reuse, c[0x0][0x160], 0x1 ;  /* 0x0000580005047a11 */ /* 0x040fe400078008ff */
[C---:B-----5:R-:W-:Y:S02]  /*47a0*/  ISETP.GE.OR P3, PT, R150.reuse, UR4, !P3 ;  /* 0x0000000496007c0c */ /* 0x060fe4000df66670 */
[----:B------:R-:W-:Y:S02]  /*47b0*/  LEA.HI.X R5, R5, c[0x0][0x164], R6, 0x1, P0 ;  /* 0x0000590005057a11 */ /* 0x000fe400000f0c06 */
[C---:B------:R-:W-:Y:S02]  /*47c0*/  ISETP.GE.OR P2, PT, R150.reuse, UR4, !P2 ;  /* 0x0000000496007c0c */ /* 0x040fe4000d746670 */
[C---:B------:R-:W-:Y:S02]  /*47d0*/  LOP3.LUT P0, RZ, R7.reuse, 0x4, RZ, 0xc0, !PT ;  /* 0x0000000407ff7812 */ /* 0x040fe4000780c0ff */
[----:B------:R-:W-:Y:S02]  /*47e0*/  LOP3.LUT P4, RZ, R7, 0x8, RZ, 0xc0, !PT ;  /* 0x0000000807ff7812 */ /* 0x000fe4000788c0ff */
[----:B------:R-:W1:Y:S01]  /*47f0*/  S2R R7, SR_CTAID.Y ;  /* 0x0000000000077919 */ /* 0x000e620000002600 */
[C---:B------:R-:W-:Y:S02]  /*4800*/  ISETP.GE.OR P0, PT, R150.reuse, UR4, !P0 ;  /* 0x0000000496007c0c */ /* 0x040fe4000c706670 */
[----:B------:R-:W-:Y:S01]  /*4810*/  ISETP.GE.OR P4, PT, R150, UR4, !P4 ;  /* 0x0000000496007c0c */ /* 0x000fe2000e786670 */
[----:B------:R-:W-:Y:S01]  /*4820*/  @!PT LDS RZ, [RZ] ;  /* 0x00000000fffff984 */ /* 0x000fe20000000800 */
[----:B------:R-:W-:Y:S01]  /*4830*/  @!PT LDS RZ, [RZ] ;  /* 0x00000000fffff984 */ /* 0x000fe20000000800 */
[----:B------:R-:W-:Y:S01]  /*4840*/  @!PT LDS RZ, [RZ] ;  /* 0x00000000fffff984 */ /* 0x000fe20000000800 */
[----:B------:R3:W-:Y:S01]  /*4850*/  LDGSTS.E.BYPASS.LTC128B.128 [R149+0x8080], [R4.64], !P3 ;  /* 0x0808000004957fae */ /* 0x0007e2000d901d54 */
[----:B------:R-:W-:Y:S03]  /*4860*/  USHF.R.S32.HI UR4, URZ, 0x1f, UR5 ;  /* 0x0000001f3f047899 */ /* 0x000fe60008011405 */
[----:B------:R3:W-:Y:S06]  /*4870*/  LDGSTS.E.BYPASS.LTC128B.128 [R149+0x9080], [R4.64+0x80], !P2 ;  /* 0x0908008004957fae */ /* 0x0007ec000d101d54 */
[----:B------:R3:W-:Y:S04]  /*4880*/  LDGSTS.E.BYPASS.LTC128B.128 [R149+0xa080], [R4.64+0x100], !P0 ;  /* 0x0a08010004957fae */ /* 0x0007e8000c101d54 */
[----:B------:R3:W-:Y:S01]  /*4890*/  LDGSTS.E.BYPASS.LTC128B.128 [R149+0xb080], [R4.64+0x180], !P4 ;  /* 0x0b08018004957fae */ /* 0x0007e2000e101d54 */
[----:B-1----:R-:W-:Y:S05]  /*48a0*/  SHF.R.S32.HI R6, RZ, 0x1f, R7 ;  /* 0x0000001fff067819 */ /* 0x002fea0000011407 */
[----:B------:R-:W-:Y:S04]  /*48b0*/  IMAD R6, R6, c[0x0][0x270], RZ ;  /* 0x00009c0006067a24 */ /* 0x000fe800078e02ff */
[C---:B------:R-:W-:Y:S02]  /*48c0*/  IMAD R6, R7.reuse, c[0x0][0x274], R6 ;  /* 0x00009d0007067a24 */ /* 0x040fe400078e0206 */
[----:B---3--:R-:W-:Y:S02]  /*48d0*/  IMAD.MOV.U32 R4, RZ, RZ, R10 ;  /* 0x000000ffff047224 */ /* 0x008fe400078e000a */
[----:B------:R-:W-:Y:S04]  /*48e0*/  IMAD.MOV.U32 R5, RZ, RZ, R11 ;  /* 0x000000ffff057224 */ /* 0x000fe800078e000b */
[----:B------:R-:W-:Y:S04]  /*48f0*/  IMAD.WIDE.U32 R4, R7, c[0x0][0x270], R4 ;  /* 0x00009c0007047a25 */ /* 0x000fe800078e0004 */
[----:B------:R-:W-:Y:S02]  /*4900*/  IMAD.U32 R7, RZ, RZ, UR5 ;  /* 0x00000005ff077e24 */ /* 0x000fe4000f8e00ff */
[----:B------:R-:W-:Y:S03]  /*4910*/  IMAD.IADD R6, R5, 0x1, R6 ;  /* 0x0000000105067824 */ /* 0x000fe600078e0206 */
[----:B------:R-:W-:Y:S01]  /*4920*/  IADD3 R5, P2, P0, R7, UR18, R4 ;  /* 0x0000001207057c10 */ /* 0x000fe2000f85e004 */
[----:B------:R-:W-:Y:S05]  /*4930*/  IMAD.U32 R4, RZ, RZ, UR4 ;  /* 0x00000004ff047e24 */ /* 0x000fea000f8e00ff */
[----:B------:R-:W-:Y:S02]  /*4940*/  IADD3.X R6, R4, UR15, R6, P2, P0 ;  /* 0x0000000f04067c10 */ /* 0x000fe400097e0406 */
[C---:B------:R-:W-:Y:S04]  /*4950*/  LEA R4, P0, R5.reuse, c[0x0][0x258], 0x2 ;  /* 0x0000960005047a11 */ /* 0x040fe800078010ff */
[----:B------:R-:W-:Y:S01]  /*4960*/  LEA.HI.X R5, R5, c[0x0][0x25c], R6, 0x2, P0 ;  /* 0x0000970005057a11 */ /* 0x000fe200000f1406 */
[----:B--2---:R-:W-:Y:S05]  /*4970*/  @!P1 IMAD.SHL.U32 R6, R8, 0x10, RZ ;  /* 0x0000001008069824 */ /* 0x004fea00078e00ff */
[----:B------:R1:W-:Y:S03]  /*4980*/  @!P1 LDGSTS.E.BYPASS.LTC128B.128 [R6+0x14080], [R4.64] ;  /* 0x1408000004069fae */ /* 0x0003e6000b901d54 */
.L_x_147:
        /* <DEDUP_REMOVED lines=102> */
[----:B-1----:R-:W-:Y:S01]  /*4ff0*/  FMUL.FTZ R10, R137, c[0x0][0x298] ;  /* 0x0000a600890a7a20 */ /* 0x002fe20000410000 */
[----:B------:R-:W-:Y:S01]  /*5000*/  PLOP3.LUT P1, PT, PT, PT, PT, 0x8, 0x0 ;  /* 0x000000000000781c */ /* 0x000fe20003f2e170 */
[----:B------:R-:W-:-:S02]  /*5010*/  FMUL.FTZ R7, R76, c[0x0][0x298] ;  /* 0x0000a6004c077a20 */ /* 0x000fc40000410000 */
[----:B------:R-:W-:Y:S02]  /*5020*/  FMUL.FTZ R5, R77, c[0x0][0x298] ;  /* 0x0000a6004d057a20 */ /* 0x000fe40000410000 */
[----:B------:R-:W-:Y:S02]  /*5030*/  FMUL.FTZ R6, R78, c[0x0][0x298] ;  /* 0x0000a6004e067a20 */ /* 0x000fe40000410000 */
[----:B------:R-:W-:Y:S02]  /*5040*/  FMUL.FTZ R3, R79, c[0x0][0x298] ;  /* 0x0000a6004f037a20 */ /* 0x000fe40000410000 */
[----:B------:R-:W-:Y:S02]  /*5050*/  FMUL.FTZ R4, R80, c[0x0][0x298] ;  /* 0x0000a60050047a20 */ /* 0x000fe40000410000 */
[----:B-----5:R-:W-:Y:S02]  /*5060*/  FMUL.FTZ R0, R81, c[0x0][0x298] ;  /* 0x0000a60051007a20 */ /* 0x020fe40000410000 */
        /* <DEDUP_REMOVED lines=57> */
.L_x_137:
[----:B------:R-:W-:Y:S05]  /*5400*/  @P1 BRA `(.L_x_149) ;  /* 0x00001d2000001947 */ /* 0x000fea0003800000 */
[----:B------:R-:W2:Y:S01]  /*5410*/  LDL.LU.64 R144, [R1+0x70] ;  /* 0x0000700001907983 */ /* 0x000ea20000300a00 */
[----:B------:R-:W-:Y:S01]  /*5420*/  F2FP.PACK_AB R39, R39, R38 ;  /* 0x000000262727723e */ /* 0x000fe200000000ff */
[----:B------:R-:W-:Y:S01]  /*5430*/  ULDC UR4, c[0x0][0x2f0] ;  /* 0x0000bc0000047ab9 */ /* 0x000fe20000000800 */
[----:B------:R-:W-:Y:S01]  /*5440*/  F2FP.PACK_AB R38, R5, R7 ;  /* 0x000000070526723e */ /* 0x000fe200000000ff */
[----:B------:R-:W-:Y:S01]  /*5450*/  UIADD3 UR4, -UR13, UR4, URZ ;  /* 0x000000040d047290 */ /* 0x000fe2000fffe13f */
[----:B------:R-:W-:Y:S01]  /*5460*/  F2FP.PACK_AB R41, R41, R40 ;  /* 0x000000282929723e */ /* 0x000fe200000000ff */
[----:B------:R-:W-:Y:S01]  /*5470*/  BSSY B0, `(.L_x_150) ;  /* 0x00000d6000007945 */ /* 0x000fe20003800000 */
[----:B------:R-:W-:Y:S01]  /*5480*/  F2FP.PACK_AB R40, R37, R36 ;  /* 0x000000242528723e */ /* 0x000fe200000000ff */
[----:B------:R-:W-:Y:S01]  /*5490*/  UISETP.LT.AND UP0, UPT, UR4, 0x40, UPT ;  /* 0x000000400400788c */ /* 0x000fe2000bf01270 */
[----:B------:R-:W-:-:S02]  /*54a0*/  F2FP.PACK_AB R37, R3, R6 ;  /* 0x000000060325723e */ /* 0x000fc400000000ff */
[----:B------:R-:W-:Y:S01]  /*54b0*/  F2FP.PACK_AB R36, R0, R4 ;  /* 0x000000040024723e */ /* 0x000fe200000000ff */
[----:B------:R-:W-:Y:S01]  /*54c0*/  USEL UR4, UR4, 0x40, UP0 ;  /* 0x0000004004047887 */ /* 0x000fe20008000000 */
        /* <DEDUP_REMOVED lines=10> */
[----:B------:R-:W-:-:S02]  /*5570*/  F2FP.PACK_AB R79, R29, R28 ;  /* 0x0000001c1d4f723e */ /* 0x000fc400000000ff */
[----:B-1----:R-:W-:Y:S02]  /*5580*/  F2FP.PACK_AB R78, R31, R30 ;  /* 0x0000001e1f4e723e */ /* 0x002fe400000000ff */
        /* <DEDUP_REMOVED lines=13> */
[----:B------:R-:W-:Y:S01]  /*5660*/  F2FP.PACK_AB R74, R75, R74 ;  /* 0x0000004a4b4a723e */ /* 0x000fe200000000ff */
[----:B------:R-:W1:Y:S01]  /*5670*/  S2R R73, SR_CTAID.Z ;  /* 0x0000000000497919 */ /* 0x000e620000002700 */
        /* <DEDUP_REMOVED lines=29> */
[----:B-1----:R-:W-:Y:S02]  /*5850*/  SHF.R.S32.HI R84, RZ, 0x1f, R73 ;  /* 0x0000001fff547819 */ /* 0x002fe40000011449 */
[----:B--2---:R-:W-:-:S04]  /*5860*/  SHF.R.S32.HI R5, RZ, 0x1f, R144 ;  /* 0x0000001fff057819 */ /* 0x004fc80000011490 */
[----:B------:R-:W-:-:S04]  /*5870*/  LEA.HI R3, R5, R144, RZ, 0x2 ;  /* 0x0000009005037211 */ /* 0x000fc800078f10ff */
[--C-:B------:R-:W-:Y:S02]  /*5880*/  SHF.R.S32.HI R4, RZ, 0x2, R3.reuse ;  /* 0x00000002ff047819 */ /* 0x100fe40000011403 */
[----:B------:R-:W-:Y:S02]  /*5890*/  SHF.R.S32.HI R0, RZ, 0x1f, R3 ;  /* 0x0000001fff007819 */ /* 0x000fe40000011403 */
[----:B------:R-:W-:Y:S02]  /*58a0*/  LOP3.LUT R6, R3, 0x3ffffffc, RZ, 0xc0, !PT ;  /* 0x3ffffffc03067812 */ /* 0x000fe400078ec0ff */
[----:B------:R-:W-:Y:S02]  /*58b0*/  LEA.HI R2, R0, R4, RZ, 0x3 ;  /* 0x0000000400027211 */ /* 0x000fe400078f18ff */
[----:B------:R-:W-:Y:S02]  /*58c0*/  LEA.HI R0, R5, R144, RZ, 0x5 ;  /* 0x0000009005007211 */ /* 0x000fe400078f28ff */
[----:B------:R-:W-:-:S02]  /*58d0*/  LOP3.LUT R2, R2, 0xfffffff8, RZ, 0xc0, !PT ;  /* 0xfffffff802027812 */ /* 0x000fc400078ec0ff */
[----:B------:R-:W-:-:S03]  /*58e0*/  SHF.R.S32.HI R8, RZ, 0x5, R0 ;  /* 0x00000005ff087819 */ /* 0x000fc60000011400 */
[----:B------:R-:W-:Y:S01]  /*58f0*/  IMAD.IADD R9, R4, 0x1, -R2 ;  /* 0x0000000104097824 */ /* 0x000fe200078e0a02 */
[----:B------:R-:W-:Y:S02]  /*5900*/  LEA.HI R4, R5, R144, RZ, 0x6 ;  /* 0x0000009005047211 */ /* 0x000fe400078f30ff */
[----:B------:R-:W-:Y:S01]  /*5910*/  LEA.HI R2, R0, R8, RZ, 0x1 ;  /* 0x0000000800027211 */ /* 0x000fe200078f08ff */
[----:B------:R-:W-:Y:S01]  /*5920*/  IMAD.SHL.U32 R5, R9, 0x40, RZ ;  /* 0x0000004009057824 */ /* 0x000fe200078e00ff */
[----:B------:R-:W-:Y:S02]  /*5930*/  SHF.R.U32.HI R7, RZ, 0x3, R4 ;  /* 0x00000003ff077819 */ /* 0x000fe40000011604 */
[----:B------:R-:W-:Y:S02]  /*5940*/  LOP3.LUT R3, R2, 0x1ffffe, RZ, 0xc0, !PT ;  /* 0x001ffffe02037812 */ /* 0x000fe400078ec0ff */
[----:B------:R-:W-:Y:S01]  /*5950*/  LOP3.LUT R2, R5, 0x1c0, RZ, 0xc0, !PT ;  /* 0x000001c005027812 */ /* 0x000fe200078ec0ff */
[----:B------:R-:W-:Y:S01]  /*5960*/  IMAD.IADD R5, R144, 0x1, -R6 ;  /* 0x0000000190057824 */ /* 0x000fe200078e0a06 */
[----:B------:R-:W-:Y:S01]  /*5970*/  LOP3.LUT R0, R0, 0xffffffe0, RZ, 0xc0, !PT ;  /* 0xffffffe000007812 */ /* 0x000fe200078ec0ff */
[----:B------:R-:W-:Y:S01]  /*5980*/  IMAD.IADD R4, R8, 0x1, -R3 ;  /* 0x0000000108047824 */ /* 0x000fe200078e0a03 */
[----:B------:R-:W-:Y:S01]  /*5990*/  LOP3.LUT R7, R2, 0x18, R7, 0xf8, !PT ;  /* 0x0000001802077812 */ /* 0x000fe200078ef807 */
[----:B------:R-:W-:Y:S01]  /*59a0*/  IMAD.SHL.U32 R6, R8, 0x40, RZ ;  /* 0x0000004008067824 */ /* 0x000fe200078e00ff */
[----:B------:R-:W-:Y:S01]  /*59b0*/  SHF.R.U32.HI R3, RZ, 0x3, R2 ;  /* 0x00000003ff037819 */ /* 0x000fe20000011602 */
[----:B------:R-:W-:Y:S01]  /*59c0*/  IMAD.IADD R2, R144, 0x1, -R0 ;  /* 0x0000000190027824 */ /* 0x000fe200078e0a00 */
[----:B------:R-:W-:Y:S01]  /*59d0*/  BAR.SYNC.DEFER_BLOCKING 0x1, 0x100 ;  /* 0x0044000000007b1d */ /* 0x000fe20000010000 */
[----:B------:R-:W-:Y:S01]  /*59e0*/  IMAD R4, R4, 0x200, R5 ;  /* 0x0000020004047824 */ /* 0x000fe200078e0205 */
[----:B------:R-:W-:-:S02]  /*59f0*/  LOP3.LUT R0, R7, R3, RZ, 0x3c, !PT ;  /* 0x0000000307007212 */ /* 0x000fc400078e3cff */
[----:B------:R-:W-:Y:S02]  /*5a00*/  LOP3.LUT P0, RZ, R9, 0x4, RZ, 0xc0, !PT ;  /* 0x0000000409ff7812 */ /* 0x000fe4000780c0ff */
[----:B------:R-:W-:Y:S01]  /*5a10*/  SHF.R.S32.HI R3, RZ, 0x1f, R2 ;  /* 0x0000001fff037819 */ /* 0x000fe20000011402 */
[----:B------:R-:W-:Y:S01]  /*5a20*/  IMAD.U32 R0, R4, 0x2, R0 ;  /* 0x0000000204007824 */ /* 0x000fe200078e0000 */
[----:B------:R-:W-:Y:S01]  /*5a30*/  LOP3.LUT R7, R6, 0x1c0, RZ, 0xc0, !PT ;  /* 0x000001c006077812 */ /* 0x000fe200078ec0ff */
[----:B------:R-:W-:Y:S01]  /*5a40*/  IMAD.SHL.U32 R6, R2, 0x8, RZ ;  /* 0x0000000802067824 */ /* 0x000fe200078e00ff */
[----:B------:R-:W-:Y:S01]  /*5a50*/  LEA.HI R3, R3, R2, RZ, 0x3 ;  /* 0x0000000203037211 */ /* 0x000fe200078f18ff */
[----:B------:R-:W-:Y:S01]  /*5a60*/  IMAD.SHL.U32 R0, R0, 0x2, RZ ;  /* 0x0000000200007824 */ /* 0x000fe200078e00ff */
[----:B------:R-:W-:Y:S02]  /*5a70*/  SHF.R.U32.HI R9, RZ, 0x3, R7 ;  /* 0x00000003ff097819 */ /* 0x000fe40000011607 */
[----:B------:R-:W-:Y:S01]  /*5a80*/  LOP3.LUT R5, R7, 0x38, R6, 0xf8, !PT ;  /* 0x0000003807057812 */ /* 0x000fe200078ef806 */
[----:B------:R-:W-:Y:S01]  /*5a90*/  IMAD.SHL.U32 R7, R3, 0x200, RZ ;  /* 0x0000020003077824 */ /* 0x000fe200078e00ff */
[----:B------:R-:W-:-:S02]  /*5aa0*/  IADD3 R2, R0, 0x40, RZ ;  /* 0x0000004000027810 */ /* 0x000fc40007ffe0ff */
[----:B------:R-:W-:Y:S02]  /*5ab0*/  @P0 IADD3 R2, R0, -0x40, RZ ;  /* 0xffffffc000020810 */ /* 0x000fe40007ffe0ff */
[----:B------:R-:W-:Y:S02]  /*5ac0*/  F2FP.PACK_AB R4, R139, R138 ;  /* 0x0000008a8b04723e */ /* 0x000fe400000000ff */
[----:B------:R-:W-:Y:S01]  /*5ad0*/  LOP3.LUT R9, R5, R9, RZ, 0x3c, !PT ;  /* 0x0000000905097212 */ /* 0x000fe200078e3cff */
[----:B------:R-:W-:Y:S01]  /*5ae0*/  STS [R0+0x8080], R135 ;  /* 0x0080808700007388 */ /* 0x000fe20000000800 */
[----:B------:R-:W-:Y:S02]  /*5af0*/  F2FP.PACK_AB R3, R140, R142 ;  /* 0x0000008e8c03723e */ /* 0x000fe400000000ff */
[----:B------:R-:W-:Y:S01]  /*5b00*/  F2FP.PACK_AB R5, R137, R141 ;  /* 0x0000008d8905723e */ /* 0x000fe200000000ff */
[----:B------:R-:W-:Y:S01]  /*5b10*/  STS [R0+0x8480], R134 ;  /* 0x0084808600007388 */ /* 0x000fe20000000800 */
[----:B------:R-:W-:-:S02]  /*5b20*/  LOP3.LUT R7, R9, 0x7ffff000, R7, 0xf8, !PT ;  /* 0x7ffff00009077812 */ /* 0x000fc400078ef807 */
[----:B------:R-:W-:Y:S01]  /*5b30*/  ISETP.GE.AND P1, PT, R8, UR4, PT ;  /* 0x0000000408007c0c */ /* 0x000fe2000bf26270 */
[----:B------:R-:W-:Y:S01]  /*5b40*/  STS [R2+0x8080], R131 ;  /* 0x0080808302007388 */ /* 0x000fe20000000800 */
[----:B------:R-:W-:Y:S02]  /*5b50*/  SHF.R.S32.HI R9, RZ, 0x1f, R8 ;  /* 0x0000001fff097819 */ /* 0x000fe40000011408 */
[----:B------:R-:W-:Y:S01]  /*5b60*/  ISETP.GE.OR P0, PT, R6, c[0x0][0x324], P1 ;  /* 0x0000c90006007a0c */ /* 0x000fe20000f06670 */
        /* <DEDUP_REMOVED lines=24> */
[----:B------:R2:W-:Y:S04]  /*5cf0*/  STS [R2+0xe480], R74 ;  /* 0x00e4804a02007388 */ /* 0x0005e80000000800 */
[----:B------:R-:W-:Y:S04]  /*5d00*/  STS [R0+0xf080], R64 ;  /* 0x00f0804000007388 */ /* 0x000fe80000000800 */
[----:B------:R-:W-:Y:S04]  /*5d10*/  STS [R0+0xf480], R66 ;  /* 0x00f4804200007388 */ /* 0x000fe80000000800 */
[----:B------:R-:W-:Y:S04]  /*5d20*/  STS [R2+0xf080], R68 ;  /* 0x00f0804402007388 */ /* 0x000fe80000000800 */
[----:B------:R-:W-:Y:S04]  /*5d30*/  STS [R2+0xf480], R70 ;  /* 0x00f4804602007388 */ /* 0x000fe80000000800 */
[----:B------:R-:W-:Y:S01]  /*5d40*/  STS [R0+0x80], R38 ;  /* 0x0000802600007388 */ /* 0x000fe20000000800 */
[----:B-1----:R-:W-:-:S03]  /*5d50*/  P2R R72, PR, RZ, 0x2 ;  /* 0x00000002ff487803 */ /* 0x002fc60000000000 */
        /* <DEDUP_REMOVED lines=30> */
[----:B------:R3:W-:Y:S04]  /*5f40*/  STS [R2+0x7480], R5 ;  /* 0x0074800502007388 */ /* 0x0007e80000000800 */
[----:B--2---:R-:W2:Y:S01]  /*5f50*/  S2R R74, SR_CTAID.Y ;  /* 0x00000000004a7919 */ /* 0x004ea20000002600 */
[----:B-1----:R-:W-:-:S03]  /*5f60*/  IMAD.SHL.U32 R0, R7, 0x2, RZ ;  /* 0x0000000207007824 */ /* 0x002fc600078e00ff */
[----:B------:R-:W-:Y:S01]  /*5f70*/  BAR.SYNC.DEFER_BLOCKING 0x1, 0x100 ;  /* 0x0044000000007b1d */ /* 0x000fe20000010000 */
[----:B------:R-:W-:Y:S01]  /*5f80*/  SHF.R.S32.HI R7, RZ, 0x1f, R6 ;  /* 0x0000001fff077819 */ /* 0x000fe20000011406 */
[----:B---3--:R-:W-:Y:S01]  /*5f90*/  IMAD.U32 R5, RZ, RZ, UR10 ;  /* 0x0000000aff057e24 */ /* 0x008fe2000f8e00ff */
[----:B--2---:R-:W-:-:S03]  /*5fa0*/  SHF.R.S32.HI R75, RZ, 0x1f, R74 ;  /* 0x0000001fff4b7819 */ /* 0x004fc6000001144a */
[----:B------:R-:W-:-:S04]  /*5fb0*/  IMAD.WIDE.U32 R2, R74, c[0x0][0x338], R6 ;  /* 0x0000ce004a027a25 */ /* 0x000fc800078e0006 */
[----:B------:R-:W-:-:S04]  /*5fc0*/  IMAD R4, R75, c[0x0][0x338], RZ ;  /* 0x0000ce004b047a24 */ /* 0x000fc800078e02ff */
[----:B------:R-:W-:-:S04]  /*5fd0*/  IMAD R4, R74, c[0x0][0x33c], R4 ;  /* 0x0000cf004a047a24 */ /* 0x000fc800078e0204 */
[----:B------:R-:W-:Y:S01]  /*5fe0*/  IMAD.IADD R3, R3, 0x1, R4 ;  /* 0x0000000103037824 */ /* 0x000fe200078e0204 */
[----:B------:R1:W2:Y:S01]  /*5ff0*/  LDS.128 R20, [R0+0x8480] ;  /* 0x0084800000147984 */ /* 0x0002a20000000c00 */
[----:B------:R-:W-:Y:S02]  /*6000*/  IMAD R4, R84, c[0x0][0x340], RZ ;  /* 0x0000d00054047a24 */ /* 0x000fe400078e02ff */
[C---:B------:R-:W-:Y:S01]  /*6010*/  IMAD.WIDE.U32 R10, R73.reuse, c[0x0][0x340], R2 ;  /* 0x0000d000490a7a25 */ /* 0x040fe200078e0002 */
[----:B------:R1:W3:Y:S03]  /*6020*/  LDS.128 R24, [R0+0x8880] ;  /* 0x0088800000187984 */ /* 0x0002e60000000c00 */
[----:B------:R-:W-:Y:S01]  /*6030*/  IMAD R4, R73, c[0x0][0x344], R4 ;  /* 0x0000d10049047a24 */ /* 0x000fe200078e0204 */
[----:B------:R1:W4:Y:S01]  /*6040*/  LDS.128 R28, [R0+0x8c80] ;  /* 0x008c8000001c7984 */ /* 0x0003220000000c00 */
[----:B------:R-:W-:-:S03]  /*6050*/  IMAD.WIDE R2, R5, 0x40, R8 ;  /* 0x0000004005027825 */ /* 0x000fc600078e0208 */
        /* <DEDUP_REMOVED lines=23> */
.L_x_151:
[----:B--234-:R-:W-:Y:S05]  /*61d0*/  BSYNC B0 ;  /* 0x0000000000007941 */ /* 0x01cfea0003800000 */
.L_x_150:
[----:B-1----:R-:W-:Y:S01]  /*61e0*/  IADD3 R0, R8, 0x8, RZ ;  /* 0x0000000808007810 */ /* 0x002fe20007ffe0ff */
[----:B------:R-:W-:Y:S03]  /*61f0*/  BSSY B0, `(.L_x_152) ;  /* 0x0000010000007945 */ /* 0x000fe60003800000 */
[----:B------:R-:W-:-:S04]  /*6200*/  ISETP.GE.AND P0, PT, R0, UR4, PT ;  /* 0x0000000400007c0c */ /* 0x000fc8000bf06270 */
        /* <DEDUP_REMOVED lines=14> */
.L_x_153:
[----:B------:R-:W-:Y:S05]  /*62f0*/  BSYNC B0 ;  /* 0x0000000000007941 */ /* 0x000fea0003800000 */
.L_x_152:
[----:B------:R-:W-:Y:S01]  /*6300*/  IADD3 R0, R8, 0x10, RZ ;  /* 0x0000001008007810 */ /* 0x000fe20007ffe0ff */
[----:B------:R-:W-:Y:S03]  /*6310*/  BSSY B0, `(.L_x_154) ;  /* 0x000000f000007945 */ /* 0x000fe60003800000 */
[----:B------:R-:W-:-:S04]  /*6320*/  ISETP.GE.AND P6, PT, R0, UR4, PT ;  /* 0x0000000400007c0c */ /* 0x000fc8000bfc6270 */
        /* <DEDUP_REMOVED lines=13> */
.L_x_155:
[----:B------:R-:W-:Y:S05]  /*6400*/  BSYNC B0 ;  /* 0x0000000000007941 */ /* 0x000fea0003800000 */
.L_x_154:
        /* <DEDUP_REMOVED lines=16> */
.L_x_157:
[----:B------:R-:W-:Y:S05]  /*6510*/  BSYNC B0 ;  /* 0x0000000000007941 */ /* 0x000fea0003800000 */
.L_x_156:
        /* <DEDUP_REMOVED lines=16> */
.L_x_159:
[----:B------:R-:W-:Y:S05]  /*6620*/  BSYNC B0 ;  /* 0x0000000000007941 */ /* 0x000fea0003800000 */
.L_x_158:
        /* <DEDUP_REMOVED lines=16> */
.L_x_161:
[----:B------:R-:W-:Y:S05]  /*6730*/  BSYNC B0 ;  /* 0x0000000000007941 */ /* 0x000fea0003800000 */
.L_x_160:
        /* <DEDUP_REMOVED lines=16> */
.L_x_163:
[----:B------:R-:W-:Y:S05]  /*6840*/  BSYNC B0 ;  /* 0x0000000000007941 */ /* 0x000fea0003800000 */
.L_x_162:
[----:B------:R-:W-:Y:S01]  /*6850*/  IADD3 R0, R8, 0x38, RZ ;  /* 0x0000003808007810 */ /* 0x000fe20007ffe0ff */
[----:B------:R-:W-:Y:S03]  /*6860*/  BSSY B0, `(.L_x_164) ;  /* 0x000000e000007945 */ /* 0x000fe60003800000 */
[----:B------:R-:W-:-:S04]  /*6870*/  ISETP.GE.AND P1, PT, R0, UR4, PT ;  /* 0x0000000400007c0c */ /* 0x000fc8000bf26270 */
        /* <DEDUP_REMOVED lines=12> */
.L_x_165:
[----:B------:R-:W-:Y:S05]  /*6940*/  BSYNC B0 ;  /* 0x0000000000007941 */ /* 0x000fea0003800000 */
.L_x_164:
[----:B------:R-:W-:Y:S01]  /*6950*/  ISETP.NE.AND P0, PT, R72, RZ, PT ;  /* 0x000000ff4800720c */ /* 0x000fe20003f05270 */
[----:B------:R-:W-:Y:S01]  /*6960*/  IMAD R0, R75, c[0x0][0x308], RZ ;  /* 0x0000c2004b007a24 */ /* 0x000fe200078e02ff */
[----:B------:R-:W-:Y:S01]  /*6970*/  BSSY B0, `(.L_x_166) ;  /* 0x0000012000007945 */ /* 0x000fe20003800000 */
[----:B--2---:R-:W-:Y:S01]  /*6980*/  IMAD.WIDE.U32 R4, R74, c[0x0][0x308], R6 ;  /* 0x0000c2004a047a25 */ /* 0x004fe200078e0006 */
        /* <DEDUP_REMOVED lines=16> */
.L_x_167:
[----:B------:R-:W-:Y:S05]  /*6a90*/  BSYNC B0 ;  /* 0x0000000000007941 */ /* 0x000fea0003800000 */
.L_x_166:
        /* <DEDUP_REMOVED lines=15> */
.L_x_169:
[----:B------:R-:W-:Y:S05]  /*6b90*/  BSYNC B0 ;  /* 0x0000000000007941 */ /* 0x000fea0003800000 */
.L_x_168:
        /* <DEDUP_REMOVED lines=14> */
.L_x_171:
[----:B------:R-:W-:Y:S05]  /*6c80*/  BSYNC B0 ;  /* 0x0000000000007941 */ /* 0x000fea0003800000 */
.L_x_170:
        /* <DEDUP_REMOVED lines=14> */
.L_x_173:
[----:B------:R-:W-:Y:S05]  /*6d70*/  BSYNC B0 ;  /* 0x0000000000007941 */ /* 0x000fea0003800000 */
.L_x_172:
        /* <DEDUP_REMOVED lines=14> */
.L_x_175:
[----:B------:R-:W-:Y:S05]  /*6e60*/  BSYNC B0 ;  /* 0x0000000000007941 */ /* 0x000fea0003800000 */
.L_x_174:
        /* <DEDUP_REMOVED lines=14> */
.L_x_177:
[----:B------:R-:W-:Y:S05]  /*6f50*/  BSYNC B0 ;  /* 0x0000000000007941 */ /* 0x000fea0003800000 */
.L_x_176:
        /* <DEDUP_REMOVED lines=14> */
.L_x_179:
[----:B------:R-:W-:Y:S05]  /*7040*/  BSYNC B0 ;  /* 0x0000000000007941 */ /* 0x000fea0003800000 */
.L_x_178:
        /* <DEDUP_REMOVED lines=14> */
.L_x_149:
[----:B------:R-:W2:Y:S01]  /*7130*/  LDL.LU.64 R2, [R1+0x70] ;  /* 0x0000700001027983 */ /* 0x000ea20000300a00 */
[----:B------:R-:W-:Y:S01]  /*7140*/  ULDC UR4, c[0x0][0x2f0] ;  /* 0x0000bc0000047ab9 */ /* 0x000fe20000000800 */
[----:B------:R-:W-:Y:S01]  /*7150*/  BSSY B0, `(.L_x_180) ;  /* 0x0000024000007945 */ /* 0x000fe20003800000 */
[----:B------:R-:W-:Y:S01]  /*7160*/  UIADD3 UR4, -UR13, UR4, URZ ;  /* 0x000000040d047290 */ /* 0x000fe2000fffe13f */
[----:B------:R-:W3:Y:S04]  /*7170*/  S2R R18, SR_CTAID.Y ;  /* 0x0000000000127919 */ /* 0x000ee80000002600 */
[----:B------:R-:W4:Y:S01]  /*7180*/  S2R R19, SR_CTAID.Z ;  /* 0x0000000000137919 */ /* 0x000f220000002700 */
[----:B---3--:R-:W-:-:S02]  /*7190*/  SHF.R.S32.HI R20, RZ, 0x1f, R18 ;  /* 0x0000001fff147819 */ /* 0x008fc40000011412 */
[----:B----4-:R-:W-:-:S05]  /*71a0*/  SHF.R.S32.HI R21, RZ, 0x1f, R19 ;  /* 0x0000001fff157819 */ /* 0x010fca0000011413 */
[----:B------:R-:W-:-:S04]  /*71b0*/  IMAD R8, R21, c[0x0][0x310], RZ ;  /* 0x0000c40015087a24 */ /* 0x000fc800078e02ff */
[----:B------:R-:W-:Y:S01]  /*71c0*/  IMAD R8, R19, c[0x0][0x314], R8 ;  /* 0x0000c50013087a24 */ /* 0x000fe200078e0208 */
[----:B--2---:R-:W-:-:S04]  /*71d0*/  SHF.R.S32.HI R0, RZ, 0x1f, R2 ;  /* 0x0000001fff007819 */ /* 0x004fc80000011402 */
[----:B------:R-:W-:-:S04]  /*71e0*/  LEA.HI R0, R0, R2, RZ, 0x5 ;  /* 0x0000000200007211 */ /* 0x000fc800078f28ff */
[----:B------:R-:W-:Y:S02]  /*71f0*/  LOP3.LUT R4, R0, 0x1fffffe0, RZ, 0xc0, !PT ;  /* 0x1fffffe000047812 */ /* 0x000fe400078ec0ff */
[----:B------:R-:W-:-:S03]  /*7200*/  SHF.R.S32.HI R6, RZ, 0x5, R0 ;  /* 0x00000005ff067819 */ /* 0x000fc60000011400 */
[----:B------:R-:W-:Y:S01]  /*7210*/  IMAD.IADD R4, R2, 0x1, -R4 ;  /* 0x0000000102047824 */ /* 0x000fe200078e0a04 */
[----:B------:R-:W-:Y:S01]  /*7220*/  ISETP.GE.AND P0, PT, R6, UR4, PT ;  /* 0x0000000406007c0c */ /* 0x000fe2000bf06270 */
[----:B------:R-:W-:Y:S01]  /*7230*/  IMAD R2, R20, c[0x0][0x308], RZ ;  /* 0x0000c20014027a24 */ /* 0x000fe200078e02ff */
[----:B------:R-:W-:Y:S01]  /*7240*/  SHF.R.S32.HI R7, RZ, 0x1f, R6 ;  /* 0x0000001fff077819 */ /* 0x000fe20000011406 */
[----:B------:R-:W-:Y:S01]  /*7250*/  IMAD.SHL.U32 R4, R4, 0x8, RZ ;  /* 0x0000000804047824 */ /* 0x000fe200078e00ff */
[----:B------:R-:W-:Y:S01]  /*7260*/  P2R R16, PR, RZ, 0x1 ;  /* 0x00000001ff107803 */ /* 0x000fe20000000000 */
[----:B------:R-:W-:-:S03]  /*7270*/  IMAD R2, R18, c[0x0][0x30c], R2 ;  /* 0x0000c30012027a24 */ /* 0x000fc600078e0202 */
[----:B------:R-:W-:Y:S02]  /*7280*/  SHF.R.S32.HI R5, RZ, 0x1f, R4 ;  /* 0x0000001fff057819 */ /* 0x000fe40000011404 */
[----:B------:R-:W-:-:S03]  /*7290*/  ISETP.GE.OR P0, PT, R4, c[0x0][0x2f4], P0 ;  /* 0x0000bd0004007a0c */ /* 0x000fc60000706670 */
[----:B------:R-:W-:-:S05]  /*72a0*/  IMAD.WIDE.U32 R10, R18, c[0x0][0x308], R4 ;  /* 0x0000c200120a7a25 */ /* 0x000fca00078e0004 */
[----:B------:R-:W-:Y:S01]  /*72b0*/  IADD3 R11, R2, R11, RZ ;  /* 0x0000000b020b7210 */ /* 0x000fe20007ffe0ff */
[----:B------:R-:W-:-:S04]  /*72c0*/  IMAD.U32 R2, RZ, RZ, UR10 ;  /* 0x0000000aff027e24 */ /* 0x000fc8000f8e00ff */
[----:B------:R-:W-:-:S04]  /*72d0*/  IMAD.WIDE.U32 R10, R19, c[0x0][0x310], R10 ;  /* 0x0000c400130a7a25 */ /* 0x000fc800078e000a */
[----:B------:R-:W-:Y:S01]  /*72e0*/  IMAD.WIDE R2, R2, 0x40, R6 ;  /* 0x0000004002027825 */ /* 0x000fe200078e0206 */
        /* <DEDUP_REMOVED lines=10> */
.L_x_181:
[----:B------:R-:W-:Y:S05]  /*7390*/  BSYNC B0 ;  /* 0x0000000000007941 */ /* 0x000fea0003800000 */
.L_x_180:
[----:B------:R-:W-:Y:S01]  /*73a0*/  IADD3 R0, R6, 0x8, RZ ;  /* 0x0000000806007810 */ /* 0x000fe20007ffe0ff */
        /* <DEDUP_REMOVED lines=15> */
[----:B------:R2:W-:Y:S02]  /*74a0*/  STG.E.128 [R14.64], RZ ;  /* 0x000000ff0e007986 */ /* 0x0005e4000c101d14 */
.L_x_183:
[----:B------:R-:W-:Y:S05]  /*74b0*/  BSYNC B0 ;  /* 0x0000000000007941 */ /* 0x000fea0003800000 */
.L_x_182:
        /* <DEDUP_REMOVED lines=16> */
.L_x_185:
[----:B------:R-:W-:Y:S05]  /*75c0*/  BSYNC B0 ;  /* 0x0000000000007941 */ /* 0x000fea0003800000 */
.L_x_184:
        /* <DEDUP_REMOVED lines=16> */
.L_x_187:
[----:B------:R-:W-:Y:S05]  /*76d0*/  BSYNC B0 ;  /* 0x0000000000007941 */ /* 0x000fea0003800000 */
.L_x_186:
        /* <DEDUP_REMOVED lines=16> */
.L_x_189:
[----:B------:R-:W-:Y:S05]  /*77e0*/  BSYNC B0 ;  /* 0x0000000000007941 */ /* 0x000fea0003800000 */
.L_x_188:
        /* <DEDUP_REMOVED lines=16> */
.L_x_191:
[----:B------:R-:W-:Y:S05]  /*78f0*/  BSYNC B0 ;  /* 0x0000000000007941 */ /* 0x000fea0003800000 */
.L_x_190:
        /* <DEDUP_REMOVED lines=16> */
.L_x_193:
[----:B------:R-:W-:Y:S05]  /*7a00*/  BSYNC B0 ;  /* 0x0000000000007941 */ /* 0x000fea0003800000 */
.L_x_192:
[----:B------:R-:W-:Y:S01]  /*7a10*/  IADD3 R6, R6, 0x38, RZ ;  /* 0x0000003806067810 */ /* 0x000fe20007ffe0ff */
[----:B------:R-:W-:Y:S03]  /*7a20*/  BSSY B0, `(.L_x_194) ;  /* 0x000000e000007945 */ /* 0x000fe60003800000 */
[----:B------:R-:W-:-:S04]  /*7a30*/  ISETP.GE.AND P1, PT, R6, UR4, PT ;  /* 0x0000000406007c0c */ /* 0x000fc8000bf26270 */
[----:B------:R-:W-:-:S13]  /*7a40*/  ISETP.GE.OR P0, PT, R4, c[0x0][0x2f4], P1 ;  /* 0x0000bd0004007a0c */ /* 0x000fda0000f06670 */
[----:B------:R-:W-:Y:S05]  /*7a50*/  @P0 BRA `(.L_x_195) ;  /* 0x000000a000000947 */ /* 0x000fea0003800000 */
[----:B------:R-:W-:Y:S02]  /*7a60*/  IADD3 R0, P0, R2, 0x38, RZ ;  /* 0x0000003802007810 */ /* 0x000fe40007f1e0ff */
[----:B------:R-:W-:Y:S02]  /*7a70*/  MOV R8, R10 ;  /* 0x0000000a00087202 */ /* 0x000fe40000000f00 */
[----:B------:R-:W-:-:S03]  /*7a80*/  IADD3.X R6, RZ, R3, RZ, P0, !PT ;  /* 0x00000003ff067210 */ /* 0x000fc600007fe4ff */
[----:B------:R-:W-:-:S04]  /*7a90*/  IMAD.WIDE.U32 R8, R0, c[0x0][0x300], R8 ;  /* 0x0000c00000087a25 */ /* 0x000fc800078e0008 */
[----:B------:R-:W-:-:S04]  /*7aa0*/  IMAD R6, R6, c[0x0][0x300], RZ ;  /* 0x0000c00006067a24 */ /* 0x000fc800078e02ff */
[----:B------:R-:W-:Y:S01]  /*7ab0*/  IMAD R0, R0, c[0x0][0x304], R6 ;  /* 0x0000c10000007a24 */ /* 0x000fe200078e0206 */
[----:B------:R-:W-:-:S04]  /*7ac0*/  LEA R6, P0, R8, c[0x0][0x2e8], 0x1 ;  /* 0x0000ba0008067a11 */ /* 0x000fc800078008ff */
[----:B------:R-:W-:-:S04]  /*7ad0*/  IADD3 R0, R0, R9, RZ ;  /* 0x0000000900007210 */ /* 0x000fc80007ffe0ff */
[----:B------:R-:W-:-:S05]  /*7ae0*/  LEA.HI.X R7, R8, c[0x0][0x2ec], R0, 0x1, P0 ;  /* 0x0000bb0008077a11 */ /* 0x000fca00000f0c00 */
[----:B------:R3:W-:Y:S02]  /*7af0*/  STG.E.128 [R6.64], RZ ;  /* 0x000000ff06007986 */ /* 0x0007e4000c101d14 */
.L_x_195:
[----:B------:R-:W-:Y:S05]  /*7b00*/  BSYNC B0 ;  /* 0x0000000000007941 */ /* 0x000fea0003800000 */
.L_x_194:
[----:B------:R-:W-:Y:S01]  /*7b10*/  ISETP.NE.AND P0, PT, R16, RZ, PT ;  /* 0x000000ff1000720c */ /* 0x000fe20003f05270 */
[----:B------:R-:W-:Y:S01]  /*7b20*/  IMAD R0, R20, c[0x0][0x338], RZ ;  /* 0x0000ce0014007a24 */ /* 0x000fe200078e02ff */
[----:B------:R-:W-:Y:S01]  /*7b30*/  BSSY B0, `(.L_x_196) ;  /* 0x0000012000007945 */ /* 0x000fe20003800000 */
[----:B------:R-:W-:Y:S01]  /*7b40*/  IMAD.WIDE.U32 R8, R18, c[0x0][0x338], R4 ;  /* 0x0000ce0012087a25 */ /* 0x000fe200078e0004 */
[----:B------:R-:W-:-:S03]  /*7b50*/  ISETP.GE.OR P0, PT, R4, c[0x0][0x324], P0 ;  /* 0x0000c90004007a0c */ /* 0x000fc60000706670 */
[----:B------:R-:W-:Y:S02]  /*7b60*/  IMAD R0, R18, c[0x0][0x33c], R0 ;  /* 0x0000cf0012007a24 */ /* 0x000fe400078e0200 */
[----:B---3--:R-:W-:-:S03]  /*7b70*/  IMAD R6, R21, c[0x0][0x340], RZ ;  /* 0x0000d00015067a24 */ /* 0x008fc600078e02ff */
        /* <DEDUP_REMOVED lines=13> */
.L_x_197:
[----:B------:R-:W-:Y:S05]  /*7c50*/  BSYNC B0 ;  /* 0x0000000000007941 */ /* 0x000fea0003800000 */
.L_x_196:
[----:B------:R-:W-:Y:S01]  /*7c60*/  ISETP.NE.AND P0, PT, R17, RZ, PT ;  /* 0x000000ff1100720c */ /* 0x000fe20003f05270 */
[----:B------:R-:W-:Y:S03]  /*7c70*/  BSSY B0, `(.L_x_198) ;  /* 0x000000e000007945 */ /* 0x000fe60003800000 */
[----:B------:R-:W-:-:S13]  /*7c80*/  ISETP.GE.OR P0, PT, R4, c[0x0][0x324], P0 ;  /* 0x0000c90004007a0c */ /* 0x000fda0000706670 */
[----:B------:R-:W-:Y:S05]  /*7c90*/  @P0 BRA `(.L_x_199) ;  /* 0x000000b000000947 */ /* 0x000fea0003800000 */
[----:B------:R-:W-:Y:S02]  /*7ca0*/  IADD3 R0, P0, R2, 0x8, RZ ;  /* 0x0000000802007810 */ /* 0x000fe40007f1e0ff */
[----:B------:R-:W-:-:S03]  /*7cb0*/  MOV R11, R7 ;  /* 0x00000007000b7202 */ /* 0x000fc60000000f00 */
[----:B------:R-:W-:-:S04]  /*7cc0*/  IMAD.X R10, RZ, RZ, R3, P0 ;  /* 0x000000ffff0a7224 */ /* 0x000fc800000e0603 */
[----:B---3--:R-:W-:Y:S02]  /*7cd0*/  IMAD R12, R10, c[0x0][0x330], RZ ;  /* 0x0000cc000a0c7a24 */ /* 0x008fe400078e02ff */
[----:B------:R-:W-:-:S04]  /*7ce0*/  IMAD.MOV.U32 R10, RZ, RZ, R8 ;  /* 0x000000ffff0a7224 */ /* 0x000fc800078e0008 */
[----:B------:R-:W-:-:S04]  /*7cf0*/  IMAD.WIDE.U32 R10, R0, c[0x0][0x330], R10 ;  /* 0x0000cc00000a7a25 */ /* 0x000fc800078e000a */
[----:B------:R-:W-:Y:S01]  /*7d00*/  IMAD R0, R0, c[0x0][0x334], R12 ;  /* 0x0000cd0000007a24 */ /* 0x000fe200078e020c */
[----:B------:R-:W-:-:S04]  /*7d10*/  LEA R12, P0, R10, c[0x0][0x318], 0x1 ;  /* 0x0000c6000a0c7a11 */ /* 0x000fc800078008ff */
[----:B------:R-:W-:-:S04]  /*7d20*/  IADD3 R0, R0, R11, RZ ;  /* 0x0000000b00007210 */ /* 0x000fc80007ffe0ff */
[----:B------:R-:W-:-:S05]  /*7d30*/  LEA.HI.X R13, R10, c[0x0][0x31c], R0, 0x1, P0 ;  /* 0x0000c7000a0d7a11 */ /* 0x000fca00000f0c00 */
[----:B------:R3:W-:Y:S02]  /*7d40*/  STG.E.128 [R12.64], RZ ;  /* 0x000000ff0c007986 */ /* 0x0007e4000c101d14 */
.L_x_199:
[----:B------:R-:W-:Y:S05]  /*7d50*/  BSYNC B0 ;  /* 0x0000000000007941 */ /* 0x000fea0003800000 */
.L_x_198:
[----:B------:R-:W-:Y:S01]  /*7d60*/  ISETP.GE.OR P6, PT, R4, c[0x0][0x324], P6 ;  /* 0x0000c90004007a0c */ /* 0x000fe200037c6670 */
[----:B------:R-:W-:-:S12]  /*7d70*/  BSSY B0, `(.L_x_200) ;  /* 0x000000d000007945 */ /* 0x000fd80003800000 */
        /* <DEDUP_REMOVED lines=12> */
.L_x_201:
[----:B------:R-:W-:Y:S05]  /*7e40*/  BSYNC B0 ;  /* 0x0000000000007941 */ /* 0x000fea0003800000 */
.L_x_200:
        /* <DEDUP_REMOVED lines=14> */
.L_x_203:
[----:B------:R-:W-:Y:S05]  /*7f30*/  BSYNC B0 ;  /* 0x0000000000007941 */ /* 0x000fea0003800000 */
.L_x_202:
        /* <DEDUP_REMOVED lines=14> */
.L_x_205:
[----:B------:R-:W-:Y:S05]  /*8020*/  BSYNC B0 ;  /* 0x0000000000007941 */ /* 0x000fea0003800000 */
.L_x_204:
        /* <DEDUP_REMOVED lines=14> */
.L_x_207:
[----:B------:R-:W-:Y:S05]  /*8110*/  BSYNC B0 ;  /* 0x0000000000007941 */ /* 0x000fea0003800000 */
.L_x_206:
        /* <DEDUP_REMOVED lines=14> */
.L_x_209:
[----:B------:R-:W-:Y:S05]  /*8200*/  BSYNC B0 ;  /* 0x0000000000007941 */ /* 0x000fea0003800000 */
.L_x_208:
[----:B------:R-:W-:-:S13]  /*8210*/  ISETP.GE.OR P1, PT, R4, c[0x0][0x324], P1 ;  /* 0x0000c90004007a0c */ /* 0x000fda0000f26670 */
[----:B------:R-:W-:Y:S05]  /*8220*/  @P1 EXIT ;  /* 0x000000000000194d */ /* 0x000fea0003800000 */
        /* <DEDUP_REMOVED lines=9> */
[----:B------:R-:W-:Y:S01]  /*82c0*/  STG.E.128 [R2.64], RZ ;  /* 0x000000ff02007986 */ /* 0x000fe2000c101d14 */
[----:B------:R-:W-:Y:S05]  /*82d0*/  EXIT ;  /* 0x000000000000794d */ /* 0x000fea0003800000 */
.L_x_210:
        /* <DEDUP_REMOVED lines=10> */
.L_x_1150:


//--------------------- .text._ZN7cutlass13device_kernelIN5flash19enable_sm80_to_sm89INS1_16FlashAttnBwdSm80INS1_25CollectiveMainloopBwdSm80ILi1ELi1EN4cute5tupleIJNS5_1CILi32EEENS7_ILi64EEENS7_ILi256EEEEEENS_6half_tEfNS_4arch4Sm80ELb0ELb1ELb1ELb0ELb0ELb0ELb0ELb0ELi2ELi2ELi2ELi1ELb1EEENS1_24CollectiveEpilogueBwdGQAISB_fSE_Li256ELb0ELb0EEENS1_19SingleTileSchedulerILb0ELb0ELb0ELi64EEEEEEEEEvNT_6ParamsE --------------------------
	.section	.text._ZN7cutlass13device_kernelIN5flash19enable_sm80_to_sm89INS1_16FlashAttnBwdSm80INS1_25CollectiveMainloopBwdSm80ILi1ELi1EN4cute5tupleIJNS5_1CILi32EEENS7_ILi64EEENS7_ILi256EEEEEENS_6half_tEfNS_4arch4Sm80ELb0ELb1ELb1ELb0ELb0ELb0ELb0ELb0ELi2ELi2ELi2ELi1ELb1EEENS1_24CollectiveEpilogueBwdGQAISB_fSE_Li256ELb0ELb0EEENS1_19SingleTileSchedulerILb0ELb0ELb0ELi64EEEEEEEEEvNT_6ParamsE,"ax",@progbits
	.sectioninfo	@"SHI_REGISTERS=255"
	.align	128
.text._ZN7cutlass13device_kernelIN5flash19enable_sm80_to_sm89INS1_16FlashAttnBwdSm80INS1_25CollectiveMainloopBwdSm80ILi1ELi1EN4cute5tupleIJNS5_1CILi32EEENS7_ILi64EEENS7_ILi256EEEEEENS_6half_tEfNS_4arch4Sm80ELb0ELb1ELb1ELb0ELb0ELb0ELb0ELb0ELi2ELi2ELi2ELi1ELb1EEENS1_24CollectiveEpilogueBwdGQAISB_fSE_Li256ELb0ELb0EEENS1_19SingleTileSchedulerILb0ELb0ELb0ELi64EEEEEEEEEvNT_6ParamsE:
        .type           _ZN7cutlass13device_kernelIN5flash19enable_sm80_to_sm89INS1_16FlashAttnBwdSm80INS1_25CollectiveMainloopBwdSm80ILi1ELi1EN4cute5tupleIJNS5_1CILi32EEENS7_ILi64EEENS7_ILi256EEEEEENS_6half_tEfNS_4arch4Sm80ELb0ELb1ELb1ELb0ELb0ELb0ELb0ELb0ELi2ELi2ELi2ELi1ELb1EEENS1_24CollectiveEpilogueBwdGQAISB_fSE_Li256ELb0ELb0EEENS1_19SingleTileSchedulerILb0ELb0ELb0ELi64EEEEEEEEEvNT_6ParamsE,@function
        .size           _ZN7cutlass13device_kernelIN5flash19enable_sm80_to_sm89INS1_16FlashAttnBwdSm80INS1_25CollectiveMainloopBwdSm80ILi1ELi1EN4cute5tupleIJNS5_1CILi32EEENS7_ILi64EEENS7_ILi256EEEEEENS_6half_tEfNS_4arch4Sm80ELb0ELb1ELb1ELb0ELb0ELb0ELb0ELb0ELi2ELi2ELi2ELi1ELb1EEENS1_24CollectiveEpilogueBwdGQAISB_fSE_Li256ELb0ELb0EEENS1_19SingleTileSchedulerILb0ELb0ELb0ELi64EEEEEEEEEvNT_6ParamsE,(.L_x_1151 - _ZN7cutlass13device_kernelIN5flash19enable_sm80_to_sm89INS1_16FlashAttnBwdSm80INS1_25CollectiveMainloopBwdSm80ILi1ELi1EN4cute5tupleIJNS5_1CILi32EEENS7_ILi64EEENS7_ILi256EEEEEENS_6half_tEfNS_4arch4Sm80ELb0ELb1ELb1ELb0ELb0ELb0ELb0ELb0ELi2ELi2ELi2ELi1ELb1EEENS1_24CollectiveEpilogueBwdGQAISB_fSE_Li256ELb0ELb0EEENS1_19SingleTileSchedulerILb0ELb0ELb0ELi64EEEEEEEEEvNT_6ParamsE)
        .other          _ZN7cutlass13device_kernelIN5flash19enable_sm80_to_sm89INS1_16FlashAttnBwdSm80INS1_25CollectiveMainloopBwdSm80ILi1ELi1EN4cute5tupleIJNS5_1CILi32EEENS7_ILi64EEENS7_ILi256EEEEEENS_6half_tEfNS_4arch4Sm80ELb0ELb1ELb1ELb0ELb0ELb0ELb0ELb0ELi2ELi2ELi2ELi1ELb1EEENS1_24CollectiveEpilogueBwdGQAISB_fSE_Li256ELb0ELb0EEENS1_19SingleTileSchedulerILb0ELb0ELb0ELi64EEEEEEEEEvNT_6ParamsE,@"STO_CUDA_ENTRY STV_DEFAULT"
_ZN7cutlass13device_kernelIN5flash19enable_sm80_to_sm89INS1_16FlashAttnBwdSm80INS1_25CollectiveMainloopBwdSm80ILi1ELi1EN4cute5tupleIJNS5_1CILi32EEENS7_ILi64EEENS7_ILi256EEEEEENS_6half_tEfNS_4arch4Sm80ELb0ELb1ELb1ELb0ELb0ELb0ELb0ELb0ELi2ELi2ELi2ELi1ELb1EEENS1_24CollectiveEpilogueBwdGQAISB_fSE_Li256ELb0ELb0EEENS1_19SingleTileSchedulerILb0ELb0ELb0ELi64EEEEEEEEEvNT_6ParamsE:
        /* <DEDUP_REMOVED lines=29> */
.L_x_211:
[----:B------:R-:W-:Y:S01]  /*01d0*/  USHF.L.U32 UR13, UR10, 0x6, URZ ;  /* 0x000000060a0d7899 */ /* 0x000fe2000800063f */
[----:B------:R-:W-:Y:S01]  /*01e0*/  PLOP3.LUT P1, PT, PT, PT, PT, 0x80, 0x0 ;  /* 0x000000000000781c */ /* 0x000fe20003f2f070 */
[----:B------:R-:W-:Y:S01]  /*01f0*/  ULDC UR6, c[0x0][0x168] ;  /* 0x00005a0000067ab9 */ /* 0x000fe20000000800 */
[----:B------:R-:W-:Y:S01]  /*0200*/  CS2R R134, SRZ ;  /* 0x0000000000867805 */ /* 0x000fe2000001ff00 */
[----:B------:R-:W-:Y:S01]  /*0210*/  UIADD3 UR6, UR13, UR6, URZ ;  /* 0x000000060d067290 */ /* 0x000fe2000fffe03f */
[----:B------:R-:W-:Y:S01]  /*0220*/  CS2R R132, SRZ ;  /* 0x0000000000847805 */ /* 0x000fe2000001ff00 */
[----:B------:R-:W-:Y:S01]  /*0230*/  ULDC UR5, c[0x0][0x198] ;  /* 0x0000660000057ab9 */ /* 0x000fe20000000800 */
[----:B------:R-:W-:Y:S01]  /*0240*/  CS2R R138, SRZ ;  /* 0x00000000008a7805 */ /* 0x000fe2000001ff00 */
[----:B------:R-:W-:Y:S01]  /*0250*/  UIADD3 UR5, UR6, -UR5, URZ ;  /* 0x8000000506057290 */ /* 0x000fe2000fffe03f */
[----:B------:R-:W-:Y:S01]  /*0260*/  CS2R R136, SRZ ;  /* 0x0000000000887805 */ /* 0x000fe2000001ff00 */
[----:B------:R-:W-:Y:S01]  /*0270*/  ULDC UR4, c[0x0][0x2a4] ;  /* 0x0000a90000047ab9 */ /* 0x000fe20000000800 */
[----:B------:R-:W-:Y:S01]  /*0280*/  CS2R R130, SRZ ;  /* 0x0000000000827805 */ /* 0x000fe2000001ff00 */
[----:B------:R-:W-:Y:S01]  /*0290*/  UIADD3 UR5, UR5, -UR4, URZ ;  /* 0x8000000405057290 */ /* 0x000fe2000fffe03f */
[----:B------:R-:W-:Y:S01]  /*02a0*/  CS2R R128, SRZ ;  /* 0x0000000000807805 */ /* 0x000fe2000001ff00 */
        /* <DEDUP_REMOVED lines=74> */
[----:B-1----:R-:W-:Y:S01]  /*0750*/  IMAD.U32 R2, RZ, RZ, UR24 ;  /* 0x00000018ff027e24 */ /* 0x002fe2000f8e00ff */
        /* <DEDUP_REMOVED lines=58> */
[----:B-1----:R-:W-:Y:S01]  /*0b00*/  IADD3 R10, R5, UR22, RZ ;  /* 0x00000016050a7c10 */ /* 0x002fe2000fffe0ff */
        /* <DEDUP_REMOVED lines=119> */
[----:B-1----:R-:W-:Y:S01]  /*1280*/  IMAD.WIDE.U32 R2, R38, c[0x0][0x178], R12 ;  /* 0x00005e0026027a25 */ /* 0x002fe200078e000c */
        /* <DEDUP_REMOVED lines=15> */
[----:B--2---:R-:W-:Y:S01]  /*1380*/  IMAD.IADD R5, R3, 0x1, R0 ;  /* 0x0000000103057824 */ /* 0x004fe200078e0200 */
        /* <DEDUP_REMOVED lines=48> */
[----:B---3--:R-:W-:Y:S01]  /*1690*/  IMAD.U32 R9, RZ, RZ, UR11 ;  /* 0x0000000bff097e24 */ /* 0x008fe2000f8e00ff */
        /* <DEDUP_REMOVED lines=33> */
[----:B-1----:R-:W-:Y:S01]  /*18b0*/  LEA R6, P3, R8, c[0x0][0x160], 0x1 ;  /* 0x0000580008067a11 */ /* 0x002fe200078608ff */
[----:B------:R-:W-:Y:S01]  /*18c0*/  IMAD.IADD R2, R0, 0x1, R2 ;  /* 0x0000000100027824 */ /* 0x000fe200078e0202 */
[----:B------:R-:W-:Y:S01]  /*18d0*/  CS2R R108, SRZ ;  /* 0x00000000006c7805 */ /* 0x000fe2000001ff00 */
[----:B------:R-:W-:Y:S01]  /*18e0*/  CS2R R106, SRZ ;  /* 0x00000000006a7805 */ /* 0x000fe2000001ff00 */
[----:B------:R-:W-:Y:S01]  /*18f0*/  CS2R R104, SRZ ;  /* 0x0000000000687805 */ /* 0x000fe2000001ff00 */
[----:B------:R-:W-:Y:S01]  /*1900*/  IMAD.SHL.U32 R2, R2, 0x2, RZ ;  /* 0x0000000202027824 */ /* 0x000fe200078e00ff */
[----:B--2---:R-:W-:Y:S01]  /*1910*/  IADD3 R33, R41, UR24, RZ ;  /* 0x0000001829217c10 */ /* 0x004fe2000fffe0ff */
[----:B------:R-:W-:Y:S01]  /*1920*/  BAR.SYNC.DEFER_BLOCKING 0x0 ;  /* 0x0000000000007b1d */ /* 0x000fe20000010000 */
[----:B------:R-:W-:Y:S01]  /*1930*/  CS2R R102, SRZ ;  /* 0x0000000000667805 */ /* 0x000fe2000001ff00 */
[----:B------:R-:W-:Y:S01]  /*1940*/  CS2R R100, SRZ ;  /* 0x0000000000647805 */ /* 0x000fe2000001ff00 */
[----:B---3--:R-:W-:Y:S01]  /*1950*/  IADD3 R11, R15, UR4, RZ ;  /* 0x000000040f0b7c10 */ /* 0x008fe2000fffe0ff */
        /* <DEDUP_REMOVED lines=20> */
[----:B------:R-:W2:Y:S01]  /*1aa0*/  LDSM.16.M88.4 R164, [R2+0x8080] ;  /* 0x0080800002a4783b */ /* 0x000ea20000000200 */
[----:B------:R-:W-:Y:S01]  /*1ab0*/  CS2R R82, SRZ ;  /* 0x0000000000527805 */ /* 0x000fe2000001ff00 */
[----:B------:R-:W-:Y:S01]  /*1ac0*/  CS2R R80, SRZ ;  /* 0x0000000000507805 */ /* 0x000fe2000001ff00 */
[----:B------:R-:W-:Y:S01]  /*1ad0*/  CS2R R78, SRZ ;  /* 0x00000000004e7805 */ /* 0x000fe2000001ff00 */
[----:B------:R-:W3:Y:S01]  /*1ae0*/  LDSM.16.M88.4 R180, [R2+0xa080] ;  /* 0x00a0800002b4783b */ /* 0x000ee20000000200 */
[----:B------:R-:W-:Y:S01]  /*1af0*/  CS2R R76, SRZ ;  /* 0x00000000004c7805 */ /* 0x000fe2000001ff00 */
[----:B------:R-:W-:Y:S01]  /*1b00*/  CS2R R74, SRZ ;  /* 0x00000000004a7805 */ /* 0x000fe2000001ff00 */
[----:B------:R-:W-:Y:S01]  /*1b10*/  CS2R R72, SRZ ;  /* 0x0000000000487805 */ /* 0x000fe2000001ff00 */
[----:B------:R-:W4:Y:S01]  /*1b20*/  LDSM.16.M88.4 R196, [R2+0xc080] ;  /* 0x00c0800002c4783b */ /* 0x000f220000000200 */
[----:B------:R-:W-:Y:S01]  /*1b30*/  CS2R R70, SRZ ;  /* 0x0000000000467805 */ /* 0x000fe2000001ff00 */
[----:B------:R-:W-:Y:S01]  /*1b40*/  CS2R R68, SRZ ;  /* 0x0000000000447805 */ /* 0x000fe2000001ff00 */
[----:B------:R-:W-:Y:S01]  /*1b50*/  CS2R R66, SRZ ;  /* 0x0000000000427805 */ /* 0x000fe2000001ff00 */
[----:B------:R5:W2:Y:S01]  /*1b60*/  LDSM.16.M88.4 R212, [R2+0xe080] ;  /* 0x00e0800002d4783b */ /* 0x000aa20000000200 */
[C---:B-1----:R-:W-:Y:S01]  /*1b70*/  LEA R10, P2, R4.reuse, c[0x0][0x1f0], 0x1 ;  /* 0x00007c00040a7a11 */ /* 0x042fe200078408ff */
        /* <DEDUP_REMOVED lines=21> */
[----:B------:R-:W1:Y:S01]  /*1cd0*/  LDSM.16.M88.4 R168, [R9+0x8080] ;  /* 0x0080800009a8783b */ /* 0x000e620000000200 */
        /* <DEDUP_REMOVED lines=28> */
[----:B------:R-:W-:Y:S01]  /*1ea0*/  CS2R R38, SRZ ;  /* 0x0000000000267805 */ /* 0x000fe2000001ff00 */
[----:B------:R-:W-:-:S02]  /*1eb0*/  ULDC UR5, c[0x0][0x2a8] ;  /* 0x0000aa0000057ab9 */ /* 0x000fc40000000800 */
[----:B------:R-:W1:Y:S01]  /*1ec0*/  LDSM.16.M88.4 R208, [R5+0xc080] ;  /* 0x00c0800005d0783b */ /* 0x000e620000000200 */
[----:B------:R-:W-:Y:S02]  /*1ed0*/  UISETP.GT.AND UP2, UPT, UR10, -0x1, UPT ;  /* 0xffffffff0a00788c */ /* 0x000fe4000bf44270 */
[----:B------:R-:W-:Y:S01]  /*1ee0*/  ULDC UR6, c[0x0][0x168] ;  /* 0x00005a0000067ab9 */ /* 0x000fe20000000800 */
[----:B------:R-:W1:Y:S01]  /*1ef0*/  LDSM.16.M88.4 R216, [R9+0xe080] ;  /* 0x00e0800009d8783b */ /* 0x000e620000000200 */
[----:B------:R-:W-:-:S03]  /*1f00*/  UISETP.LE.AND UP1, UPT, UR8, UR5, UPT ;  /* 0x000000050800728c */ /* 0x000fc6000bf23270 */
        /* <DEDUP_REMOVED lines=113> */
[----:B------:R-:W-:-:S02]  /*2620*/  CS2R R12, SRZ ;  /* 0x00000000000c7805 */ /* 0x000fc4000001ff00 */
        /* <DEDUP_REMOVED lines=22> */
.L_x_223:
        /* <DEDUP_REMOVED lines=116> */
.L_x_215:
[----:B------:R-:W-:Y:S04]  /*2ed0*/  MOV R6, 0x1 ;  /* 0x0000000100067802 */ /* 0x000fe80000000f00 */
[----:B------:R-:W-:Y:S11]  /*2ee0*/  ISETP.NE.AND P2, PT, R6, c[0x0][0x2a8], PT ;  /* 0x0000aa0006007a0c */ /* 0x000ff60003f45270 */
[----:B------:R-:W-:Y:S02]  /*2ef0*/  @!UPT UIADD3 URZ, URZ, URZ, URZ ;  /* 0x0000003f3f3ff290 */ /* 0x000fe4000fffe03f */
[----:B------:R-:W-:Y:S05]  /*2f00*/  @P2 IMAD.HI.U32 R6, R4, c[0x0][0x2ac], RZ ;  /* 0x0000ab0004062a27 */ /* 0x000fea00078e00ff */
[----:B------:R-:W-:Y:S02]  /*2f10*/  @P2 SHF.R.U32.HI R4, RZ, c[0x0][0x2b0], R6 ;  /* 0x0000ac00ff042a19 */ /* 0x000fe40000011606 */
.L_x_216:
[----:B------:R-:W-:Y:S05]  /*2f20*/  BSYNC B0 ;  /* 0x0000000000007941 */ /* 0x000fea0003800000 */
.L_x_214:
[----:B-1----:R-:W2:Y:S01]  /*2f30*/  LDL R7, [R1+0x84] ;  /* 0x0000840001077983 */ /* 0x002ea20000100800 */
[----:B------:R-:W-:Y:S04]  /*2f40*/  IMAD.MOV.U32 R6, RZ, RZ, c[0x0][0x2a8] ;  /* 0x0000aa00ff067624 */ /* 0x000fe800078e00ff */
[----:B------:R-:W-:Y:S04]  /*2f50*/  IMAD R4, R4, R6, -UR13 ;  /* 0x8000000d04047e24 */ /* 0x000fe8000f8e0206 */
[----:B--2---:R-:W-:Y:S05]  /*2f60*/  IMAD.IADD R4, R4, 0x1, -R7 ;  /* 0x0000000104047824 */ /* 0x004fea00078e0a07 */
[----:B------:R-:W-:Y:S02]  /*2f70*/  IADD3 R6, R4, c[0x0][0x2a8], RZ ;  /* 0x0000aa0004067a10 */ /* 0x000fe40007ffe0ff */
[----:B------:R-:W-:Y:S02]  /*2f80*/  IMNMX R148, R148, R4, !PT ;  /* 0x0000000494947217 */ /* 0x000fe40007800200 */
[----:B------:R-:W-:Y:S02]  /*2f90*/  IMNMX R150, R150, R6, PT ;  /* 0x0000000696967217 */ /* 0x000fe40003800200 */
.L_x_213:
        /* <DEDUP_REMOVED lines=19> */
.L_x_219:
[----:B------:R-:W-:Y:S04]  /*30d0*/  MOV R5, 0x1 ;  /* 0x0000000100057802 */ /* 0x000fe80000000f00 */
[----:B------:R-:W-:Y:S11]  /*30e0*/  ISETP.NE.AND P0, PT, R5, c[0x0][0x2a8], PT ;  /* 0x0000aa0005007a0c */ /* 0x000ff60003f05270 */
[----:B------:R-:W-:Y:S02]  /*30f0*/  @!UPT UIADD3 URZ, URZ, URZ, URZ ;  /* 0x0000003f3f3ff290 */ /* 0x000fe4000fffe03f */
[----:B------:R-:W-:Y:S05]  /*3100*/  @P0 IMAD.HI.U32 R5, R4, c[0x0][0x2ac], RZ ;  /* 0x0000ab0004050a27 */ /* 0x000fea00078e00ff */
[----:B------:R-:W-:Y:S02]  /*3110*/  @P0 SHF.R.U32.HI R4, RZ, c[0x0][0x2b0], R5 ;  /* 0x0000ac00ff040a19 */ /* 0x000fe40000011605 */
.L_x_220:
[----:B------:R-:W-:Y:S05]  /*3120*/  BSYNC B0 ;  /* 0x0000000000007941 */ /* 0x000fea0003800000 */
.L_x_218:
[----:B------:R-:W2:Y:S01]  /*3130*/  LDL R6, [R1+0x84] ;  /* 0x0000840001067983 */ /* 0x000ea20000100800 */
[----:B------:R-:W-:Y:S04]  /*3140*/  IMAD.MOV.U32 R5, RZ, RZ, c[0x0][0x2a8] ;  /* 0x0000aa00ff057624 */ /* 0x000fe800078e00ff */
[----:B------:R-:W-:Y:S04]  /*3150*/  IMAD R4, R4, R5, -UR13 ;  /* 0x8000000d04047e24 */ /* 0x000fe8000f8e0205 */
[----:B--2---:R-:W-:Y:S05]  /*3160*/  IMAD.IADD R4, R4, 0x1, -R6 ;  /* 0x0000000104047824 */ /* 0x004fea00078e0a06 */
[----:B------:R-:W-:Y:S02]  /*3170*/  IADD3 R5, R4, c[0x0][0x2a8], RZ ;  /* 0x0000aa0004057a10 */ /* 0x000fe40007ffe0ff */
[----:B------:R-:W-:Y:S02]  /*3180*/  IMNMX R149, R149, R4, !PT ;  /* 0x0000000495957217 */ /* 0x000fe40007800200 */
[----:B------:R-:W-:Y:S02]  /*3190*/  IMNMX R151, R151, R5, PT ;  /* 0x0000000597977217 */ /* 0x000fe40003800200 */
.L_x_217:
        /* <DEDUP_REMOVED lines=277> */
.L_x_221:
        /* <DEDUP_REMOVED lines=104> */
.L_x_222:
        /* <DEDUP_REMOVED lines=102> */
[----:B------:R-:W-:Y:S01]  /*4fd0*/  FMUL.FTZ R76, R76, c[0x0][0x298] ;  /* 0x0000a6004c4c7a20 */ /* 0x000fe20000410000 */
[----:B------:R-:W-:Y:S01]  /*4fe0*/  PLOP3.LUT P1, PT, PT, PT, PT, 0x8, 0x0 ;  /* 0x000000000000781c */ /* 0x000fe20003f2e170 */
        /* <DEDUP_REMOVED lines=63> */
.L_x_212:
[----:B------:R-:W-:Y:S05]  /*53e0*/  @P1 EXIT ;  /* 0x000000000000194d */ /* 0x000fea0003800000 */
[----:B-1----:R-:W2:Y:S01]  /*53f0*/  LDL.LU.64 R4, [R1+0x70] ;  /* 0x0000700001047983 */ /* 0x002ea20000300a00 */
[----:B------:R-:W-:Y:S01]  /*5400*/  MOV R2, 0x1 ;  /* 0x0000000100027802 */ /* 0x000fe20000000f00 */
[----:B------:R-:W-:Y:S02]  /*5410*/  USHF.L.U32 UR5, UR10, 0xe, URZ ;  /* 0x0000000e0a057899 */ /* 0x000fe4000800063f */
[----:B-----5:R-:W1:Y:S04]  /*5420*/  S2R R0, SR_CTAID.Y ;  /* 0x0000000000007919 */ /* 0x020e680000002600 */
[----:B------:R-:W-:Y:S01]  /*5430*/  BAR.SYNC.DEFER_BLOCKING 0x1, 0x100 ;  /* 0x0044000000007b1d */ /* 0x000fe20000010000 */
[----:B------:R-:W-:Y:S01]  /*5440*/  ISETP.NE.AND P1, PT, R2, c[0x0][0x338], PT ;  /* 0x0000ce0002007a0c */ /* 0x000fe20003f25270 */
[----:B------:R-:W-:-:S04]  /*5450*/  USHF.R.S32.HI UR4, URZ, 0x1f, UR5 ;  /* 0x0000001f3f047899 */ /* 0x000fc80008011405 */
[----:B------:R-:W3:Y:S08]  /*5460*/  S2R R11, SR_CTAID.Z ;  /* 0x00000000000b7919 */ /* 0x000ef00000002700 */
[----:B-1----:R-:W-:-:S05]  /*5470*/  @P1 IMAD.HI.U32 R3, R0, c[0x0][0x33c], RZ ;  /* 0x0000cf0000031a27 */ /* 0x002fca00078e00ff */
[----:B------:R-:W-:Y:S02]  /*5480*/  @P1 SHF.R.U32.HI R0, RZ, c[0x0][0x340], R3 ;  /* 0x0000d000ff001a19 */ /* 0x000fe40000011603 */
[----:B--2---:R-:W-:-:S04]  /*5490*/  IADD3 R2, P0, R4, UR5, RZ ;  /* 0x0000000504027c10 */ /* 0x004fc8000ff1e0ff */
[----:B------:R-:W-:Y:S02]  /*54a0*/  LEA.HI.X.SX32 R3, R4, UR4, 0x1, P0 ;  /* 0x0000000404037c11 */ /* 0x000fe400080f0eff */
[----:B------:R-:W-:-:S05]  /*54b0*/  SHF.R.S32.HI R4, RZ, 0x1f, R0 ;  /* 0x0000001fff047819 */ /* 0x000fca0000011400 */
[C---:B------:R-:W-:Y:S02]  /*54c0*/  IMAD R6, R4.reuse, c[0x0][0x328], RZ ;  /* 0x0000ca0004067a24 */ /* 0x040fe400078e02ff */
[----:B------:R-:W-:Y:S02]  /*54d0*/  IMAD R7, R4, c[0x0][0x300], RZ ;  /* 0x0000c00004077a24 */ /* 0x000fe400078e02ff */
[----:B------:R-:W-:-:S04]  /*54e0*/  IMAD.WIDE.U32 R4, R0, c[0x0][0x328], R2 ;  /* 0x0000ca0000047a25 */ /* 0x000fc800078e0002 */
[----:B------:R-:W-:-:S04]  /*54f0*/  IMAD.WIDE.U32 R2, R0, c[0x0][0x300], R2 ;  /* 0x0000c00000027a25 */ /* 0x000fc800078e0002 */
[C---:B------:R-:W-:Y:S02]  /*5500*/  IMAD R6, R0.reuse, c[0x0][0x32c], R6 ;  /* 0x0000cb0000067a24 */ /* 0x040fe400078e0206 */
[----:B------:R-:W-:Y:S01]  /*5510*/  IMAD R0, R0, c[0x0][0x304], R7 ;  /* 0x0000c10000007a24 */ /* 0x000fe200078e0207 */
[----:B---3--:R-:W-:Y:S02]  /*5520*/  SHF.R.S32.HI R7, RZ, 0x1f, R11 ;  /* 0x0000001fff077819 */ /* 0x008fe4000001140b */
[----:B------:R-:W-:Y:S02]  /*5530*/  IADD3 R5, R5, R6, RZ ;  /* 0x0000000605057210 */ /* 0x000fe40007ffe0ff */
[----:B------:R-:W-:Y:S01]  /*5540*/  IADD3 R3, R3, R0, RZ ;  /* 0x0000000003037210 */ /* 0x000fe20007ffe0ff */
[----:B------:R-:W-:Y:S02]  /*5550*/  IMAD R10, R7, c[0x0][0x330], RZ ;  /* 0x0000cc00070a7a24 */ /* 0x000fe400078e02ff */
[----:B------:R-:W-:-:S04]  /*5560*/  IMAD.WIDE.U32 R8, R11, c[0x0][0x330], R4 ;  /* 0x0000cc000b087a25 */ /* 0x000fc800078e0004 */
[----:B------:R-:W-:Y:S01]  /*5570*/  IMAD R10, R11, c[0x0][0x334], R10 ;  /* 0x0000cd000b0a7a24 */ /* 0x000fe200078e020a */
[----:B------:R-:W-:Y:S01]  /*5580*/  LEA R4, P1, R8, c[0x0][0x310], 0x2 ;  /* 0x0000c40008047a11 */ /* 0x000fe200078210ff */
[----:B------:R-:W-:Y:S02]  /*5590*/  IMAD R0, R7, c[0x0][0x308], RZ ;  /* 0x0000c20007007a24 */ /* 0x000fe400078e02ff */
[----:B------:R-:W-:Y:S01]  /*55a0*/  IMAD.WIDE.U32 R6, R11, c[0x0][0x308], R2 ;  /* 0x0000c2000b067a25 */ /* 0x000fe200078e0002 */
[----:B------:R-:W-:-:S03]  /*55b0*/  IADD3 R10, R9, R10, RZ ;  /* 0x0000000a090a7210 */ /* 0x000fc60007ffe0ff */
[----:B------:R-:W-:Y:S01]  /*55c0*/  IMAD R0, R11, c[0x0][0x30c], R0 ;  /* 0x0000c3000b007a24 */ /* 0x000fe200078e0200 */
[----:B------:R-:W-:Y:S02]  /*55d0*/  LEA.HI.X R5, R8, c[0x0][0x314], R10, 0x2, P1 ;  /* 0x0000c50008057a11 */ /* 0x000fe400008f140a */
[C---:B------:R-:W-:Y:S02]  /*55e0*/  LEA R2, P0, R6.reuse, c[0x0][0x2e8], 0x2 ;  /* 0x0000ba0006027a11 */ /* 0x040fe400078010ff */
[----:B------:R-:W-:Y:S01]  /*55f0*/  IADD3 R0, R7, R0, RZ ;  /* 0x0000000007007210 */ /* 0x000fe20007ffe0ff */
[----:B------:R-:W-:Y:S03]  /*5600*/  RED.E.ADD.F32.FTZ.RN.STRONG.GPU [R4.64], R12 ;  /* 0x0000000c0400798e */ /* 0x000fe6000c10e794 */
[----:B------:R-:W-:Y:S01]  /*5610*/  LEA.HI.X R3, R6, c[0x0][0x2ec], R0, 0x2, P0 ;  /* 0x0000bb0006037a11 */ /* 0x000fe200000f1400 */
        /* <DEDUP_REMOVED lines=128> */
.L_x_224:
        /* <DEDUP_REMOVED lines=14> */
.L_x_1151:


//--------------------- .text._ZN7cutlass13device_kernelIN5flash19enable_sm80_to_sm89INS1_16FlashAttnBwdSm80INS1_25CollectiveMainloopBwdSm80ILi1ELi1EN4cute5tupleIJNS5_1CILi32EEENS7_ILi64EEENS7_ILi256EEEEEENS_6half_tEfNS_4arch4Sm80ELb0ELb1ELb1ELb1ELb0ELb0ELb0ELb0ELi2ELi2ELi2ELi1ELb1EEENS1_21CollectiveEpilogueBwdISB_SC_SE_Li256ELb1ELb0ELi4EEENS1_19SingleTileSchedulerILb1ELb0ELb0ELi64EEEEEEEEEvNT_6ParamsE --------------------------
	.section	.text._ZN7cutlass13device_kernelIN5flash19enable_sm80_to_sm89INS1_16FlashAttnBwdSm80INS1_25CollectiveMainloopBwdSm80ILi1ELi1EN4cute5tupleIJNS5_1CILi32EEENS7_ILi64EEENS7_ILi256EEEEEENS_6half_tEfNS_4arch4Sm80ELb0ELb1ELb1ELb1ELb0ELb0ELb0ELb0ELi2ELi2ELi2ELi1ELb1EEENS1_21CollectiveEpilogueBwdISB_SC_SE_Li256ELb1ELb0ELi4EEENS1_19SingleTileSchedulerILb1ELb0ELb0ELi64EEEEEEEEEvNT_6ParamsE,"ax",@progbits
	.sectioninfo	@"SHI_REGISTERS=255"
	.align	128
.text._ZN7cutlass13device_kernelIN5flash19enable_sm80_to_sm89INS1_16FlashAttnBwdSm80INS1_25CollectiveMainloopBwdSm80ILi1ELi1EN4cute5tupleIJNS5_1CILi32EEENS7_ILi64EEENS7_ILi256EEEEEENS_6half_tEfNS_4arch4Sm80ELb0ELb1ELb1ELb1ELb0ELb0ELb0ELb0ELi2ELi2ELi2ELi1ELb1EEENS1_21CollectiveEpilogueBwdISB_SC_SE_Li256ELb1ELb0ELi4EEENS1_19SingleTileSchedulerILb1ELb0ELb0ELi64EEEEEEEEEvNT_6ParamsE:
        .type           _ZN7cutlass13device_kernelIN5flash19enable_sm80_to_sm89INS1_16FlashAttnBwdSm80INS1_25CollectiveMainloopBwdSm80ILi1ELi1EN4cute5tupleIJNS5_1CILi32EEENS7_ILi64EEENS7_ILi256EEEEEENS_6half_tEfNS_4arch4Sm80ELb0ELb1ELb1ELb1ELb0ELb0ELb0ELb0ELi2ELi2ELi2ELi1ELb1EEENS1_21CollectiveEpilogueBwdISB_SC_SE_Li256ELb1ELb0ELi4EEENS1_19SingleTileSchedulerILb1ELb0ELb0ELi64EEEEEEEEEvNT_6ParamsE,@function
        .size           _ZN7cutlass13device_kernelIN5flash19enable_sm80_to_sm89INS1_16FlashAttnBwdSm80INS1_25CollectiveMainloopBwdSm80ILi1ELi1EN4cute5tupleIJNS5_1CILi32EEENS7_ILi64EEENS7_ILi256EEEEEENS_6half_tEfNS_4arch4Sm80ELb0ELb1ELb1ELb1ELb0ELb0ELb0ELb0ELi2ELi2ELi2ELi1ELb1EEENS1_21CollectiveEpilogueBwdISB_SC_SE_Li256ELb1ELb0ELi4EEENS1_19SingleTileSchedulerILb1ELb0ELb0ELi64EEEEEEEEEvNT_6ParamsE,(.L_x_1152 - _ZN7cutlass13device_kernelIN5flash19enable_sm80_to_sm89INS1_16FlashAttnBwdSm80INS1_25CollectiveMainloopBwdSm80ILi1ELi1EN4cute5tupleIJNS5_1CILi32EEENS7_ILi64EEENS7_ILi256EEEEEENS_6half_tEfNS_4arch4Sm80ELb0ELb1ELb1ELb1ELb0ELb0ELb0ELb0ELi2ELi2ELi2ELi1ELb1EEENS1_21CollectiveEpilogueBwdISB_SC_SE_Li256ELb1ELb0ELi4EEENS1_19SingleTileSchedulerILb1ELb0ELb0ELi64EEEEEEEEEvNT_6ParamsE)
        .other          _ZN7cutlass13device_kernelIN5flash19enable_sm80_to_sm89INS1_16FlashAttnBwdSm80INS1_25CollectiveMainloopBwdSm80ILi1ELi1EN4cute5tupleIJNS5_1CILi32EEENS7_ILi64EEENS7_ILi256EEEEEENS_6half_tEfNS_4arch4Sm80ELb0ELb1ELb1ELb1ELb0ELb0ELb0ELb0ELi2ELi2ELi2ELi1ELb1EEENS1_21CollectiveEpilogueBwdISB_SC_SE_Li256ELb1ELb0ELi4EEENS1_19SingleTileSchedulerILb1ELb0ELb0ELi64EEEEEEEEEvNT_6ParamsE,@"STO_CUDA_ENTRY STV_DEFAULT"
_ZN7cutlass13device_kernelIN5flash19enable_sm80_to_sm89INS1_16FlashAttnBwdSm80INS1_25CollectiveMainloopBwdSm80ILi1ELi1EN4cute5tupleIJNS5_1CILi32EEENS7_ILi64EEENS7_ILi256EEEEEENS_6half_tEfNS_4arch4Sm80ELb0ELb1ELb1ELb1ELb0ELb0ELb0ELb0ELi2ELi2ELi2ELi1ELb1EEENS1_21CollectiveEpilogueBwdISB_SC_SE_Li256ELb1ELb0ELi4EEENS1_19SingleTileSchedulerILb1ELb0ELb0ELi64EEEEEEEEEvNT_6ParamsE:
[----:B------:R-:W-:Y:S02]  /*0000*/  MOV R1, c[0x0][0x28] ;  /* 0x00000a0000017a02 */ /* 0x000fe40000000f00 */
[----:B------:R-:W1:Y:S01]  /*0010*/  S2R R78, SR_TID.X ;  /* 0x00000000004e7919 */ /* 0x000e620000002100 */
[----:B------:R-:W-:Y:S01]  /*0020*/  IMAD.MOV.U32 R8, RZ, RZ, 0x4 ;  /* 0x00000004ff087424 */ /* 0x000fe200078e00ff */
[----:B------:R-:W2:Y:S01]  /*0030*/  S2UR UR6, SR_CTAID.X ;  /* 0x00000000000679c3 */ /* 0x000ea20000002500 */
[----:B------:R-:W-:Y:S01]  /*0040*/  ULDC.64 UR10, c[0x0][0x118] ;  /* 0x00004600000a7ab9 */ /* 0x000fe20000000a00 */
[----:B------:R-:W3:Y:S01]  /*0050*/  S2R R5, SR_CTAID.Z ;  /* 0x0000000000057919 */ /* 0x000ee20000002700 */
[----:B------:R-:W-:-:S03]  /*0060*/  IADD3 R1, R1, -0xd8, RZ ;  /* 0xffffff2801017810 */ /* 0x000fc60007ffe0ff */
[----:B------:R-:W4:Y:S01]  /*0070*/  S2R R77, SR_CTAID.Y ;  /* 0x00000000004d7919 */ /* 0x000f220000002600 */
[----:B-1----:R-:W-:Y:S01]  /*0080*/  SHF.R.U32.HI R0, RZ, 0x5, R78 ;  /* 0x00000005ff007819 */ /* 0x002fe2000001164e */
[----:B---3--:R-:W-:-:S05]  /*0090*/  IMAD.WIDE R2, R5, R8, c[0x0][0x3c0] ;  /* 0x0000f00005027625 */ /* 0x008fca00078e0208 */
[----:B------:R-:W1:Y:S02]  /*00a0*/  SHFL.IDX PT, R0, R0, RZ, 0x1f ;  /* 0x00001fff00007589 */ /* 0x000e6400000e0000 */
[----:B-1----:R-:W-:-:S13]  /*00b0*/  ISETP.NE.AND P0, PT, R0, RZ, PT ;  /* 0x000000ff0000720c */ /* 0x002fda0003f05270 */
[----:B------:R-:W-:Y:S05]  /*00c0*/  @!P0 BRA `(.L_x_225) ;  /* 0x0000013000008947 */ /* 0x000fea0003800000 */
[----:B--2-4-:R-:W-:-:S04]  /*00d0*/  ISETP.NE.U32.AND P0, PT, RZ, c[0x0][0x3c0], PT ;  /* 0x0000f000ff007a0c */ /* 0x014fc80003f05070 */
[----:B------:R-:W-:-:S13]  /*00e0*/  ISETP.NE.AND.EX P0, PT, RZ, c[0x0][0x3c4], PT, P0 ;  /* 0x0000f100ff007a0c */ /* 0x000fda0003f05300 */
[----:B------:R-:W-:Y:S05]  /*00f0*/  @!P0 BRA `(.L_x_226) ;  /* 0x0000002000008947 */ /* 0x000fea0003800000 */
[----:B------:R1:W5:Y:S01]  /*0100*/  LDG.E R0, [R2.64] ;  /* 0x0000000a02007981 */ /* 0x000362000c1e1900 */
[----:B------:R-:W-:Y:S05]  /*0110*/  BRA `(.L_x_227) ;  /* 0x0000009000007947 */ /* 0x000fea0003800000 */
.L_x_226:
        /* <DEDUP_REMOVED lines=8> */
.L_x_228:
[----:B------:R-:W-:Y:S02]  /*01a0*/  MOV R0, c[0x0][0x3a4] ;  /* 0x0000e90000007a02 */ /* 0x000fe40000000f00 */
.L_x_227:
[----:B------:R-:W-:-:S06]  /*01b0*/  USHF.L.U32 UR9, UR6, 0x6, URZ ;  /* 0x0000000606097899 */ /* 0x000fcc000800063f */
[----:B-----5:R-:W-:-:S04]  /*01c0*/  ISETP.LE.AND P0, PT, R0, UR9, PT ;  /* 0x0000000900007c0c */ /* 0x020fc8000bf03270 */
[----:B------:R-:W-:-:S05]  /*01d0*/  SEL R0, R5, 0xffffffff, !P0 ;  /* 0xffffffff05007807 */ /* 0x000fca0004000000 */
[----:B------:R2:W-:Y:S01]  /*01e0*/  STL [R1+0xbc], R0 ;  /* 0x0000bc0001007387 */ /* 0x0005e20000100800 */
[----:B------:R-:W-:Y:S05]  /*01f0*/  BRA `(.L_x_229) ;  /* 0x0000012000007947 */ /* 0x000fea0003800000 */
.L_x_225:
[----:B--2-4-:R-:W-:-:S04]  /*0200*/  ISETP.NE.U32.AND P0, PT, RZ, c[0x0][0x3c0], PT ;  /* 0x0000f000ff007a0c */ /* 0x014fc80003f05070 */
[----:B------:R-:W-:-:S13]  /*0210*/  ISETP.NE.AND.EX P0, PT, RZ, c[0x0][0x3c4], PT, P0 ;  /* 0x0000f100ff007a0c */ /* 0x000fda0003f05300 */
[----:B------:R-:W-:Y:S05]  /*0220*/  @!P0 BRA `(.L_x_230) ;  /* 0x0000002000008947 */ /* 0x000fea0003800000 */
[----:B------:R1:W5:Y:S01]  /*0230*/  LDG.E R0, [R2.64] ;  /* 0x0000000a02007981 */ /* 0x000362000c1e1900 */
[----:B------:R-:W-:Y:S05]  /*0240*/  BRA `(.L_x_231) ;  /* 0x0000009000007947 */ /* 0x000fea0003800000 */
.L_x_230:
        /* <DEDUP_REMOVED lines=8> */
.L_x_232:
[----:B------:R-:W-:Y:S02]  /*02d0*/  MOV R0, c[0x0][0x3a4] ;  /* 0x0000e90000007a02 */ /* 0x000fe40000000f00 */
.L_x_231:
[----:B------:R-:W-:-:S06]  /*02e0*/  USHF.L.U32 UR9, UR6, 0x6, URZ ;  /* 0x0000000606097899 */ /* 0x000fcc000800063f */
[----:B-----5:R-:W-:-:S04]  /*02f0*/  ISETP.LE.AND P0, PT, R0, UR9, PT ;  /* 0x0000000900007c0c */ /* 0x020fc8000bf03270 */
[----:B------:R-:W-:-:S05]  /*0300*/  SEL R0, R5, 0xffffffff, !P0 ;  /* 0xffffffff05007807 */ /* 0x000fca0004000000 */
[----:B------:R2:W-:Y:S04]  /*0310*/  STL [R1+0xbc], R0 ;  /* 0x0000bc0001007387 */ /* 0x0005e80000100800 */
.L_x_229:
[----:B------:R-:W3:Y:S02]  /*0320*/  LDL R79, [R1+0xbc] ;  /* 0x0000bc00014f7983 */ /* 0x000ee40000100800 */
[----:B---3--:R-:W-:-:S13]  /*0330*/  ISETP.GE.AND P0, PT, R79, RZ, PT ;  /* 0x000000ff4f00720c */ /* 0x008fda0003f06270 */
[----:B------:R-:W-:Y:S05]  /*0340*/  @!P0 EXIT ;  /* 0x000000000000894d */ /* 0x000fea0003800000 */
[----:B------:R-:W-:Y:S01]  /*0350*/  ISETP.NE.U32.AND P0, PT, RZ, c[0x0][0x2d8], PT ;  /* 0x0000b600ff007a0c */ /* 0x000fe20003f05070 */
[----:B------:R-:W-:Y:S01]  /*0360*/  IMAD.WIDE R6, R79, R8, c[0x0][0x2c8] ;  /* 0x0000b2004f067625 */ /* 0x000fe200078e0208 */
[----:B------:R-:W-:Y:S02]  /*0370*/  ISETP.NE.U32.AND P1, PT, RZ, c[0x0][0x2c8], PT ;  /* 0x0000b200ff007a0c */ /* 0x000fe40003f25070 */
[----:B------:R-:W-:Y:S02]  /*0380*/  ISETP.NE.AND.EX P0, PT, RZ, c[0x0][0x2dc], PT, P0 ;  /* 0x0000b700ff007a0c */ /* 0x000fe40003f05300 */
[----:B------:R-:W-:Y:S02]  /*0390*/  ISETP.NE.AND.EX P6, PT, RZ, c[0x0][0x2cc], PT, P1 ;  /* 0x0000b300ff007a0c */ /* 0x000fe40003fc5310 */
[----:B------:R-:W-:-:S09]  /*03a0*/  ISETP.NE.U32.AND P2, PT, RZ, c[0x0][0x2d0], PT ;  /* 0x0000b400ff007a0c */ /* 0x000fd20003f45070 */
[----:B-1----:R-:W-:Y:S02]  /*03b0*/  @P0 IMAD.WIDE R2, R79, R8, c[0x0][0x2d8] ;  /* 0x0000b6004f020625 */ /* 0x002fe400078e0208 */
[----:B--2---:R-:W2:Y:S01]  /*03c0*/  @P6 LDG.E R0, [R6.64] ;  /* 0x0000000a06006981 */ /* 0x004ea2000c1e1900 */
[----:B------:R-:W-:-:S03]  /*03d0*/  ISETP.NE.AND.EX P2, PT, RZ, c[0x0][0x2d4], PT, P2 ;  /* 0x0000b500ff007a0c */ /* 0x000fc60003f45320 */
[----:B------:R-:W3:Y:S01]  /*03e0*/  @P0 LDG.E R2, [R2.64] ;  /* 0x0000000a02020981 */ /* 0x000ee2000c1e1900 */
[----:B------:R-:W-:Y:S02]  /*03f0*/  IMAD.MOV.U32 R76, RZ, RZ, RZ ;  /* 0x000000ffff4c7224 */ /* 0x000fe400078e00ff */
[----:B------:R-:W-:Y:S02]  /*0400*/  IMAD.MOV.U32 R9, RZ, RZ, RZ ;  /* 0x000000ffff097224 */ /* 0x000fe400078e00ff */
[----:B------:R-:W-:Y:S02]  /*0410*/  IMAD.WIDE R4, R79, R8, c[0x0][0x2d0] ;  /* 0x0000b4004f047625 */ /* 0x000fe400078e0208 */
[----:B------:R1:W5:Y:S04]  /*0420*/  @P6 LDG.E R76, [R6.64] ;  /* 0x0000000a064c6981 */ /* 0x000368000c1e1900 */
[----:B------:R1:W5:Y:S01]  /*0430*/  @P2 LDG.E R9, [R4.64] ;  /* 0x0000000a04092981 */ /* 0x000362000c1e1900 */
[----:B------:R-:W-:-:S02]  /*0440*/  ULDC UR8, c[0x0][0x168] ;  /* 0x00005a0000087ab9 */ /* 0x000fc40000000800 */
[----:B------:R-:W-:Y:S01]  /*0450*/  ULDC UR15, c[0x0][0x198] ;  /* 0x00006600000f7ab9 */ /* 0x000fe20000000800 */
[----:B------:R-:W-:Y:S02]  /*0460*/  IMAD.MOV.U32 R11, RZ, RZ, RZ ;  /* 0x000000ffff0b7224 */ /* 0x000fe400078e00ff */
[----:B--2---:R-:W-:Y:S01]  /*0470*/  @P6 IMAD R0, R79, 0x20, R0 ;  /* 0x000000204f006824 */ /* 0x004fe200078e0200 */
[----:B---3--:R2:W3:Y:S04]  /*0480*/  @P0 R2UR UR8, R2 ;  /* 0x00000000020803c2 */ /* 0x0084e800000e0000 */
[----:B--2---:R-:W-:-:S04]  /*0490*/  @P6 SHF.R.S32.HI R2, RZ, 0x1f, R0 ;  /* 0x0000001fff026819 */ /* 0x004fc80000011400 */
[----:B------:R-:W-:-:S04]  /*04a0*/  @P6 LEA.HI R0, R2, R0, RZ, 0x5 ;  /* 0x0000000002006211 */ /* 0x000fc800078f28ff */
[----:B------:R-:W-:Y:S01]  /*04b0*/  @P6 LOP3.LUT R11, R0, 0xffffffe0, RZ, 0xc0, !PT ;  /* 0xffffffe0000b6812 */ /* 0x000fe200078ec0ff */
[----:B------:R-:W-:Y:S05]  /*04c0*/  @P0 BRA `(.L_x_233) ;  /* 0x0000006000000947 */ /* 0x000fea0003800000 */
[----:B-1-3--:R-:W-:Y:S05]  /*04d0*/  @!P6 BRA `(.L_x_233) ;  /* 0x000000500000e947 */ /* 0x00afea0003800000 */
[----:B------:R-:W2:Y:S04]  /*04e0*/  LDG.E R2, [R6.64] ;  /* 0x0000000a06027981 */ /* 0x000ea8000c1e1900 */
[----:B------:R-:W3:Y:S01]  /*04f0*/  LDG.E R0, [R6.64+0x4] ;  /* 0x0000040a06007981 */ /* 0x000ee2000c1e1900 */
[----:B--2---:R-:W1:Y:S08]  /*0500*/  R2UR UR8, R2 ;  /* 0x00000000020873c2 */ /* 0x004e7000000e0000 */
[----:B---3--:R-:W1:Y:S02]  /*0510*/  R2UR UR4, R0 ;  /* 0x00000000000473c2 */ /* 0x008e6400000e0000 */
[----:B-1----:R-:W-:-:S06]  /*0520*/  UIADD3 UR8, -UR8, UR4, URZ ;  /* 0x0000000408087290 */ /* 0x002fcc000fffe13f */
.L_x_233:
[----:B-1-3--:R-:W-:-:S04]  /*0530*/  ISETP.NE.U32.AND P0, PT, RZ, c[0x0][0x2e0], PT ;  /* 0x0000b800ff007a0c */ /* 0x00afc80003f05070 */
[----:B------:R-:W-:-:S13]  /*0540*/  ISETP.NE.AND.EX P0, PT, RZ, c[0x0][0x2e4], PT, P0 ;  /* 0x0000b900ff007a0c */ /* 0x000fda0003f05300 */
[----:B------:R-:W-:Y:S05]  /*0550*/  @!P0 BRA `(.L_x_234) ;  /* 0x0000004000008947 */ /* 0x000fea0003800000 */
[----:B------:R-:W-:-:S05]  /*0560*/  IMAD.WIDE R2, R79, R8, c[0x0][0x2e0] ;  /* 0x0000b8004f027625 */ /* 0x000fca00078e0208 */
[----:B------:R-:W2:Y:S02]  /*0570*/  LDG.E R0, [R2.64] ;  /* 0x0000000a02007981 */ /* 0x000ea4000c1e1900 */
[----:B--2---:R1:W2:Y:S02]  /*0580*/  R2UR UR15, R0 ;  /* 0x00000000000f73c2 */ /* 0x0042a400000e0000 */
[----:B-12---:R-:W-:Y:S05]  /*0590*/  BRA `(.L_x_235) ;  /* 0x0000006000007947 */ /* 0x006fea0003800000 */
.L_x_234:
[----:B------:R-:W-:Y:S05]  /*05a0*/  @!P2 BRA `(.L_x_235) ;  /* 0x000000500000a947 */ /* 0x000fea0003800000 */
[----:B------:R-:W2:Y:S04]  /*05b0*/  LDG.E R2, [R4.64] ;  /* 0x0000000a04027981 */ /* 0x000ea8000c1e1900 */
[----:B------:R-:W3:Y:S01]  /*05c0*/  LDG.E R0, [R4.64+0x4] ;  /* 0x0000040a04007981 */ /* 0x000ee2000c1e1900 */
[----:B--2---:R-:W1:Y:S08]  /*05d0*/  R2UR UR15, R2 ;  /* 0x00000000020f73c2 */ /* 0x004e7000000e0000 */
[----:B---3--:R-:W1:Y:S02]  /*05e0*/  R2UR UR4, R0 ;  /* 0x00000000000473c2 */ /* 0x008e6400000e0000 */
[----:B-1----:R-:W-:-:S06]  /*05f0*/  UIADD3 UR15, -UR15, UR4, URZ ;  /* 0x000000040f0f7290 */ /* 0x002fcc000fffe13f */
.L_x_235:
[----:B------:R-:W-:Y:S01]  /*0600*/  UIADD3 UR5, UR8, 0x1f, URZ ;  /* 0x0000001f08057890 */ /* 0x000fe2000fffe03f */
[----:B------:R-:W-:-:S03]  /*0610*/  ISETP.LE.AND P0, PT, RZ, UR6, PT ;  /* 0x00000006ff007c0c */ /* 0x000fc6000bf03270 */
[----:B------:R-:W-:-:S04]  /*0620*/  USHF.R.S32.HI UR4, URZ, 0x1f, UR5 ;  /* 0x0000001f3f047899 */ /* 0x000fc80008011405 */
[----:B------:R-:W-:-:S04]  /*0630*/  ULEA.HI UR4, UR4, UR5, URZ, 0x5 ;  /* 0x0000000504047291 */ /* 0x000fc8000f8f283f */
[----:B------:R-:W-:Y:S02]  /*0640*/  USHF.R.S32.HI UR7, URZ, 0x5, UR4 ;  /* 0x000000053f077899 */ /* 0x000fe40008011404 */
[----:B------:R-:W-:Y:S05]  /*0650*/  @!P0 BRA `(.L_x_236) ;  /* 0x0000009000008947 */ /* 0x000fea0003800000 */
[----:B------:R-:W-:Y:S02]  /*0660*/  UIADD3 UR4, -UR15, 0x5f, UR8 ;  /* 0x0000005f0f047890 */ /* 0x000fe4000fffe108 */
[----:B------:R-:W-:Y:S02]  /*0670*/  ULDC UR5, c[0x0][0x2a0] ;  /* 0x0000a80000057ab9 */ /* 0x000fe40000000800 */
[----:B------:R-:W-:-:S04]  /*0680*/  ULEA UR4, UR6, UR4, 0x6 ;  /* 0x0000000406047291 */ /* 0x000fc8000f8e303f */
[----:B------:R-:W-:-:S04]  /*0690*/  UIADD3 UR5, UR4, UR5, URZ ;  /* 0x0000000504057290 */ /* 0x000fc8000fffe03f */
[----:B------:R-:W-:-:S04]  /*06a0*/  USHF.R.S32.HI UR4, URZ, 0x1f, UR5 ;  /* 0x0000001f3f047899 */ /* 0x000fc80008011405 */
[----:B------:R-:W-:-:S04]  /*06b0*/  ULEA.HI UR4, UR4, UR5, URZ, 0x5 ;  /* 0x0000000504047291 */ /* 0x000fc8000f8f283f */
[----:B------:R-:W-:-:S04]  /*06c0*/  USHF.R.S32.HI UR4, URZ, 0x5, UR4 ;  /* 0x000000053f047899 */ /* 0x000fc80008011404 */
[----:B------:R-:W-:-:S04]  /*06d0*/  UISETP.LT.AND UP0, UPT, UR7, UR4, UPT ;  /* 0x000000040700728c */ /* 0x000fc8000bf01270 */
[----:B------:R-:W-:Y:S02]  /*06e0*/  USEL UR7, UR7, UR4, UP0 ;  /* 0x0000000407077287 */ /* 0x000fe40008000000 */
.L_x_236:
[----:B------:R-:W-:Y:S01]  /*06f0*/  UIADD3 UR4, UR9, UR8, -UR15 ;  /* 0x0000000809047290 */ /* 0x000fe2000fffe80f */
[----:B------:R-:W-:Y:S01]  /*0700*/  PLOP3.LUT P0, PT, PT, PT, PT, 0x80, 0x0 ;  /* 0x000000000000781c */ /* 0x000fe20003f0f070 */
[----:B------:R-:W-:Y:S01]  /*0710*/  ULDC UR5, c[0x0][0x2a4] ;  /* 0x0000a90000057ab9 */ /* 0x000fe20000000800 */
[----:B------:R-:W-:Y:S01]  /*0720*/  IMAD.MOV.U32 R10, RZ, RZ, RZ ;  /* 0x000000ffff0a7224 */ /* 0x000fe200078e00ff */
[----:B------:R-:W-:Y:S01]  /*0730*/  UIADD3 UR5, UR4, -UR5, URZ ;  /* 0x8000000504057290 */ /* 0x000fe2000fffe03f */
[----:B------:R-:W-:Y:S01]  /*0740*/  IMAD.MOV.U32 R134, RZ, RZ, RZ ;  /* 0x000000ffff867224 */ /* 0x000fe200078e00ff */
        /* <DEDUP_REMOVED lines=9> */
[----:B------:R-:W-:Y:S01]  /*07e0*/  MOV R124, RZ ;  /* 0x000000ff007c7202 */ /* 0x000fe20000000f00 */
[----:B------:R-:W-:Y:S01]  /*07f0*/  USHF.R.S32.HI UR12, URZ, 0x5, UR4 ;  /* 0x000000053f0c7899 */ /* 0x000fe20008011404 */
[----:B------:R-:W-:Y:S01]  /*0800*/  IMAD.MOV.U32 R8, RZ, RZ, RZ ;  /* 0x000000ffff087224 */ /* 0x000fe200078e00ff */
[----:B------:R-:W-:Y:S01]  /*0810*/  MOV R118, RZ ;  /* 0x000000ff00767202 */ /* 0x000fe20000000f00 */
        /* <DEDUP_REMOVED lines=60> */
[----:B------:R-:W-:Y:S01]  /*0be0*/  IMAD.MOV.U32 R0, RZ, RZ, c[0x0][0x248] ;  /* 0x00009200ff007624 */ /* 0x000fe200078e00ff */
[----:B------:R-:W-:Y:S01]  /*0bf0*/  SHF.R.S32.HI R31, RZ, 0x1f, R78 ;  /* 0x0000001fff1f7819 */ /* 0x000fe2000001144e */
[----:B------:R-:W-:Y:S01]  /*0c00*/  IMAD.MOV.U32 R10, RZ, RZ, R77 ;  /* 0x000000ffff0a7224 */ /* 0x000fe200078e004d */
[----:B------:R-:W-:Y:S01]  /*0c10*/  SHF.R.S32.HI R28, RZ, 0x1f, R79 ;  /* 0x0000001fff1c7819 */ /* 0x000fe2000001144f */
[----:B------:R-:W-:Y:S01]  /*0c20*/  IMAD.SHL.U32 R12, R78, 0x4, RZ ;  /* 0x000000044e0c7824 */ /* 0x000fe200078e00ff */
[----:B------:R-:W-:Y:S01]  /*0c30*/  ISETP.NE.AND P0, PT, R0, 0x1, PT ;  /* 0x000000010000780c */ /* 0x000fe20003f05270 */
[----:B------:R-:W-:Y:S01]  /*0c40*/  UIADD3 UR14, -UR9, UR15, URZ ;  /* 0x0000000f090e7290 */ /* 0x000fe2000fffe13f */
[----:B------:R-:W-:Y:S01]  /*0c50*/  LEA.HI R37, R31, R78, RZ, 0x3 ;  /* 0x0000004e1f257211 */ /* 0x000fe200078f18ff */
[----:B------:R-:W-:Y:S01]  /*0c60*/  IMAD.MOV.U32 R17, RZ, RZ, c[0x0][0x1d8] ;  /* 0x00007600ff117624 */ /* 0x000fe200078e00ff */
[----:B------:R-:W-:Y:S01]  /*0c70*/  SEL R22, R28, RZ, !P2 ;  /* 0x000000ff1c167207 */ /* 0x000fe20005000000 */
[----:B------:R-:W-:Y:S01]  /*0c80*/  IMAD.MOV.U32 R18, RZ, RZ, c[0x0][0x1dc] ;  /* 0x00007700ff127624 */ /* 0x000fe200078e00ff */
[----:B------:R-:W-:Y:S01]  /*0c90*/  LOP3.LUT R0, R37, 0xfffffff8, RZ, 0xc0, !PT ;  /* 0xfffffff825007812 */ /* 0x000fe200078ec0ff */
[----:B------:R-:W-:Y:S01]  /*0ca0*/  IMAD.MOV.U32 R15, RZ, RZ, c[0x0][0x2a8] ;  /* 0x0000aa00ff0f7624 */ /* 0x000fe200078e00ff */
[----:B------:R-:W-:Y:S01]  /*0cb0*/  SHF.R.S32.HI R43, RZ, 0x3, R37 ;  /* 0x00000003ff2b7819 */ /* 0x000fe20000011425 */
[----:B------:R-:W-:Y:S01]  /*0cc0*/  IMAD R8, R22, c[0x0][0x1e8], RZ ;  /* 0x00007a0016087a24 */ /* 0x000fe200078e02ff */
[----:B------:R-:W-:Y:S01]  /*0cd0*/  SEL R19, R79, RZ, !P2 ;  /* 0x000000ff4f137207 */ /* 0x000fe20005000000 */
[----:B------:R-:W-:Y:S01]  /*0ce0*/  IMAD.IADD R23, R78, 0x1, -R0 ;  /* 0x000000014e177824 */ /* 0x000fe200078e0a00 */
[----:B------:R-:W-:Y:S01]  /*0cf0*/  SHF.R.S32.HI R13, RZ, 0x1f, R43 ;  /* 0x0000001fff0d7819 */ /* 0x000fe2000001142b */
[----:B------:R-:W-:Y:S01]  /*0d00*/  @P0 IMAD.HI.U32 R2, R77, c[0x0][0x24c], RZ ;  /* 0x000093004d020a27 */ /* 0x000fe200078e00ff */
[----:B------:R-:W-:Y:S01]  /*0d10*/  IADD3 R20, P1, R12, R11, RZ ;  /* 0x0000000b0c147210 */ /* 0x000fe20007f3e0ff */
[----:B------:R-:W-:Y:S01]  /*0d20*/  USHF.R.S32.HI UR13, URZ, 0x1f, UR12 ;  /* 0x0000001f3f0d7899 */ /* 0x000fe2000801140c */
[----:B-----5:R-:W-:Y:S01]  /*0d30*/  IADD3 R14, P2, R43, R76, RZ ;  /* 0x0000004c2b0e7210 */ /* 0x020fe20007f5e0ff */
[----:B------:R-:W-:Y:S01]  /*0d40*/  ULDC.64 UR4, c[0x0][0x178] ;  /* 0x00005e0000047ab9 */ /* 0x000fe20000000a00 */
[----:B------:R-:W-:Y:S01]  /*0d50*/  @P0 SHF.R.U32.HI R10, RZ, c[0x0][0x250], R2 ;  /* 0x00009400ff0a0a19 */ /* 0x000fe20000011602 */
[----:B------:R-:W-:Y:S01]  /*0d60*/  IMAD.SHL.U32 R2, R23, 0x8, RZ ;  /* 0x0000000817027824 */ /* 0x000fe200078e00ff */
[----:B------:R-:W-:Y:S01]  /*0d70*/  IADD3 R6, P0, R43, R9, RZ ;  /* 0x000000092b067210 */ /* 0x000fe20007f1e0ff */
[----:B------:R-:W-:Y:S01]  /*0d80*/  UIMAD UR16, UR13, UR4, URZ ;  /* 0x000000040d1072a4 */ /* 0x000fe2000f8e023f */
[----:B------:R-:W-:Y:S01]  /*0d90*/  SHF.R.S32.HI R16, RZ, 0x1f, R10 ;  /* 0x0000001fff107819 */ /* 0x000fe2000001140a */
[----:B------:R-:W-:Y:S01]  /*0da0*/  UIMAD.WIDE.U32 UR18, UR12, UR4, URZ ;  /* 0x000000040c1272a5 */ /* 0x000fe2000f8e003f */
[--C-:B------:R-:W-:Y:S01]  /*0db0*/  SHF.R.S32.HI R3, RZ, 0x1f, R2.reuse ;  /* 0x0000001fff037819 */ /* 0x100fe20000011402 */
[----:B------:R-:W-:Y:S01]  /*0dc0*/  UIMAD UR5, UR12, UR5, UR16 ;  /* 0x000000050c0572a4 */ /* 0x000fe2000f8e0210 */
[----:B------:R-:W-:Y:S01]  /*0dd0*/  LEA.HI.X.SX32 R7, R9, R13, 0x1, P0 ;  /* 0x0000000d09077211 */ /* 0x000fe200000f0eff */
[----:B------:R-:W-:Y:S01]  /*0de0*/  IMAD R0, R16, c[0x0][0x1e0], RZ ;  /* 0x0000780010007a24 */ /* 0x000fe200078e02ff */
[----:B------:R-:W-:Y:S01]  /*0df0*/  IADD3 R35, R2, 0x40, RZ ;  /* 0x0000004002237810 */ /* 0x000fe20007ffe0ff */
[C---:B------:R-:W-:Y:S01]  /*0e00*/  IMAD.WIDE.U32 R4, R10.reuse, c[0x0][0x1e0], R2 ;  /* 0x000078000a047a25 */ /* 0x040fe200078e0002 */
[-C--:B------:R-:W-:Y:S01]  /*0e10*/  LEA.HI R40, R31, R78.reuse, RZ, 0x4 ;  /* 0x0000004e1f287211 */ /* 0x080fe200078f20ff */
[----:B------:R-:W-:Y:S01]  /*0e20*/  UIADD3 UR5, UR19, UR5, URZ ;  /* 0x0000000513057290 */ /* 0x000fe2000fffe03f */
[----:B------:R-:W-:Y:S01]  /*0e30*/  ISETP.GE.AND P4, PT, R35, c[0x0][0x1cc], PT ;  /* 0x0000730023007a0c */ /* 0x000fe20003f86270 */
[----:B------:R-:W-:Y:S01]  /*0e40*/  IMAD R0, R10, c[0x0][0x1e4], R0 ;  /* 0x000079000a007a24 */ /* 0x000fe200078e0200 */
[-C--:B------:R-:W-:Y:S01]  /*0e50*/  LEA.HI R30, R31, R78.reuse, RZ, 0x2 ;  /* 0x0000004e1f1e7211 */ /* 0x080fe200078f10ff */
[----:B------:R-:W-:Y:S01]  /*0e60*/  IMAD.U32 R9, RZ, RZ, UR6 ;  /* 0x00000006ff097e24 */ /* 0x000fe2000f8e00ff */
[C---:B------:R-:W-:Y:S01]  /*0e70*/  IADD3 R34, R2.reuse, 0x80, RZ ;  /* 0x0000008002227810 */ /* 0x040fe20007ffe0ff */
[----:B------:R-:W-:Y:S01]  /*0e80*/  IMAD.IADD R5, R5, 0x1, R0 ;  /* 0x0000000105057824 */ /* 0x000fe200078e0200 */
[----:B------:R-:W-:Y:S01]  /*0e90*/  IADD3 R33, R2, 0xc0, RZ ;  /* 0x000000c002217810 */ /* 0x000fe20007ffe0ff */
[----:B------:R-:W-:Y:S01]  /*0ea0*/  IMAD R0, R19, c[0x0][0x1ec], R8 ;  /* 0x00007b0013007a24 */ /* 0x000fe200078e0208 */
[----:B------:R-:W-:Y:S01]  /*0eb0*/  SHF.R.S32.HI R29, RZ, 0x2, R30 ;  /* 0x00000002ff1d7819 */ /* 0x000fe2000001141e */
[----:B------:R-:W-:Y:S01]  /*0ec0*/  IMAD.WIDE R8, R9, 0x40, R6 ;  /* 0x0000004009087825 */ /* 0x000fe200078e0206 */
[----:B------:R-:W-:Y:S01]  /*0ed0*/  ISETP.GE.AND P3, PT, R34, c[0x0][0x1cc], PT ;  /* 0x0000730022007a0c */ /* 0x000fe20003f66270 */
[----:B------:R-:W-:Y:S01]  /*0ee0*/  USHF.L.U32 UR16, UR12, 0x5, URZ ;  /* 0x000000050c107899 */ /* 0x000fe2000800063f */
[-C--:B------:R-:W-:Y:S01]  /*0ef0*/  LEA.HI R38, R31, R78.reuse, RZ, 0x5 ;  /* 0x0000004e1f267211 */ /* 0x080fe200078f28ff */
[----:B------:R-:W-:Y:S01]  /*0f00*/  IMAD.WIDE.U32 R4, R19, c[0x0][0x1e8], R4 ;  /* 0x00007a0013047a25 */ /* 0x000fe200078e0004 */
[----:B------:R-:W-:Y:S01]  /*0f10*/  SHF.R.S32.HI R41, RZ, 0x1f, R77 ;  /* 0x0000001fff297819 */ /* 0x000fe2000001144d */
[----:B------:R-:W-:Y:S01]  /*0f20*/  UIADD3 UR4, -UR16, UR8, URZ ;  /* 0x0000000810047290 */ /* 0x000fe2000fffe13f */
[----:B------:R-:W-:Y:S01]  /*0f30*/  SHF.R.S32.HI R36, RZ, 0x5, R38 ;  /* 0x00000005ff247819 */ /* 0x000fe20000011426 */
[----:B------:R-:W-:Y:S01]  /*0f40*/  IMAD R6, R9, c[0x0][0x1d8], RZ ;  /* 0x0000760009067a24 */ /* 0x000fe200078e02ff */
[----:B------:R-:W-:Y:S01]  /*0f50*/  UMOV UR17, 0x5 ;  /* 0x0000000500117882 */ /* 0x000fe20000000000 */
[----:B------:R-:W-:Y:S01]  /*0f60*/  IMAD.IADD R5, R5, 0x1, R0 ;  /* 0x0000000105057824 */ /* 0x000fe200078e0200 */
[----:B------:R-:W-:Y:S01]  /*0f70*/  CS2R R138, SRZ ;  /* 0x00000000008a7805 */ /* 0x000fe2000001ff00 */
[C---:B------:R-:W-:Y:S01]  /*0f80*/  IMAD R0, R8.reuse, c[0x0][0x1dc], R6 ;  /* 0x0000770008007a24 */ /* 0x040fe200078e0206 */
[----:B------:R-:W-:Y:S01]  /*0f90*/  CS2R R136, SRZ ;  /* 0x0000000000887805 */ /* 0x000fe2000001ff00 */
[----:B------:R-:W-:Y:S01]  /*0fa0*/  IMAD.WIDE.U32 R6, R8, c[0x0][0x1d8], R4 ;  /* 0x0000760008067a25 */ /* 0x000fe200078e0004 */
[----:B------:R-:W-:Y:S01]  /*0fb0*/  SHF.R.S32.HI R5, RZ, 0x1f, R11 ;  /* 0x0000001fff057819 */ /* 0x000fe2000001140b */
[----:B------:R-:W-:Y:S01]  /*0fc0*/  CS2R R134, SRZ ;  /* 0x0000000000867805 */ /* 0x000fe2000001ff00 */
[----:B------:R-:W-:Y:S01]  /*0fd0*/  CS2R R132, SRZ ;  /* 0x0000000000847805 */ /* 0x000fe2000001ff00 */
[----:B------:R-:W-:Y:S01]  /*0fe0*/  IMAD.IADD R0, R7, 0x1, R0 ;  /* 0x0000000107007824 */ /* 0x000fe200078e0200 */
[----:B------:R-:W-:Y:S01]  /*0ff0*/  LEA R4, P0, R6, c[0x0][0x1c0], 0x1 ;  /* 0x0000700006047a11 */ /* 0x000fe200078008ff */
[----:B------:R-:W-:Y:S01]  /*1000*/  IMAD.SHL.U32 R7, R43, 0x40, RZ ;  /* 0x000000402b077824 */ /* 0x000fe200078e00ff */
[----:B------:R-:W-:Y:S01]  /*1010*/  LEA.HI.X.SX32 R21, R12, R5, 0x1, P1 ;  /* 0x000000050c157211 */ /* 0x000fe200008f0eff */
[----:B------:R-:W-:Y:S01]  /*1020*/  IMAD.MOV.U32 R142, RZ, RZ, 0x20 ;  /* 0x00000020ff8e7424 */ /* 0x000fe200078e00ff */
[----:B------:R-:W-:Y:S01]  /*1030*/  LEA.HI.X R5, R6, c[0x0][0x1c4], R0, 0x1, P0 ;  /* 0x0000710006057a11 */ /* 0x000fe200000f0c00 */
[----:B------:R-:W-:Y:S01]  /*1040*/  IMAD.SHL.U32 R6, R11, 0x100, RZ ;  /* 0x000001000b067824 */ /* 0x000fe200078e00ff */
[-C--:B------:R-:W-:Y:S01]  /*1050*/  LEA.HI R0, R31, R78.reuse, RZ, 0x6 ;  /* 0x0000004e1f007211 */ /* 0x080fe200078f30ff */
[----:B------:R-:W-:Y:S01]  /*1060*/  CS2R R130, SRZ ;  /* 0x0000000000827805 */ /* 0x000fe2000001ff00 */
[----:B------:R-:W-:Y:S01]  /*1070*/  SHF.R.S32.HI R11, RZ, 0x1f, R78 ;  /* 0x0000001fff0b7819 */ /* 0x000fe2000001144e */
[----:B------:R-:W-:Y:S01]  /*1080*/  CS2R R128, SRZ ;  /* 0x0000000000807805 */ /* 0x000fe2000001ff00 */
[----:B------:R-:W-:Y:S01]  /*1090*/  SHF.R.S32.HI R26, RZ, 0x6, R0 ;  /* 0x00000006ff1a7819 */ /* 0x000fe20000011400 */
[----:B------:R-:W-:Y:S01]  /*10a0*/  CS2R R126, SRZ ;  /* 0x00000000007e7805 */ /* 0x000fe2000001ff00 */
[----:B------:R-:W-:Y:S01]  /*10b0*/  LOP3.LUT R0, R7, 0x1c0, RZ, 0xc0, !PT ;  /* 0x000001c007007812 */ /* 0x000fe200078ec0ff */
[----:B------:R-:W-:Y:S01]  /*10c0*/  CS2R R124, SRZ ;  /* 0x00000000007c7805 */ /* 0x000fe2000001ff00 */
[----:B------:R-:W-:Y:S01]  /*10d0*/  IADD3 R24, P1, R6, R78, RZ ;  /* 0x0000004e06187210 */ /* 0x000fe20007f3e0ff */
[----:B------:R-:W-:Y:S01]  /*10e0*/  IMAD.SHL.U32 R39, R26, 0x200, RZ ;  /* 0x000002001a277824 */ /* 0x000fe200078e00ff */
[----:B------:R-:W-:Y:S01]  /*10f0*/  LOP3.LUT R7, R0, 0x38, R2, 0xf8, !PT ;  /* 0x0000003800077812 */ /* 0x000fe200078ef802 */
[----:B------:R-:W-:Y:S01]  /*1100*/  CS2R R122, SRZ ;  /* 0x00000000007a7805 */ /* 0x000fe2000001ff00 */
[----:B------:R-:W-:Y:S01]  /*1110*/  SHF.R.U32.HI R0, RZ, 0x3, R0 ;  /* 0x00000003ff007819 */ /* 0x000fe20000011600 */
[----:B------:R-:W-:Y:S01]  /*1120*/  CS2R R120, SRZ ;  /* 0x0000000000787805 */ /* 0x000fe2000001ff00 */
[----:B------:R-:W-:Y:S01]  /*1130*/  LEA.HI.X.SX32 R25, R6, R11, 0x1, P1 ;  /* 0x0000000b06197211 */ /* 0x000fe200008f0eff */
[----:B------:R-:W-:Y:S01]  /*1140*/  CS2R R118, SRZ ;  /* 0x0000000000767805 */ /* 0x000fe2000001ff00 */
[----:B------:R-:W-:Y:S01]  /*1150*/  LEA.HI.X.SX32 R11, R76, R13, 0x1, P2 ;  /* 0x0000000d4c0b7211 */ /* 0x000fe200010f0eff */
[----:B------:R-:W-:Y:S01]  /*1160*/  CS2R R116, SRZ ;  /* 0x0000000000747805 */ /* 0x000fe2000001ff00 */
[----:B------:R-:W-:Y:S01]  /*1170*/  LOP3.LUT R6, R39, R7, R0, 0xf6, !PT ;  /* 0x0000000727067212 */ /* 0x000fe200078ef600 */
[----:B------:R-:W-:Y:S01]  /*1180*/  IMAD.WIDE.U32 R24, R77, c[0x0][0x238], R24 ;  /* 0x00008e004d187a25 */ /* 0x000fe200078e0018 */
[----:B------:R-:W-:Y:S01]  /*1190*/  IADD3 R0, -R43, UR14, RZ ;  /* 0x0000000e2b007c10 */ /* 0x000fe2000fffe1ff */
[----:B------:R-:W-:Y:S01]  /*11a0*/  CS2R R114, SRZ ;  /* 0x0000000000727805 */ /* 0x000fe2000001ff00 */
[----:B------:R-:W-:Y:S01]  /*11b0*/  ISETP.GE.AND P2, PT, R2, c[0x0][0x1cc], PT ;  /* 0x0000730002007a0c */ /* 0x000fe20003f46270 */
[----:B------:R-:W-:Y:S01]  /*11c0*/  IMAD.SHL.U32 R42, R6, 0x2, RZ ;  /* 0x00000002062a7824 */ /* 0x000fe200078e00ff */
[C---:B------:R-:W-:Y:S01]  /*11d0*/  LEA R12, P0, R17.reuse, R4, 0x6 ;  /* 0x00000004110c7211 */ /* 0x040fe200078030ff */
[----:B------:R-:W-:Y:S01]  /*11e0*/  CS2R R112, SRZ ;  /* 0x0000000000707805 */ /* 0x000fe2000001ff00 */
[C---:B------:R-:W-:Y:S01]  /*11f0*/  ISETP.LT.OR P1, PT, R0.reuse, 0x1, P2 ;  /* 0x000000010000780c */ /* 0x040fe20001721670 */
[----:B------:R-:W-:Y:S01]  /*1200*/  CS2R R110, SRZ ;  /* 0x00000000006e7805 */ /* 0x000fe2000001ff00 */
[----:B------:R-:W-:Y:S01]  /*1210*/  LEA.HI.X R13, R17, R5, R18, 0x6, P0 ;  /* 0x00000005110d7211 */ /* 0x000fe200000f3412 */
[----:B------:R-:W-:Y:S01]  /*1220*/  STL [R1+0x50], R42 ;  /* 0x0000502a01007387 */ /* 0x000fe20000100800 */
[----:B------:R-:W-:Y:S01]  /*1230*/  ISETP.LT.OR P0, PT, R0, 0x1, P4 ;  /* 0x000000010000780c */ /* 0x000fe20002701670 */
[----:B------:R-:W-:Y:S01]  /*1240*/  CS2R R108, SRZ ;  /* 0x00000000006c7805 */ /* 0x000fe2000001ff00 */
[----:B------:R-:W-:Y:S01]  /*1250*/  SHF.R.S32.HI R18, RZ, 0x4, R40 ;  /* 0x00000004ff127819 */ /* 0x000fe20000011428 */
[----:B------:R-:W-:Y:S01]  /*1260*/  CS2R R106, SRZ ;  /* 0x00000000006a7805 */ /* 0x000fe2000001ff00 */
[----:B------:R-:W-:Y:S01]  /*1270*/  SHF.R.S32.HI R7, RZ, 0x1f, R30 ;  /* 0x0000001fff077819 */ /* 0x000fe2000001141e */
[----:B------:R-:W-:Y:S01]  /*1280*/  CS2R R104, SRZ ;  /* 0x0000000000687805 */ /* 0x000fe2000001ff00 */
[----:B------:R-:W-:Y:S01]  /*1290*/  LEA.HI R6, R40, R18, RZ, 0x1 ;  /* 0x0000001228067211 */ /* 0x000fe200078f08ff */
[----:B------:R-:W-:Y:S01]  /*12a0*/  CS2R R102, SRZ ;  /* 0x0000000000667805 */ /* 0x000fe2000001ff00 */
[----:B------:R-:W-:Y:S01]  /*12b0*/  LEA.HI R7, R7, R29, RZ, 0x3 ;  /* 0x0000001d07077211 */ /* 0x000fe200078f18ff */
[----:B------:R-:W-:Y:S01]  /*12c0*/  @!PT LDS RZ, [RZ] ;  /* 0x00000000fffff984 */ /* 0x000fe20000000800 */
[----:B------:R-:W-:Y:S01]  /*12d0*/  @!PT LDS RZ, [RZ] ;  /* 0x00000000fffff984 */ /* 0x000fe20000000800 */
[----:B------:R-:W-:Y:S01]  /*12e0*/  @!PT LDS RZ, [RZ] ;  /* 0x00000000fffff984 */ /* 0x000fe20000000800 */
[----:B------:R1:W-:Y:S01]  /*12f0*/  LDGSTS.E.BYPASS.LTC128B.128 [R42+0x8080], [R4.64], !P1 ;  /* 0x08080000042a7fae */ /* 0x0003e2000c901d4a */
[----:B------:R-:W-:Y:S01]  /*1300*/  ISETP.GE.AND P1, PT, R15, 0x1, PT ;  /* 0x000000010f00780c */ /* 0x000fe20003f26270 */
[----:B------:R-:W-:Y:S01]  /*1310*/  CS2R R100, SRZ ;  /* 0x0000000000647805 */ /* 0x000fe2000001ff00 */
[----:B------:R-:W-:Y:S01]  /*1320*/  ISETP.GE.AND P1, PT, R33, c[0x0][0x1cc], PT ;  /* 0x0000730021007a0c */ /* 0x000fe20003f26270 */
[----:B------:R1:W-:Y:S01]  /*1330*/  LDGSTS.E.BYPASS.LTC128B.128 [R42+0xa080], [R4.64+0x80], !P0 ;  /* 0x0a080080042a7fae */ /* 0x0003e2000c101d4a */
[----:B------:R-:W-:Y:S01]  /*1340*/  LOP3.LUT R15, R6, 0xfffffffe, RZ, 0xc0, !PT ;  /* 0xfffffffe060f7812 */ /* 0x000fe200078ec0ff */
[----:B------:R-:W-:Y:S01]  /*1350*/  IMAD R6, R16, c[0x0][0x1b0], RZ ;  /* 0x00006c0010067a24 */ /* 0x000fe200078e02ff */
[C---:B------:R-:W-:Y:S01]  /*1360*/  ISETP.LT.OR P5, PT, R0.reuse, 0x1, P3 ;  /* 0x000000010000780c */ /* 0x040fe20001fa1670 */
[----:B------:R-:W-:Y:S01]  /*1370*/  CS2R R98, SRZ ;  /* 0x0000000000627805 */ /* 0x000fe2000001ff00 */
[----:B------:R-:W-:Y:S01]  /*1380*/  ISETP.LT.OR P0, PT, R0, 0x1, P1 ;  /* 0x000000010000780c */ /* 0x000fe20000f01670 */
[C---:B------:R-:W-:Y:S01]  /*1390*/  IMAD R16, R10.reuse, c[0x0][0x1b4], R6 ;  /* 0x00006d000a107a24 */ /* 0x040fe200078e0206 */
[----:B------:R-:W-:Y:S01]  /*13a0*/  LOP3.LUT R17, R7, 0xfffffff8, RZ, 0xc0, !PT ;  /* 0xfffffff807117812 */ /* 0x000fe200078ec0ff */
[----:B------:R-:W-:Y:S01]  /*13b0*/  IMAD.WIDE.U32 R6, R10, c[0x0][0x1b0], R2 ;  /* 0x00006c000a067a25 */ /* 0x000fe200078e0002 */
[C---:B------:R-:W-:Y:S01]  /*13c0*/  ISETP.LT.OR P4, PT, R0.reuse, 0x21, P4 ;  /* 0x000000210000780c */ /* 0x040fe20002781670 */
[----:B------:R-:W-:Y:S01]  /*13d0*/  CS2R R96, SRZ ;  /* 0x0000000000607805 */ /* 0x000fe2000001ff00 */
[C---:B------:R-:W-:Y:S01]  /*13e0*/  ISETP.LT.OR P3, PT, R0.reuse, 0x21, P3 ;  /* 0x000000210000780c */ /* 0x040fe20001f61670 */
[C---:B------:R-:W-:Y:S01]  /*13f0*/  IMAD R10, R11.reuse, c[0x0][0x178], RZ ;  /* 0x00005e000b0a7a24 */ /* 0x040fe200078e02ff */
[----:B------:R-:W-:Y:S01]  /*1400*/  ISETP.LT.OR P1, PT, R0, 0x21, P1 ;  /* 0x000000210000780c */ /* 0x000fe20000f21670 */
[----:B------:R-:W-:Y:S01]  /*1410*/  IMAD R11, R11, c[0x0][0x208], RZ ;  /* 0x000082000b0b7a24 */ /* 0x000fe200078e02ff */
[----:B------:R-:W-:Y:S01]  /*1420*/  CS2R R94, SRZ ;  /* 0x00000000005e7805 */ /* 0x000fe2000001ff00 */
[----:B------:R-:W-:Y:S01]  /*1430*/  IMAD.IADD R27, R18, 0x1, -R15 ;  /* 0x00000001121b7824 */ /* 0x000fe200078e0a0f */
[----:B------:R1:W-:Y:S01]  /*1440*/  LDGSTS.E.BYPASS.LTC128B.128 [R42+0xc080], [R4.64+0x100], !P5 ;  /* 0x0c080100042a7fae */ /* 0x0003e2000e901d4a */
[----:B------:R-:W-:Y:S01]  /*1450*/  IMAD.IADD R15, R29, 0x1, -R17 ;  /* 0x000000011d0f7824 */ /* 0x000fe200078e0a11 */
[----:B------:R-:W-:Y:S01]  /*1460*/  CS2R R92, SRZ ;  /* 0x00000000005c7805 */ /* 0x000fe2000001ff00 */
[----:B------:R-:W-:Y:S01]  /*1470*/  IMAD.IADD R7, R7, 0x1, R16 ;  /* 0x0000000107077824 */ /* 0x000fe200078e0210 */
[----:B------:R1:W-:Y:S01]  /*1480*/  LDGSTS.E.BYPASS.LTC128B.128 [R42+0xe080], [R4.64+0x180], !P0 ;  /* 0x0e080180042a7fae */ /* 0x0003e2000c101d4a */
[----:B------:R-:W-:Y:S01]  /*1490*/  IMAD R18, R14, c[0x0][0x17c], R10 ;  /* 0x00005f000e127a24 */ /* 0x000fe200078e020a */
[----:B------:R-:W-:Y:S01]  /*14a0*/  ISETP.LT.OR P0, PT, R0, 0x21, P2 ;  /* 0x000000210000780c */ /* 0x000fe20001701670 */
[C---:B------:R-:W-:Y:S01]  /*14b0*/  IMAD R29, R14.reuse, c[0x0][0x20c], R11 ;  /* 0x000083000e1d7a24 */ /* 0x040fe200078e020b */
[----:B------:R-:W-:Y:S01]  /*14c0*/  LOP3.LUT P5, RZ, R15, 0x4, RZ, 0xc0, !PT ;  /* 0x000000040fff7812 */ /* 0x000fe200078ac0ff */
[C-C-:B------:R-:W-:Y:S01]  /*14d0*/  IMAD.WIDE.U32 R10, R14.reuse, c[0x0][0x178], R2.reuse ;  /* 0x00005e000e0a7a25 */ /* 0x140fe200078e0002 */
[----:B------:R-:W-:Y:S01]  /*14e0*/  ISETP.GE.AND P2, PT, R35, c[0x0][0x19c], PT ;  /* 0x0000670023007a0c */ /* 0x000fe20003f46270 */
[----:B------:R-:W-:Y:S01]  /*14f0*/  CS2R R90, SRZ ;  /* 0x00000000005a7805 */ /* 0x000fe2000001ff00 */
[----:B------:R-:W-:Y:S01]  /*1500*/  CS2R R88, SRZ ;  /* 0x0000000000587805 */ /* 0x000fe2000001ff00 */
[----:B------:R-:W-:Y:S01]  /*1510*/  IMAD.WIDE.U32 R16, R14, c[0x0][0x208], R2 ;  /* 0x000082000e107a25 */ /* 0x000fe200078e0002 */
[----:B------:R-:W-:Y:S01]  /*1520*/  CS2R R86, SRZ ;  /* 0x0000000000567805 */ /* 0x000fe2000001ff00 */
[----:B------:R-:W-:Y:S01]  /*1530*/  CS2R R84, SRZ ;  /* 0x0000000000547805 */ /* 0x000fe2000001ff00 */
[----:B------:R-:W-:Y:S01]  /*1540*/  CS2R R82, SRZ ;  /* 0x0000000000527805 */ /* 0x000fe2000001ff00 */
[----:B------:R-:W-:Y:S01]  /*1550*/  IMAD.SHL.U32 R3, R15, 0x40, RZ ;  /* 0x000000400f037824 */ /* 0x000fe200078e00ff */
[----:B------:R-:W-:Y:S01]  /*1560*/  CS2R R80, SRZ ;  /* 0x0000000000507805 */ /* 0x000fe2000001ff00 */
[----:B------:R-:W-:Y:S01]  /*1570*/  IMAD R14, R22, c[0x0][0x1b8], RZ ;  /* 0x00006e00160e7a24 */ /* 0x000fe200078e02ff */
[----:B------:R2:W-:Y:S01]  /*1580*/  LDGSTS.E.BYPASS.LTC128B.128 [R42+0x9080], [R12.64], !P0 ;  /* 0x090800000c2a7fae */ /* 0x0005e2000c101d4a */
[----:B------:R-:W-:Y:S01]  /*1590*/  CS2R R74, SRZ ;  /* 0x00000000004a7805 */ /* 0x000fe2000001ff00 */
[----:B------:R-:W-:Y:S01]  /*15a0*/  LOP3.LUT R3, R3, 0x1c0, RZ, 0xc0, !PT ;  /* 0x000001c003037812 */ /* 0x000fe200078ec0ff */
[C---:B------:R-:W-:Y:S01]  /*15b0*/  IMAD R14, R19.reuse, c[0x0][0x1bc], R14 ;  /* 0x00006f00130e7a24 */ /* 0x040fe200078e020e */
[----:B------:R2:W-:Y:S01]  /*15c0*/  LDGSTS.E.BYPASS.LTC128B.128 [R42+0xb080], [R12.64+0x80], !P4 ;  /* 0x0b0800800c2a7fae */ /* 0x0005e2000e101d4a */
[----:B------:R-:W-:Y:S01]  /*15d0*/  CS2R R72, SRZ ;  /* 0x0000000000487805 */ /* 0x000fe2000001ff00 */
[----:B------:R-:W-:Y:S01]  /*15e0*/  CS2R R70, SRZ ;  /* 0x0000000000467805 */ /* 0x000fe2000001ff00 */
[----:B------:R-:W-:Y:S01]  /*15f0*/  CS2R R68, SRZ ;  /* 0x0000000000447805 */ /* 0x000fe2000001ff00 */
[----:B------:R2:W-:Y:S01]  /*1600*/  LDGSTS.E.BYPASS.LTC128B.128 [R42+0xd080], [R12.64+0x100], !P3 ;  /* 0x0d0801000c2a7fae */ /* 0x0005e2000d901d4a */
[----:B------:R-:W-:Y:S01]  /*1610*/  ISETP.LT.OR P3, PT, R0, 0x1, P2 ;  /* 0x000000010000780c */ /* 0x000fe20001761670 */
[----:B------:R-:W-:Y:S01]  /*1620*/  CS2R R66, SRZ ;  /* 0x0000000000427805 */ /* 0x000fe2000001ff00 */
[----:B-1----:R-:W-:Y:S01]  /*1630*/  IMAD.WIDE.U32 R4, R19, c[0x0][0x1b8], R6 ;  /* 0x00006e0013047a25 */ /* 0x002fe200078e0006 */
[----:B------:R2:W-:Y:S01]  /*1640*/  LDGSTS.E.BYPASS.LTC128B.128 [R42+0xf080], [R12.64+0x180], !P1 ;  /* 0x0f0801800c2a7fae */ /* 0x0005e2000c901d4a */
[----:B------:R-:W-:Y:S01]  /*1650*/  ISETP.GE.AND P1, PT, R34, c[0x0][0x19c], PT ;  /* 0x0000670022007a0c */ /* 0x000fe20003f26270 */
[----:B------:R-:W-:Y:S01]  /*1660*/  CS2R R64, SRZ ;  /* 0x0000000000407805 */ /* 0x000fe2000001ff00 */
[----:B------:R-:W-:Y:S01]  /*1670*/  IMAD.SHL.U32 R6, R26, 0x8, RZ ;  /* 0x000000081a067824 */ /* 0x000fe200078e00ff */
[----:B------:R-:W0:Y:S01]  /*1680*/  LDGDEPBAR ;  /* 0x00000000000079af */ /* 0x000e220000000000 */
[----:B------:R-:W-:Y:S01]  /*1690*/  IMAD.IADD R7, R11, 0x1, R18 ;  /* 0x000000010b077824 */ /* 0x000fe200078e0212 */
[----:B------:R-:W-:Y:S01]  /*16a0*/  SHF.R.U32.HI R11, RZ, 0x3, R3 ;  /* 0x00000003ff0b7819 */ /* 0x000fe20000011603 */
[----:B------:R-:W-:Y:S01]  /*16b0*/  IMAD.IADD R5, R5, 0x1, R14 ;  /* 0x0000000105057824 */ /* 0x000fe200078e020e */
[----:B------:R-:W-:Y:S01]  /*16c0*/  LOP3.LUT R31, R6, 0x18, RZ, 0xc0, !PT ;  /* 0x00000018061f7812 */ /* 0x000fe200078ec0ff */
[----:B------:R-:W-:Y:S01]  /*16d0*/  IMAD.MOV.U32 R6, RZ, RZ, R10 ;  /* 0x000000ffff067224 */ /* 0x000fe200078e000a */
[----:B------:R-:W-:Y:S01]  /*16e0*/  LEA.HI R10, R38, R36, RZ, 0x1 ;  /* 0x00000024260a7211 */ /* 0x000fe200078f08ff */
[----:B------:R-:W-:Y:S01]  /*16f0*/  IMAD R14, R41, c[0x0][0x180], RZ ;  /* 0x00006000290e7a24 */ /* 0x000fe200078e02ff */
[----:B------:R-:W-:Y:S01]  /*1700*/  LOP3.LUT R18, R11, R3, R31, 0x1e, !PT ;  /* 0x000000030b127212 */ /* 0x000fe200078e1e1f */
[----:B------:R-:W-:Y:S01]  /*1710*/  IMAD R3, R9, c[0x0][0x1a8], RZ ;  /* 0x00006a0009037a24 */ /* 0x000fe200078e02ff */
[----:B------:R-:W-:Y:S01]  /*1720*/  CS2R R62, SRZ ;  /* 0x00000000003e7805 */ /* 0x000fe2000001ff00 */
[C---:B------:R-:W-:Y:S01]  /*1730*/  IMAD R14, R77.reuse, c[0x0][0x184], R14 ;  /* 0x000061004d0e7a24 */ /* 0x040fe200078e020e */
[----:B------:R-:W-:Y:S01]  /*1740*/  CS2R R60, SRZ ;  /* 0x00000000003c7805 */ /* 0x000fe2000001ff00 */
[----:B------:R-:W-:Y:S01]  /*1750*/  IMAD R15, R8, c[0x0][0x1ac], R3 ;  /* 0x00006b00080f7a24 */ /* 0x000fe200078e0203 */
[----:B------:R-:W-:Y:S01]  /*1760*/  LOP3.LUT R3, R30, 0x3ffffffc, RZ, 0xc0, !PT ;  /* 0x3ffffffc1e037812 */ /* 0x000fe200078ec0ff */
[----:B------:R-:W-:Y:S01]  /*1770*/  IMAD.WIDE.U32 R8, R8, c[0x0][0x1a8], R4 ;  /* 0x00006a0008087a25 */ /* 0x000fe200078e0004 */
[----:B------:R-:W-:Y:S01]  /*1780*/  LOP3.LUT R4, R10, 0xfffffffe, RZ, 0xc0, !PT ;  /* 0xfffffffe0a047812 */ /* 0x000fe200078ec0ff */
[----:B------:R-:W-:Y:S01]  /*1790*/  CS2R R58, SRZ ;  /* 0x00000000003a7805 */ /* 0x000fe2000001ff00 */
[----:B------:R-:W-:Y:S01]  /*17a0*/  CS2R R56, SRZ ;  /* 0x0000000000387805 */ /* 0x000fe2000001ff00 */
[----:B------:R-:W-:Y:S01]  /*17b0*/  IMAD.IADD R5, R78, 0x1, -R3 ;  /* 0x000000014e057824 */ /* 0x000fe200078e0a03 */
[----:B------:R-:W-:Y:S01]  /*17c0*/  CS2R R54, SRZ ;  /* 0x0000000000367805 */ /* 0x000fe2000001ff00 */
[----:B------:R-:W-:Y:S01]  /*17d0*/  IMAD.IADD R22, R36, 0x1, -R4 ;  /* 0x0000000124167824 */ /* 0x000fe200078e0a04 */
[----:B------:R-:W-:Y:S01]  /*17e0*/  LEA R4, P0, R8, c[0x0][0x190], 0x1 ;  /* 0x0000640008047a11 */ /* 0x000fe200078008ff */
[----:B------:R-:W-:Y:S01]  /*17f0*/  IMAD.WIDE.U32 R10, R77, c[0x0][0x180], R6 ;  /* 0x000060004d0a7a25 */ /* 0x000fe200078e0006 */
[----:B------:R-:W-:Y:S01]  /*1800*/  CS2R R52, SRZ ;  /* 0x0000000000347805 */ /* 0x000fe2000001ff00 */
[----:B------:R-:W-:Y:S01]  /*1810*/  CS2R R50, SRZ ;  /* 0x0000000000327805 */ /* 0x000fe2000001ff00 */
[----:B------:R-:W-:Y:S01]  /*1820*/  UISETP.GT.AND UP1, UPT, UR6, -0x1, UPT ;  /* 0xffffffff0600788c */ /* 0x000fe2000bf24270 */
[----:B------:R-:W-:-:S02]  /*1830*/  IMAD.SHL.U32 R32, R22, 0x400, RZ ;  /* 0x0000040016207824 */ /* 0x000fc400078e00ff */
[----:B------:R-:W-:Y:S02]  /*1840*/  IMAD.IADD R3, R9, 0x1, R15 ;  /* 0x0000000109037824 */ /* 0x000fe400078e020f */
[----:B------:R-:W-:Y:S02]  /*1850*/  IMAD.MOV.U32 R19, RZ, RZ, c[0x0][0x1a8] ;  /* 0x00006a00ff137624 */ /* 0x000fe400078e00ff */
[----:B------:R-:W-:Y:S01]  /*1860*/  IMAD R7, R5, 0x2, R32 ;  /* 0x0000000205077824 */ /* 0x000fe200078e0220 */
[----:B------:R-:W-:Y:S01]  /*1870*/  LEA.HI.X R5, R8, c[0x0][0x194], R3, 0x1, P0 ;  /* 0x0000650008057a11 */ /* 0x000fe200000f0c03 */
[----:B------:R-:W-:Y:S01]  /*1880*/  IMAD.IADD R9, R11, 0x1, R14 ;  /* 0x000000010b097824 */ /* 0x000fe200078e020e */
[----:B------:R-:W-:Y:S01]  /*1890*/  LEA R6, P0, R19, R4, 0x6 ;  /* 0x0000000413067211 */ /* 0x000fe200078030ff */
[----:B------:R-:W-:Y:S02]  /*18a0*/  IMAD.MOV.U32 R11, RZ, RZ, c[0x0][0x1ac] ;  /* 0x00006b00ff0b7624 */ /* 0x000fe400078e00ff */
[----:B------:R-:W-:Y:S01]  /*18b0*/  IMAD.IADD R3, R7, 0x1, R18 ;  /* 0x0000000107037824 */ /* 0x000fe200078e0212 */
[----:B------:R-:W-:Y:S01]  /*18c0*/  SEL R18, R28, RZ, !P6 ;  /* 0x000000ff1c127207 */ /* 0x000fe20007000000 */
[----:B------:R-:W-:Y:S01]  /*18d0*/  IMAD.MOV.U32 R8, RZ, RZ, R10 ;  /* 0x000000ffff087224 */ /* 0x000fe200078e000a */
[----:B------:R-:W-:Y:S01]  /*18e0*/  LEA.HI.X R7, R19, R5, R11, 0x6, P0 ;  /* 0x0000000513077211 */ /* 0x000fe200000f340b */
[----:B------:R-:W-:Y:S01]  /*18f0*/  IMAD.SHL.U32 R10, R3, 0x2, RZ ;  /* 0x00000002030a7824 */ /* 0x000fe200078e00ff */
[----:B------:R-:W-:Y:S01]  /*1900*/  ISETP.GE.AND P0, PT, R2, c[0x0][0x19c], PT ;  /* 0x0000670002007a0c */ /* 0x000fe20003f06270 */
[----:B--2---:R-:W-:Y:S01]  /*1910*/  IMAD R12, R18, c[0x0][0x188], RZ ;  /* 0x00006200120c7a24 */ /* 0x004fe200078e02ff */
[----:B------:R-:W-:Y:S01]  /*1920*/  SEL R19, R79, RZ, !P6 ;  /* 0x000000ff4f137207 */ /* 0x000fe20007000000 */
[----:B------:R-:W-:Y:S01]  /*1930*/  IMAD.U32 R11, RZ, RZ, UR19 ;  /* 0x00000013ff0b7e24 */ /* 0x000fe2000f8e00ff */
[C---:B------:R-:W-:Y:S01]  /*1940*/  ISETP.LT.OR P4, PT, R0.reuse, 0x1, P0 ;  /* 0x000000010000780c */ /* 0x040fe20000781670 */
[----:B------:R1:W-:Y:S01]  /*1950*/  STL [R1+0x64], R10 ;  /* 0x0000640a01007387 */ /* 0x0003e20000100800 */
[----:B------:R-:W-:Y:S01]  /*1960*/  ISETP.LT.OR P6, PT, R0, 0x21, P0 ;  /* 0x000000210000780c */ /* 0x000fe200007c1670 */
[----:B------:R-:W-:Y:S01]  /*1970*/  IMAD R12, R19, c[0x0][0x18c], R12 ;  /* 0x00006300130c7a24 */ /* 0x000fe200078e020c */
[----:B------:R-:W-:Y:S01]  /*1980*/  ISETP.GE.AND P0, PT, R33, c[0x0][0x19c], PT ;  /* 0x0000670021007a0c */ /* 0x000fe20003f06270 */
[----:B------:R-:W-:Y:S01]  /*1990*/  IMAD.WIDE.U32 R14, R19, c[0x0][0x188], R8 ;  /* 0x00006200130e7a25 */ /* 0x000fe200078e0008 */
[----:B------:R-:W-:-:S03]  /*19a0*/  IADD3 R3, R10, 0x14180, RZ ;  /* 0x000141800a037810 */ /* 0x000fc60007ffe0ff */
[----:B------:R-:W-:Y:S02]  /*19b0*/  IMAD.U32 R11, RZ, RZ, UR5 ;  /* 0x00000005ff0b7e24 */ /* 0x000fe4000f8e00ff */
[----:B------:R-:W-:Y:S02]  /*19c0*/  IMAD.IADD R13, R15, 0x1, R12 ;  /* 0x000000010f0d7824 */ /* 0x000fe400078e020c */
[----:B------:R2:W-:Y:S01]  /*19d0*/  LDGSTS.E.BYPASS.LTC128B.128 [R42+0x80], [R4.64], !P4 ;  /* 0x00080000042a7fae */ /* 0x0005e2000e101d4a */
[C---:B------:R-:W-:Y:S01]  /*19e0*/  ISETP.LT.OR P4, PT, R0.reuse, 0x1, P1 ;  /* 0x000000010000780c */ /* 0x040fe20000f81670 */
[----:B------:R-:W-:Y:S02]  /*19f0*/  IMAD.MOV.U32 R8, RZ, RZ, R16 ;  /* 0x000000ffff087224 */ /* 0x000fe400078e0010 */
[----:B------:R2:W-:Y:S01]  /*1a00*/  LDGSTS.E.BYPASS.LTC128B.128 [R42+0x2080], [R4.64+0x80], !P3 ;  /* 0x02080080042a7fae */ /* 0x0005e2000d901d4a */
[----:B------:R-:W-:Y:S01]  /*1a10*/  ISETP.LT.OR P3, PT, R0, 0x21, P1 ;  /* 0x000000210000780c */ /* 0x000fe20000f61670 */
[----:B------:R-:W-:-:S02]  /*1a20*/  IMAD.IADD R9, R17, 0x1, R29 ;  /* 0x0000000111097824 */ /* 0x000fc400078e021d */
[C---:B------:R-:W-:Y:S02]  /*1a30*/  IMAD R28, R41.reuse, c[0x0][0x270], RZ ;  /* 0x00009c00291c7a24 */ /* 0x040fe400078e02ff */
[C---:B------:R-:W-:Y:S02]  /*1a40*/  IMAD R29, R41.reuse, c[0x0][0x288], RZ ;  /* 0x0000a200291d7a24 */ /* 0x040fe400078e02ff */
[----:B------:R-:W-:Y:S01]  /*1a50*/  IMAD R30, R41, c[0x0][0x238], RZ ;  /* 0x00008e00291e7a24 */ /* 0x000fe200078e02ff */
[----:B-1----:R-:W-:Y:S01]  /*1a60*/  IADD3 R10, R10, 0x141c0, RZ ;  /* 0x000141c00a0a7810 */ /* 0x002fe20007ffe0ff */
[----:B------:R2:W-:Y:S01]  /*1a70*/  LDGSTS.E.BYPASS.LTC128B.128 [R42+0x4080], [R4.64+0x100], !P4 ;  /* 0x04080100042a7fae */ /* 0x0005e2000e101d4a */
[C---:B------:R-:W-:Y:S01]  /*1a80*/  ISETP.LT.OR P4, PT, R0.reuse, 0x1, P0 ;  /* 0x000000010000780c */ /* 0x040fe20000781670 */
[----:B------:R-:W-:Y:S01]  /*1a90*/  IMAD.WIDE.U32 R8, R77, c[0x0][0x210], R8 ;  /* 0x000084004d087a25 */ /* 0x000fe200078e0008 */
[----:B------:R-:W-:Y:S02]  /*1aa0*/  @P5 IADD3 R10, R3, -0x40, RZ ;  /* 0xffffffc0030a5810 */ /* 0x000fe40007ffe0ff */
[C---:B------:R-:W-:Y:S01]  /*1ab0*/  ISETP.LT.OR P5, PT, R0.reuse, 0x21, P2 ;  /* 0x000000210000780c */ /* 0x040fe200017a1670 */
[----:B------:R-:W-:Y:S01]  /*1ac0*/  IMAD R28, R77, c[0x0][0x274], R28 ;  /* 0x00009d004d1c7a24 */ /* 0x000fe200078e021c */
[----:B------:R-:W-:Y:S01]  /*1ad0*/  ISETP.LT.OR P2, PT, R0, 0x21, P0 ;  /* 0x000000210000780c */ /* 0x000fe20000741670 */
[----:B------:R1:W-:Y:S01]  /*1ae0*/  STL [R1+0x68], R10 ;  /* 0x0000680a01007387 */ /* 0x0003e20000100800 */
[----:B------:R-:W-:-:S02]  /*1af0*/  IMAD.SHL.U32 R0, R23, 0x40, RZ ;  /* 0x0000004017007824 */ /* 0x000fc400078e00ff */
[C---:B------:R-:W-:Y:S01]  /*1b00*/  IMAD R29, R77.reuse, c[0x0][0x28c], R29 ;  /* 0x0000a3004d1d7a24 */ /* 0x040fe200078e021d */
[----:B------:R3:W-:Y:S01]  /*1b10*/  STL.64 [R1+0xa0], R14 ;  /* 0x0000a00e01007387 */ /* 0x0007e20000100a00 */
[----:B------:R-:W-:Y:S01]  /*1b20*/  IMAD R30, R77, c[0x0][0x23c], R30 ;  /* 0x00008f004d1e7a24 */ /* 0x000fe200078e021e */
[----:B------:R-:W-:Y:S02]  /*1b30*/  LOP3.LUT R16, R0, 0x1c0, RZ, 0xc0, !PT ;  /* 0x000001c000107812 */ /* 0x000fe400078ec0ff */
[----:B------:R2:W-:Y:S01]  /*1b40*/  LDGSTS.E.BYPASS.LTC128B.128 [R42+0x6080], [R4.64+0x180], !P4 ;  /* 0x06080180042a7fae */ /* 0x0005e2000e101d4a */
[----:B------:R-:W-:-:S03]  /*1b50*/  ISETP.GE.AND P4, PT, R2, c[0x0][0x16c], PT ;  /* 0x00005b0002007a0c */ /* 0x000fc60003f86270 */
[----:B------:R4:W-:Y:S01]  /*1b60*/  LDGSTS.E.BYPASS.LTC128B.128 [R42+0x1080], [R6.64], !P6 ;  /* 0x01080000062a7fae */ /* 0x0009e2000f101d4a */
[----:B------:R-:W-:-:S03]  /*1b70*/  ISETP.GT.AND P6, PT, R78, 0x7, PT ;  /* 0x000000074e00780c */ /* 0x000fc60003fc4270 */
[----:B------:R4:W-:Y:S01]  /*1b80*/  LDGSTS.E.BYPASS.LTC128B.128 [R42+0x3080], [R6.64+0x80], !P5 ;  /* 0x03080080062a7fae */ /* 0x0009e2000e901d4a */
[----:B------:R-:W-:-:S03]  /*1b90*/  ISETP.GE.AND P5, PT, R2, c[0x0][0x1fc], PT ;  /* 0x00007f0002007a0c */ /* 0x000fc60003fa6270 */
[----:B------:R4:W-:Y:S04]  /*1ba0*/  LDGSTS.E.BYPASS.LTC128B.128 [R42+0x5080], [R6.64+0x100], !P3 ;  /* 0x05080100062a7fae */ /* 0x0009e8000d901d4a */
[----:B------:R4:W-:Y:S01]  /*1bb0*/  LDGSTS.E.BYPASS.LTC128B.128 [R42+0x7080], [R6.64+0x180], !P2 ;  /* 0x07080180062a7fae */ /* 0x0009e2000d101d4a */
[----:B-1----:R-:W-:Y:S01]  /*1bc0*/  IMAD.U32 R10, RZ, RZ, UR18 ;  /* 0x00000012ff0a7e24 */ /* 0x002fe2000f8e00ff */
[----:B------:R-:W-:Y:S01]  /*1bd0*/  ISETP.LT.AND P2, PT, R43, UR4, PT ;  /* 0x000000042b007c0c */ /* 0x000fe2000bf41270 */
[----:B------:R-:W-:Y:S01]  /*1be0*/  ULDC.64 UR4, c[0x0][0x208] ;  /* 0x0000820000047ab9 */ /* 0x000fe20000000a00 */
[----:B------:R-:W0:Y:S01]  /*1bf0*/  LDGDEPBAR ;  /* 0x00000000000079af */ /* 0x000e220000000000 */
[----:B------:R-:W-:Y:S01]  /*1c00*/  USHF.L.U64.HI UR5, UR4, UR17, UR5 ;  /* 0x0000001104057299 */ /* 0x000fe20008010205 */
[----:B------:R-:W-:Y:S01]  /*1c10*/  LEA R3, P1, R10, R14, 0x5 ;  /* 0x0000000e0a037211 */ /* 0x000fe200078228ff */
[----:B------:R-:W-:Y:S01]  /*1c20*/  USHF.L.U32 UR4, UR4, 0x5, URZ ;  /* 0x0000000504047899 */ /* 0x000fe2000800063f */
[----:B------:R1:W-:Y:S01]  /*1c30*/  STL [R1+0xb8], R13 ;  /* 0x0000b80d01007387 */ /* 0x0003e20000100800 */
[----:B------:R-:W-:Y:S01]  /*1c40*/  ISETP.GE.OR P3, PT, R2, c[0x0][0x16c], !P2 ;  /* 0x00005b0002007a0c */ /* 0x000fe20005766670 */
[----:B------:R-:W-:Y:S01]  /*1c50*/  UIMAD UR5, UR5, UR12, URZ ;  /* 0x0000000c050572a4 */ /* 0x000fe2000f8e023f */
[----:B------:R-:W-:Y:S01]  /*1c60*/  LEA.HI.X R10, R10, R13, R11, 0x5, P1 ;  /* 0x0000000d0a0a7211 */ /* 0x000fe200008f2c0b */
[----:B--2---:R-:W-:Y:S01]  /*1c70*/  IMAD R4, R27, 0x800, R39 ;  /* 0x000008001b047824 */ /* 0x004fe200078e0227 */
[----:B------:R-:W-:Y:S01]  /*1c80*/  LEA R12, P0, R3, c[0x0][0x160], 0x1 ;  /* 0x00005800030c7a11 */ /* 0x000fe200078008ff */
[----:B------:R-:W-:Y:S01]  /*1c90*/  IMAD R11, R41, c[0x0][0x210], RZ ;  /* 0x00008400290b7a24 */ /* 0x000fe200078e02ff */
[----:B------:R-:W-:Y:S01]  /*1ca0*/  LOP3.LUT P1, RZ, R23, 0x4, RZ, 0xc0, !PT ;  /* 0x0000000417ff7812 */ /* 0x000fe2000782c0ff */
[----:B------:R-:W-:Y:S01]  /*1cb0*/  UIMAD UR5, UR13, UR4, UR5 ;  /* 0x000000040d0572a4 */ /* 0x000fe2000f8e0205 */
[----:B---3--:R-:W-:-:S04]  /*1cc0*/  IMAD.WIDE.U32 R14, R77, c[0x0][0x270], R20 ;  /* 0x00009c004d0e7a25 */ /* 0x008fc800078e0014 */
[C---:B------:R-:W-:Y:S02]  /*1cd0*/  IMAD R11, R77.reuse, c[0x0][0x214], R11 ;  /* 0x000085004d0b7a24 */ /* 0x040fe400078e020b */
[----:B------:R-:W-:Y:S02]  /*1ce0*/  IMAD.WIDE.U32 R20, R77, c[0x0][0x288], R20 ;  /* 0x0000a2004d147a25 */ /* 0x000fe400078e0014 */
[----:B------:R-:W-:Y:S02]  /*1cf0*/  CS2R R76, SRZ ;  /* 0x00000000004c7805 */ /* 0x000fe4000001ff00 */
[----:B----4-:R-:W-:Y:S01]  /*1d00*/  IMAD.MOV.U32 R7, RZ, RZ, 0x40 ;  /* 0x00000040ff077424 */ /* 0x010fe200078e00ff */
[----:B------:R-:W-:-:S04]  /*1d10*/  DEPBAR.LE SB0, 0x1 ;  /* 0x000080400000791a */ /* 0x000fc80000000000 */
[----:B------:R-:W-:Y:S01]  /*1d20*/  IMAD.IADD R5, R9, 0x1, R11 ;  /* 0x0000000109057824 */ /* 0x000fe200078e020b */
[----:B-1----:R-:W-:Y:S01]  /*1d30*/  LEA.HI.X R13, R3, c[0x0][0x164], R10, 0x1, P0 ;  /* 0x00005900030d7a11 */ /* 0x002fe200000f0c0a */
[----:B------:R-:W-:Y:S01]  /*1d40*/  BAR.SYNC.DEFER_BLOCKING 0x0 ;  /* 0x0000000000007b1d */ /* 0x000fe20000010000 */
[----:B------:R-:W-:Y:S01]  /*1d50*/  LOP3.LUT P0, RZ, R23, 0x2, RZ, 0xc0, !PT ;  /* 0x0000000217ff7812 */ /* 0x000fe2000780c0ff */
[----:B------:R-:W-:Y:S01]  /*1d60*/  IMAD.U32 R6, RZ, RZ, UR4 ;  /* 0x00000004ff067e24 */ /* 0x000fe2000f8e00ff */
[----:B------:R-:W-:Y:S01]  /*1d70*/  LOP3.LUT R3, R16, 0x8, R37, 0xf8, !PT ;  /* 0x0000000810037812 */ /* 0x000fe200078ef825 */
[----:B------:R-:W-:Y:S01]  /*1d80*/  IMAD.IADD R9, R15, 0x1, R28 ;  /* 0x000000010f097824 */ /* 0x000fe200078e021c */
[----:B------:R-:W-:Y:S01]  /*1d90*/  SHF.R.U32.HI R23, RZ, 0x3, R16 ;  /* 0x00000003ff177819 */ /* 0x000fe20000011610 */
[----:B------:R-:W-:Y:S01]  /*1da0*/  IMAD.IADD R15, R21, 0x1, R29 ;  /* 0x00000001150f7824 */ /* 0x000fe200078e021d */
[----:B------:R-:W-:Y:S01]  /*1db0*/  SEL R0, R142, 0xffffffe0, !P0 ;  /* 0xffffffe08e007807 */ /* 0x000fe20004000000 */
[----:B------:R-:W-:Y:S01]  /*1dc0*/  IMAD.IADD R11, R25, 0x1, R30 ;  /* 0x00000001190b7824 */ /* 0x000fe200078e021e */
[----:B------:R-:W-:Y:S01]  /*1dd0*/  LOP3.LUT R3, R3, R23, RZ, 0x3c, !PT ;  /* 0x0000001703037212 */ /* 0x000fe200078e3cff */
[----:B------:R-:W-:Y:S01]  /*1de0*/  USHF.R.S32.HI UR4, URZ, 0x1f, UR16 ;  /* 0x0000001f3f047899 */ /* 0x000fe20008011410 */
[----:B------:R-:W-:Y:S01]  /*1df0*/  ISETP.GE.OR P0, PT, R2, c[0x0][0x1fc], !P2 ;  /* 0x00007f0002007a0c */ /* 0x000fe20005706670 */
[----:B------:R-:W-:Y:S01]  /*1e00*/  IMAD.MOV.U32 R10, RZ, RZ, R24 ;  /* 0x000000ffff0a7224 */ /* 0x000fe200078e0018 */
[----:B------:R-:W-:Y:S01]  /*1e10*/  SEL R29, RZ, 0x1, P5 ;  /* 0x00000001ff1d7807 */ /* 0x000fe20002800000 */
[----:B------:R-:W-:Y:S01]  /*1e20*/  IMAD.IADD R2, R4, 0x1, R3 ;  /* 0x0000000104027824 */ /* 0x000fe200078e0203 */
[----:B------:R-:W-:Y:S01]  /*1e30*/  P2R R17, PR, RZ, 0x1 ;  /* 0x00000001ff117803 */ /* 0x000fe20000000000 */
[----:B------:R-:W-:Y:S01]  /*1e40*/  IMAD.MOV.U32 R4, RZ, RZ, R8 ;  /* 0x000000ffff047224 */ /* 0x000fe200078e0008 */
[----:B------:R-:W-:Y:S01]  /*1e50*/  ISETP.GE.OR P0, PT, R35, c[0x0][0x16c], !P2 ;  /* 0x00005b0023007a0c */ /* 0x000fe20005706670 */
[----:B------:R-:W-:Y:S01]  /*1e60*/  IMAD.SHL.U32 R49, R2, 0x2, RZ ;  /* 0x0000000202317824 */ /* 0x000fe200078e00ff */
[----:B------:R-:W-:Y:S01]  /*1e70*/  SEL R2, R7, 0xffffffc0, !P1 ;  /* 0xffffffc007027807 */ /* 0x000fe20004800000 */
[----:B------:R-:W-:Y:S01]  /*1e80*/  IMAD R3, R18, c[0x0][0x218], RZ ;  /* 0x0000860012037a24 */ /* 0x000fe200078e02ff */
[----:B------:R-:W-:Y:S01]  /*1e90*/  ISETP.GE.OR P1, PT, R33, c[0x0][0x16c], !P2 ;  /* 0x00005b0021007a0c */ /* 0x000fe20005726670 */
[C---:B------:R-:W-:Y:S01]  /*1ea0*/  IMAD.IADD R48, R49.reuse, 0x1, R0 ;  /* 0x0000000131307824 */ /* 0x040fe200078e0200 */
[----:B------:R-:W-:Y:S01]  /*1eb0*/  SHF.R.S32.HI R0, RZ, 0x1f, R26 ;  /* 0x0000001fff007819 */ /* 0x000fe2000001141a */
[----:B------:R-:W-:Y:S01]  /*1ec0*/  IMAD.IADD R43, R49, 0x1, R2 ;  /* 0x00000001312b7824 */ /* 0x000fe200078e0202 */
[----:B------:R-:W1:Y:S01]  /*1ed0*/  LDSM.16.M88.4 R164, [R49+0x8080] ;  /* 0x0080800031a4783b */ /* 0x000e620000000200 */
[----:B------:R-:W-:Y:S01]  /*1ee0*/  IMAD.IADD R41, R2, 0x1, R48 ;  /* 0x0000000102297824 */ /* 0x000fe200078e0230 */
[----:B------:R-:W-:Y:S01]  /*1ef0*/  LEA.HI R0, R0, R26, RZ, 0x2 ;  /* 0x0000001a00007211 */ /* 0x000fe200078f10ff */
[C---:B------:R-:W-:Y:S01]  /*1f00*/  IMAD R3, R19.reuse, c[0x0][0x21c], R3 ;  /* 0x0000870013037a24 */ /* 0x040fe200078e0203 */
[----:B------:R-:W2:Y:S01]  /*1f10*/  LDSM.16.M88.4 R168, [R48+0x8080] ;  /* 0x0080800030a8783b */ /* 0x000ea20000000200 */
[----:B------:R-:W-:Y:S01]  /*1f20*/  IMAD.WIDE.U32 R46, R19, c[0x0][0x218], R4 ;  /* 0x00008600132e7a25 */ /* 0x000fe200078e0004 */
[----:B------:R-:W-:-:S02]  /*1f30*/  ISETP.NE.AND P5, PT, R17, RZ, PT ;  /* 0x000000ff1100720c */ /* 0x000fc40003fa5270 */
[----:B------:R-:W3:Y:S01]  /*1f40*/  LDSM.16.M88.4 R172, [R43+0x8080] ;  /* 0x008080002bac783b */ /* 0x000ee20000000200 */
[----:B------:R-:W-:Y:S01]  /*1f50*/  IMAD.IADD R45, R47, 0x1, R3 ;  /* 0x000000012f2d7824 */ /* 0x000fe200078e0203 */
[----:B------:R-:W-:Y:S01]  /*1f60*/  LOP3.LUT R3, R0, 0x1ffffffc, RZ, 0xc0, !PT ;  /* 0x1ffffffc00037812 */ /* 0x000fe200078ec0ff */
[----:B------:R-:W-:Y:S01]  /*1f70*/  IMAD.MOV.U32 R44, RZ, RZ, R46 ;  /* 0x000000ffff2c7224 */ /* 0x000fe200078e002e */
[----:B------:R-:W4:Y:S01]  /*1f80*/  LDSM.16.M88.4 R176, [R41+0x8080] ;  /* 0x0080800029b0783b */ /* 0x000f220000000200 */
[----:B------:R-:W-:Y:S01]  /*1f90*/  IMAD.MOV.U32 R8, RZ, RZ, R14 ;  /* 0x000000ffff087224 */ /* 0x000fe200078e000e */
[----:B------:R-:W-:Y:S01]  /*1fa0*/  SEL R30, RZ, 0x1, P4 ;  /* 0x00000001ff1e7807 */ /* 0x000fe20002000000 */
[----:B------:R-:W-:Y:S01]  /*1fb0*/  IMAD.WIDE.U32 R6, R6, UR12, R44 ;  /* 0x0000000c06067c25 */ /* 0x000fe2000f8e002c */
[----:B------:R-:W1:Y:S01]  /*1fc0*/  LDSM.16.M88.4 R180, [R49+0xa080] ;  /* 0x00a0800031b4783b */ /* 0x000e620000000200 */
[----:B------:R-:W-:Y:S02]  /*1fd0*/  ISETP.GE.OR P4, PT, R34, c[0x0][0x1fc], !P2 ;  /* 0x00007f0022007a0c */ /* 0x000fe40005786670 */
[----:B------:R-:W-:Y:S01]  /*1fe0*/  IMAD.IADD R26, R26, 0x1, -R3 ;  /* 0x000000011a1a7824 */ /* 0x000fe200078e0a03 */
[----:B------:R-:W1:Y:S01]  /*1ff0*/  LDSM.16.M88.4 R184, [R48+0xa080] ;  /* 0x00a0800030b8783b */ /* 0x000e620000000200 */
[----:B------:R-:W-:Y:S01]  /*2000*/  IADD3 R0, R7, UR5, RZ ;  /* 0x0000000507007c10 */ /* 0x000fe2000fffe0ff */
[----:B------:R-:W-:Y:S01]  /*2010*/  IMAD.MOV.U32 R14, RZ, RZ, R20 ;  /* 0x000000ffff0e7224 */ /* 0x000fe200078e0014 */
[----:B------:R-:W-:Y:S01]  /*2020*/  UIADD3 UR5, UR15, 0x1, -UR9 ;  /* 0x000000010f057890 */ /* 0x000fe2000fffe809 */
[----:B------:R-:W1:Y:S01]  /*2030*/  LDSM.16.M88.4 R188, [R43+0xa080] ;  /* 0x00a080002bbc783b */ /* 0x000e620000000200 */
[----:B------:R-:W-:Y:S01]  /*2040*/  IMAD.WIDE.U32 R144, R19, c[0x0][0x240], R10 ;  /* 0x0000900013907a25 */ /* 0x000fe200078e000a */
[----:B------:R-:W-:-:S02]  /*2050*/  UIADD3 UR15, UR15, -UR8, URZ ;  /* 0x800000080f0f7290 */ /* 0x000fc4000fffe03f */
        /* <DEDUP_REMOVED lines=10> */
[----:B------:R-:W-:Y:S04]  /*2100*/  STL [R1+0x28], R49 ;  /* 0x0000283101007387 */ /* 0x000fe80000100800 */
[----:B------:R1:W-:Y:S04]  /*2110*/  STL [R1+0x2c], R48 ;  /* 0x00002c3001007387 */ /* 0x0003e80000100800 */
[----:B------:R2:W-:Y:S04]  /*2120*/  STL.64 [R1+0x98], R46 ;  /* 0x0000982e01007387 */ /* 0x0005e80000100a00 */
[----:B------:R-:W-:Y:S04]  /*2130*/  STL [R1+0x34], R43 ;  /* 0x0000342b01007387 */ /* 0x000fe80000100800 */
[----:B------:R-:W-:Y:S04]  /*2140*/  STL [R1+0x30], R41 ;  /* 0x0000302901007387 */ /* 0x000fe80000100800 */
[----:B------:R-:W-:Y:S01]  /*2150*/  @!PT LDS RZ, [RZ] ;  /* 0x00000000fffff984 */ /* 0x000fe20000000800 */
[----:B------:R-:W-:Y:S01]  /*2160*/  @!PT LDS RZ, [RZ] ;  /* 0x00000000fffff984 */ /* 0x000fe20000000800 */
[----:B------:R-:W-:Y:S01]  /*2170*/  @!PT LDS RZ, [RZ] ;  /* 0x00000000fffff984 */ /* 0x000fe20000000800 */
[----:B------:R3:W-:Y:S01]  /*2180*/  LDGSTS.E.BYPASS.LTC128B.128 [R42+0x8080], [R12.64], !P3 ;  /* 0x080800000c2a7fae */ /* 0x0007e2000d901d4a */
[----:B------:R-:W-:-:S03]  /*2190*/  ISETP.GE.OR P3, PT, R34, c[0x0][0x16c], !P2 ;  /* 0x00005b0022007a0c */ /* 0x000fc60005766670 */
[----:B------:R3:W-:Y:S01]  /*21a0*/  LDGSTS.E.BYPASS.LTC128B.128 [R42+0x9080], [R12.64+0x80], !P0 ;  /* 0x090800800c2a7fae */ /* 0x0007e2000c101d4a */
[----:B------:R-:W-:-:S03]  /*21b0*/  LEA R4, P0, R6, c[0x0][0x1f0], 0x1 ;  /* 0x00007c0006047a11 */ /* 0x000fc600078008ff */
[----:B------:R3:W-:Y:S01]  /*21c0*/  STL.64 [R1+0x80], R44 ;  /* 0x0000802c01007387 */ /* 0x0007e20000100a00 */
[----:B------:R-:W-:Y:S01]  /*21d0*/  LEA.HI.X R5, R6, c[0x0][0x1f4], R0, 0x1, P0 ;  /* 0x00007d0006057a11 */ /* 0x000fe200000f0c00 */
[C---:B------:R-:W-:Y:S01]  /*21e0*/  IMAD R0, R18.reuse, c[0x0][0x278], RZ ;  /* 0x00009e0012007a24 */ /* 0x040fe200078e02ff */
[----:B------:R-:W-:Y:S01]  /*21f0*/  ISETP.GE.AND P0, PT, R35, c[0x0][0x16c], PT ;  /* 0x00005b0023007a0c */ /* 0x000fe20003f06270 */
[----:B------:R-:W-:Y:S01]  /*2200*/  IMAD R6, R18, c[0x0][0x290], RZ ;  /* 0x0000a40012067a24 */ /* 0x000fe200078e02ff */
[----:B-1----:R-:W-:Y:S01]  /*2210*/  CS2R R48, SRZ ;  /* 0x0000000000307805 */ /* 0x002fe2000001ff00 */
[----:B------:R-:W-:Y:S01]  /*2220*/  IMAD R0, R19, c[0x0][0x27c], R0 ;  /* 0x00009f0013007a24 */ /* 0x000fe200078e0200 */
[----:B------:R-:W-:Y:S01]  /*2230*/  SEL R21, RZ, 0xffffffff, P0 ;  /* 0xffffffffff157807 */ /* 0x000fe20000000000 */
[----:B------:R1:W-:Y:S01]  /*2240*/  LDGSTS.E.BYPASS.LTC128B.128 [R42+0xa080], [R12.64+0x100], !P3 ;  /* 0x0a0801000c2a7fae */ /* 0x0003e2000d901d4a */
[----:B------:R-:W-:Y:S01]  /*2250*/  ISETP.GE.AND P0, PT, R33, c[0x0][0x16c], PT ;  /* 0x00005b0021007a0c */ /* 0x000fe20003f06270 */
[----:B------:R-:W-:Y:S01]  /*2260*/  IMAD R17, R19, c[0x0][0x294], R6 ;  /* 0x0000a50013117a24 */ /* 0x000fe200078e0206 */
[----:B------:R-:W-:Y:S01]  /*2270*/  ISETP.GE.AND P3, PT, R35, c[0x0][0x1fc], PT ;  /* 0x00007f0023007a0c */ /* 0x000fe20003f66270 */
[----:B------:R1:W-:Y:S01]  /*2280*/  LDGSTS.E.BYPASS.LTC128B.128 [R42+0xb080], [R12.64+0x180], !P1 ;  /* 0x0b0801800c2a7fae */ /* 0x0003e2000c901d4a */
[----:B------:R-:W-:Y:S01]  /*2290*/  SEL R25, RZ, 0x8, P0 ;  /* 0x00000008ff197807 */ /* 0x000fe20000000000 */
[----:B------:R-:W-:Y:S01]  /*22a0*/  IMAD.SHL.U32 R6, R22, 0x10, RZ ;  /* 0x0000001016067824 */ /* 0x000fe200078e00ff */
[----:B------:R-:W-:Y:S01]  /*22b0*/  ISETP.GE.AND P1, PT, R34, c[0x0][0x16c], PT ;  /* 0x00005b0022007a0c */ /* 0x000fe20003f26270 */
[----:B------:R-:W-:Y:S01]  /*22c0*/  IMAD R18, R18, c[0x0][0x240], RZ ;  /* 0x0000900012127a24 */ /* 0x000fe200078e02ff */
[----:B------:R-:W-:Y:S01]  /*22d0*/  SEL R20, RZ, 0xffffffff, P3 ;  /* 0xffffffffff147807 */ /* 0x000fe20001800000 */
[----:B--2---:R-:W-:Y:S01]  /*22e0*/  CS2R R46, SRZ ;  /* 0x00000000002e7805 */ /* 0x004fe2000001ff00 */
[----:B------:R-:W-:Y:S01]  /*22f0*/  SEL R28, RZ, 0x4, P1 ;  /* 0x00000004ff1c7807 */ /* 0x000fe20000800000 */
[----:B------:R-:W-:Y:S01]  /*2300*/  IMAD R141, R19, c[0x0][0x244], R18 ;  /* 0x00009100138d7a24 */ /* 0x000fe200078e0212 */
[----:B------:R-:W-:-:S02]  /*2310*/  ISETP.GE.AND P1, PT, R34, c[0x0][0x1fc], PT ;  /* 0x00007f0022007a0c */ /* 0x000fc40003f26270 */
[----:B------:R-:W-:Y:S02]  /*2320*/  LOP3.LUT R16, R16, 0x10, R6, 0xf8, !PT ;  /* 0x0000001010107812 */ /* 0x000fe400078ef806 */
[----:B------:R-:W-:Y:S01]  /*2330*/  SEL R24, RZ, 0x4, P1 ;  /* 0x00000004ff187807 */ /* 0x000fe20000800000 */
[----:B---3--:R-:W-:Y:S01]  /*2340*/  IMAD.WIDE.U32 R44, R19, c[0x0][0x278], R8 ;  /* 0x00009e00132c7a25 */ /* 0x008fe200078e0008 */
[----:B------:R-:W-:Y:S02]  /*2350*/  ISETP.GE.OR P1, PT, R35, c[0x0][0x1fc], !P2 ;  /* 0x00007f0023007a0c */ /* 0x000fe40005726670 */
[----:B------:R-:W-:Y:S01]  /*2360*/  ISETP.GE.OR P3, PT, R33, c[0x0][0x1fc], !P2 ;  /* 0x00007f0021007a0c */ /* 0x000fe20005766670 */
[----:B------:R-:W-:Y:S01]  /*2370*/  IMAD.IADD R39, R45, 0x1, R0 ;  /* 0x000000012d277824 */ /* 0x000fe200078e0200 */
[----:B------:R-:W-:Y:S01]  /*2380*/  @!P6 IADD3 R0, P0, R44, UR16, RZ ;  /* 0x000000102c00ec10 */ /* 0x000fe2000ff1e0ff */
[----:B------:R2:W-:Y:S01]  /*2390*/  STL.64 [R1+0x90], R44 ;  /* 0x0000902c01007387 */ /* 0x0005e20000100a00 */
[----:B------:R-:W-:-:S02]  /*23a0*/  CS2R R34, SRZ ;  /* 0x0000000000227805 */ /* 0x000fc4000001ff00 */
[----:B------:R-:W-:Y:S01]  /*23b0*/  @!P6 IADD3.X R3, R39, UR4, RZ, P0, !PT ;  /* 0x000000042703ec10 */ /* 0x000fe200087fe4ff */
[----:B------:R3:W-:Y:S01]  /*23c0*/  STL [R1+0xb0], R39 ;  /* 0x0000b02701007387 */ /* 0x0007e20000100800 */
[----:B------:R-:W-:Y:S01]  /*23d0*/  @!P6 LEA R8, P0, R0, c[0x0][0x258], 0x2 ;  /* 0x000096000008ea11 */ /* 0x000fe200078010ff */
[----:B-1----:R-:W-:-:S03]  /*23e0*/  IMAD.SHL.U32 R13, R27, 0x20, RZ ;  /* 0x000000201b0d7824 */ /* 0x002fc600078e00ff */
[----:B------:R-:W-:Y:S02]  /*23f0*/  @!P6 LEA.HI.X R9, R0, c[0x0][0x25c], R3, 0x2, P0 ;  /* 0x000097000009ea11 */ /* 0x000fe400000f1403 */
[----:B------:R-:W-:Y:S02]  /*2400*/  LOP3.LUT R0, R38, 0xffffffe0, RZ, 0xc0, !PT ;  /* 0xffffffe026007812 */ /* 0x000fe400078ec0ff */
[----:B------:R-:W-:Y:S02]  /*2410*/  LOP3.LUT R3, R40, 0xfffffff0, RZ, 0xc0, !PT ;  /* 0xfffffff028037812 */ /* 0x000fe400078ec0ff */
[----:B------:R-:W-:Y:S01]  /*2420*/  ISETP.GE.AND P0, PT, R33, c[0x0][0x1fc], PT ;  /* 0x00007f0021007a0c */ /* 0x000fe20003f06270 */
[C---:B------:R-:W-:Y:S01]  /*2430*/  IMAD.IADD R0, R78.reuse, 0x1, -R0 ;  /* 0x000000014e007824 */ /* 0x040fe200078e0a00 */
[----:B------:R-:W-:Y:S01]  /*2440*/  CS2R R40, SRZ ;  /* 0x0000000000287805 */ /* 0x000fe2000001ff00 */
[----:B------:R-:W-:-:S03]  /*2450*/  IMAD.IADD R3, R78, 0x1, -R3 ;  /* 0x000000014e037824 */ /* 0x000fc600078e0a03 */
[----:B------:R-:W-:Y:S02]  /*2460*/  SHF.R.S32.HI R7, RZ, 0x1f, R0 ;  /* 0x0000001fff077819 */ /* 0x000fe40000011400 */
[----:B------:R-:W-:Y:S02]  /*2470*/  SHF.R.S32.HI R12, RZ, 0x1f, R3 ;  /* 0x0000001fff0c7819 */ /* 0x000fe40000011403 */
[----:B------:R-:W-:Y:S02]  /*2480*/  LEA.HI R7, R7, R0, RZ, 0x2 ;  /* 0x0000000007077211 */ /* 0x000fe400078f10ff */
[----:B------:R-:W-:Y:S01]  /*2490*/  LEA.HI R12, R12, R3, RZ, 0x3 ;  /* 0x000000030c0c7211 */ /* 0x000fe200078f18ff */
[----:B--2---:R-:W-:Y:S01]  /*24a0*/  IMAD.WIDE.U32 R44, R19, c[0x0][0x290], R14 ;  /* 0x0000a400132c7a25 */ /* 0x004fe200078e000e */
[----:B------:R-:W-:Y:S01]  /*24b0*/  LEA.HI.SX32 R6, R7, R6, 0x1e ;  /* 0x0000000607067211 */ /* 0x000fe200078ff2ff */
[----:B---3--:R-:W-:Y:S01]  /*24c0*/  CS2R R38, SRZ ;  /* 0x0000000000267805 */ /* 0x008fe2000001ff00 */
[----:B------:R-:W-:Y:S01]  /*24d0*/  LOP3.LUT R10, R12, 0xfffffff8, RZ, 0xc0, !PT ;  /* 0xfffffff80c0a7812 */ /* 0x000fe200078ec0ff */
[----:B------:R-:W-:Y:S01]  /*24e0*/  IMAD.IADD R15, R45, 0x1, R17 ;  /* 0x000000012d0f7824 */ /* 0x000fe200078e0211 */
[----:B------:R-:W-:Y:S01]  /*24f0*/  LOP3.LUT R11, R7, 0x7ffffffc, RZ, 0xc0, !PT ;  /* 0x7ffffffc070b7812 */ /* 0x000fe200078ec0ff */
[----:B------:R-:W-:Y:S01]  /*2500*/  STL.64 [R1+0x88], R44 ;  /* 0x0000882c01007387 */ /* 0x000fe20000100a00 */
[----:B------:R-:W-:Y:S01]  /*2510*/  IMAD.SHL.U32 R7, R21, 0x2, RZ ;  /* 0x0000000215077824 */ /* 0x000fe200078e00ff */
[----:B------:R-:W-:Y:S01]  /*2520*/  LOP3.LUT R14, R31, 0x20, R13, 0xf8, !PT ;  /* 0x000000201f0e7812 */ /* 0x000fe200078ef80d */
[----:B------:R-:W-:Y:S01]  /*2530*/  IMAD.IADD R3, R3, 0x1, -R10 ;  /* 0x0000000103037824 */ /* 0x000fe200078e0a0a */
[----:B------:R-:W-:Y:S01]  /*2540*/  STL.64 [R1+0xa8], R144 ;  /* 0x0000a89001007387 */ /* 0x000fe20000100a00 */
[----:B------:R-:W-:Y:S01]  /*2550*/  IMAD.IADD R10, R0, 0x1, -R11 ;  /* 0x00000001000a7824 */ /* 0x000fe200078e0a0b */
[----:B------:R-:W-:Y:S01]  /*2560*/  LOP3.LUT R0, R16, 0x8, R37, 0xf8, !PT ;  /* 0x0000000810007812 */ /* 0x000fe200078ef825 */
[----:B------:R-:W-:Y:S01]  /*2570*/  IMAD.SHL.U32 R11, R20, 0x2, RZ ;  /* 0x00000002140b7824 */ /* 0x000fe200078e00ff */
[----:B------:R1:W-:Y:S01]  /*2580*/  STL [R1+0x58], R6 ;  /* 0x0000580601007387 */ /* 0x0003e20000100800 */
[----:B------:R-:W-:Y:S01]  /*2590*/  LOP3.LUT R7, R7, 0x2, R30, 0xe2, !PT ;  /* 0x0000000207077812 */ /* 0x000fe200078ee21e */
[----:B------:R-:W-:Y:S01]  /*25a0*/  IMAD R140, R26, 0x4, R10 ;  /* 0x000000041a8c7824 */ /* 0x000fe200078e020a */
[----:B------:R-:W-:Y:S01]  /*25b0*/  LOP3.LUT R13, R0, R23, RZ, 0x3c, !PT ;  /* 0x00000017000d7212 */ /* 0x000fe200078e3cff */
[----:B------:R2:W-:Y:S01]  /*25c0*/  STL [R1+0x7c], R15 ;  /* 0x00007c0f01007387 */ /* 0x0005e20000100800 */
[----:B------:R-:W-:Y:S01]  /*25d0*/  LOP3.LUT R11, R11, 0x2, R29, 0xe2, !PT ;  /* 0x000000020b0b7812 */ /* 0x000fe200078ee21d */
[----:B------:R-:W-:Y:S01]  /*25e0*/  IMAD.SHL.U32 R140, R140, 0x2, RZ ;  /* 0x000000028c8c7824 */ /* 0x000fe200078e00ff */
[----:B------:R-:W-:Y:S01]  /*25f0*/  LOP3.LUT P2, RZ, R3, 0x4, RZ, 0xc0, !PT ;  /* 0x0000000403ff7812 */ /* 0x000fe2000784c0ff */
[----:B------:R-:W-:Y:S01]  /*2600*/  CS2R R30, SRZ ;  /* 0x00000000001e7805 */ /* 0x000fe2000001ff00 */
[----:B------:R-:W-:Y:S01]  /*2610*/  CS2R R22, SRZ ;  /* 0x0000000000167805 */ /* 0x000fe2000001ff00 */
[----:B------:R-:W-:Y:S01]  /*2620*/  CS2R R20, SRZ ;  /* 0x0000000000147805 */ /* 0x000fe2000001ff00 */
[----:B------:R-:W-:Y:S01]  /*2630*/  CS2R R18, SRZ ;  /* 0x0000000000127805 */ /* 0x000fe2000001ff00 */
[----:B------:R-:W-:Y:S01]  /*2640*/  CS2R R16, SRZ ;  /* 0x0000000000107805 */ /* 0x000fe2000001ff00 */
[----:B-1----:R-:W-:-:S05]  /*2650*/  @!P6 IMAD.SHL.U32 R6, R78, 0x10, RZ ;  /* 0x000000104e06e824 */ /* 0x002fca00078e00ff */
[----:B------:R1:W-:Y:S04]  /*2660*/  @!P6 LDGSTS.E.BYPASS.LTC128B.128 [R6+0x14080], [R8.64] ;  /* 0x140800000806efae */ /* 0x0003e8000b901d4a */
[----:B------:R-:W0:Y:S04]  /*2670*/  LDGDEPBAR ;  /* 0x00000000000079af */ /* 0x000e280000000000 */
[----:B------:R3:W-:Y:S04]  /*2680*/  LDGSTS.E.BYPASS.LTC128B.128 [R42+0x10080], [R4.64], !P5 ;  /* 0x10080000042a7fae */ /* 0x0007e8000e901d4a */
[----:B------:R3:W-:Y:S01]  /*2690*/  LDGSTS.E.BYPASS.LTC128B.128 [R42+0x11080], [R4.64+0x80], !P1 ;  /* 0x11080080042a7fae */ /* 0x0007e2000c901d4a */
[C---:B------:R-:W-:Y:S01]  /*26a0*/  LOP3.LUT P1, RZ, R3.reuse, 0x2, RZ, 0xc0, !PT ;  /* 0x0000000203ff7812 */ /* 0x040fe2000782c0ff */
[----:B------:R-:W-:-:S02]  /*26b0*/  IMAD.SHL.U32 R3, R3, 0x40, RZ ;  /* 0x0000004003037824 */ /* 0x000fc400078e00ff */
[----:B------:R3:W-:Y:S04]  /*26c0*/  LDGSTS.E.BYPASS.LTC128B.128 [R42+0x12080], [R4.64+0x100], !P4 ;  /* 0x12080100042a7fae */ /* 0x0007e8000e101d4a */
[----:B------:R3:W-:Y:S01]  /*26d0*/  LDGSTS.E.BYPASS.LTC128B.128 [R42+0x13080], [R4.64+0x180], !P3 ;  /* 0x13080180042a7fae */ /* 0x0007e2000d901d4a */
[----:B-1----:R-:W-:Y:S02]  /*26e0*/  SEL R8, RZ, 0x8, P0 ;  /* 0x00000008ff087807 */ /* 0x002fe40000000000 */
[----:B------:R-:W-:Y:S02]  /*26f0*/  IADD3 R0, P0, R44, UR16, RZ ;  /* 0x000000102c007c10 */ /* 0x000fe4000ff1e0ff */
[----:B------:R-:W-:Y:S01]  /*2700*/  LOP3.LUT R9, R25, R7, R28, 0xfe, !PT ;  /* 0x0000000719097212 */ /* 0x000fe200078efe1c */
[----:B------:R-:W-:Y:S01]  /*2710*/  CS2R R44, SRZ ;  /* 0x00000000002c7805 */ /* 0x000fe2000001ff00 */
[----:B------:R-:W-:Y:S01]  /*2720*/  IADD3.X R6, R15, UR4, RZ, P0, !PT ;  /* 0x000000040f067c10 */ /* 0x000fe200087fe4ff */
[----:B------:R-:W-:Y:S01]  /*2730*/  ULDC UR4, c[0x0][0x2a0] ;  /* 0x0000a80000047ab9 */ /* 0x000fe20000000800 */
[----:B------:R-:W-:Y:S01]  /*2740*/  LOP3.LUT R7, R8, R11, R24, 0xfe, !PT ;  /* 0x0000000b08077212 */ /* 0x000fe200078efe18 */
[----:B------:R-:W-:Y:S01]  /*2750*/  STL [R1+0x60], R9 ;  /* 0x0000600901007387 */ /* 0x000fe20000100800 */
[C---:B------:R-:W-:Y:S01]  /*2760*/  LEA R10, P0, R0.reuse, c[0x0][0x280], 0x2 ;  /* 0x0000a000000a7a11 */ /* 0x040fe200078010ff */
[----:B------:R-:W-:Y:S01]  /*2770*/  IMAD.SHL.U32 R8, R27, 0x8, RZ ;  /* 0x000000081b087824 */ /* 0x000fe200078e00ff */
[----:B------:R-:W-:Y:S01]  /*2780*/  ULOP3.LUT UR4, URZ, UR4, URZ, 0x33, !UPT ;  /* 0x000000043f047292 */ /* 0x000fe2000f8e333f */
[----:B------:R1:W-:Y:S01]  /*2790*/  STL [R1+0x5c], R7 ;  /* 0x00005c0701007387 */ /* 0x0003e20000100800 */
[----:B------:R-:W-:Y:S01]  /*27a0*/  LEA.HI.X R11, R0, c[0x0][0x284], R6, 0x2, P0 ;  /* 0x0000a100000b7a11 */ /* 0x000fe200000f1406 */
[----:B------:R-:W-:Y:S01]  /*27b0*/  IMAD.SHL.U32 R6, R12, 0x40, RZ ;  /* 0x000000400c067824 */ /* 0x000fe200078e00ff */
[----:B------:R-:W-:Y:S01]  /*27c0*/  LOP3.LUT R0, R3, 0x1c0, RZ, 0xc0, !PT ;  /* 0x000001c003007812 */ /* 0x000fe200078ec0ff */
[----:B------:R-:W-:Y:S01]  /*27d0*/  CS2R R28, SRZ ;  /* 0x00000000001c7805 */ /* 0x000fe2000001ff00 */
[----:B------:R-:W-:Y:S01]  /*27e0*/  ISETP.GE.AND P0, PT, R78, 0x8, PT ;  /* 0x000000084e00780c */ /* 0x000fe20003f06270 */
[----:B------:R-:W-:Y:S01]  /*27f0*/  CS2R R24, SRZ ;  /* 0x0000000000187805 */ /* 0x000fe2000001ff00 */
[----:B------:R-:W-:Y:S01]  /*2800*/  SHF.R.U32.HI R3, RZ, 0x3, R0 ;  /* 0x00000003ff037819 */ /* 0x000fe20000011600 */
[----:B---3--:R-:W-:Y:S01]  /*2810*/  CS2R R42, SRZ ;  /* 0x00000000002a7805 */ /* 0x008fe2000001ff00 */
[----:B------:R-:W-:-:S02]  /*2820*/  LOP3.LUT R8, R0, 0x8, R8, 0xf8, !PT ;  /* 0x0000000800087812 */ /* 0x000fc400078ef808 */
[----:B------:R-:W-:Y:S02]  /*2830*/  LOP3.LUT R6, R6, 0xfffffe00, RZ, 0xc0, !PT ;  /* 0xfffffe0006067812 */ /* 0x000fe400078ec0ff */
[----:B------:R-:W-:Y:S02]  /*2840*/  LOP3.LUT R12, R3, R14, R0, 0x1e, !PT ;  /* 0x0000000e030c7212 */ /* 0x000fe400078e1e00 */
[----:B------:R-:W-:Y:S01]  /*2850*/  LOP3.LUT R8, R8, R3, RZ, 0x3c, !PT ;  /* 0x0000000308087212 */ /* 0x000fe200078e3cff */
[----:B--2---:R-:W-:Y:S01]  /*2860*/  CS2R R14, SRZ ;  /* 0x00000000000e7805 */ /* 0x004fe2000001ff00 */
[----:B------:R-:W-:Y:S01]  /*2870*/  SEL R4, R142, 0xffffffe0, !P2 ;  /* 0xffffffe08e047807 */ /* 0x000fe20005000000 */
[----:B-1----:R-:W-:Y:S02]  /*2880*/  IMAD.SHL.U32 R7, R36, 0x8, RZ ;  /* 0x0000000824077824 */ /* 0x002fe400078e00ff */
[----:B------:R-:W-:-:S03]  /*2890*/  CS2R R36, SRZ ;  /* 0x0000000000247805 */ /* 0x000fc6000001ff00 */
[----:B------:R-:W-:Y:S01]  /*28a0*/  LOP3.LUT R7, R0, 0x38, R7, 0xf8, !PT ;  /* 0x0000003800077812 */ /* 0x000fe200078ef807 */
[C---:B------:R-:W-:Y:S02]  /*28b0*/  IMAD R0, R27.reuse, 0x200, R13 ;  /* 0x000002001b007824 */ /* 0x040fe400078e020d */
[----:B------:R-:W-:Y:S01]  /*28c0*/  IMAD R27, R27, 0x1000, R6 ;  /* 0x000010001b1b7824 */ /* 0x000fe200078e0206 */
[----:B------:R-:W-:Y:S02]  /*28d0*/  LOP3.LUT R9, R7, R3, RZ, 0x3c, !PT ;  /* 0x0000000307097212 */ /* 0x000fe400078e3cff */
[-C--:B------:R-:W-:Y:S01]  /*28e0*/  LOP3.LUT R7, R12, R6.reuse, RZ, 0xfc, !PT ;  /* 0x000000060c077212 */ /* 0x080fe200078efcff */
[----:B------:R-:W-:Y:S01]  /*28f0*/  IMAD.MOV.U32 R12, RZ, RZ, 0x10 ;  /* 0x00000010ff0c7424 */ /* 0x000fe200078e00ff */
[CC--:B------:R-:W-:Y:S02]  /*2900*/  IADD3 R3, R8.reuse, R6.reuse, R32 ;  /* 0x0000000608037210 */ /* 0x0c0fe40007ffe020 */
[----:B------:R-:W-:Y:S01]  /*2910*/  LOP3.LUT R6, R8, R6, RZ, 0xfc, !PT ;  /* 0x0000000608067212 */ /* 0x000fe200078efcff */
[----:B------:R-:W-:Y:S01]  /*2920*/  IMAD.IADD R8, R27, 0x1, R9 ;  /* 0x000000011b087824 */ /* 0x000fe200078e0209 */
[----:B------:R-:W-:Y:S01]  /*2930*/  SEL R5, R12, 0xfffffff0, !P1 ;  /* 0xfffffff00c057807 */ /* 0x000fe20004800000 */
[----:B------:R-:W-:Y:S01]  /*2940*/  @!P0 IMAD.SHL.U32 R9, R78, 0x10, RZ ;  /* 0x000000104e098824 */ /* 0x000fe200078e00ff */
[----:B------:R-:W-:Y:S01]  /*2950*/  CS2R R32, SRZ ;  /* 0x0000000000207805 */ /* 0x000fe2000001ff00 */
[----:B------:R-:W-:Y:S01]  /*2960*/  CS2R R78, SRZ ;  /* 0x00000000004e7805 */ /* 0x000fe2000001ff00 */
[----:B------:R-:W-:Y:S01]  /*2970*/  CS2R R26, SRZ ;  /* 0x00000000001a7805 */ /* 0x000fe2000001ff00 */
[----:B------:R-:W-:Y:S01]  /*2980*/  CS2R R12, SRZ ;  /* 0x00000000000c7805 */ /* 0x000fe2000001ff00 */
[----:B------:R1:W-:Y:S04]  /*2990*/  @!P0 LDGSTS.E.BYPASS.LTC128B.128 [R9+0x14100], [R10.64] ;  /* 0x141000000a098fae */ /* 0x0003e8000b901d4a */
[----:B------:R-:W0:Y:S01]  /*29a0*/  LDGDEPBAR ;  /* 0x00000000000079af */ /* 0x000e220000000000 */
[----:B-1----:R-:W-:-:S02]  /*29b0*/  IMAD.U32 R9, RZ, RZ, UR5 ;  /* 0x00000005ff097e24 */ /* 0x002fc4000f8e00ff */
[----:B------:R-:W-:Y:S02]  /*29c0*/  IMAD.IADD R10, R145, 0x1, R141 ;  /* 0x00000001910a7824 */ /* 0x000fe400078e028d */
[C---:B------:R-:W-:Y:S01]  /*29d0*/  IMAD R11, R0.reuse, 0x2, R2 ;  /* 0x00000002000b7824 */ /* 0x040fe200078e0202 */
[----:B------:R-:W-:Y:S01]  /*29e0*/  IADD3 R9, R9, -UR8, -R140 ;  /* 0x8000000809097c10 */ /* 0x000fe2000fffe88c */
[----:B------:R-:W-:Y:S01]  /*29f0*/  IMAD.SHL.U32 R2, R0, 0x2, RZ ;  /* 0x0000000200027824 */ /* 0x000fe200078e00ff */
[----:B------:R1:W-:Y:S02]  /*2a00*/  STL [R1+0xb4], R10 ;  /* 0x0000b40a01007387 */ /* 0x0003e40000100800 */
[C---:B------:R-:W-:Y:S02]  /*2a10*/  IADD3 R0, R9.reuse, UR4, RZ ;  /* 0x0000000409007c10 */ /* 0x040fe4000fffe0ff */
[----:B------:R-:W-:Y:S04]  /*2a20*/  STL [R1+0x70], R140 ;  /* 0x0000708c01007387 */ /* 0x000fe80000100800 */
[----:B------:R-:W-:Y:S04]  /*2a30*/  STL [R1+0x38], R11 ;  /* 0x0000380b01007387 */ /* 0x000fe80000100800 */
[----:B------:R2:W-:Y:S01]  /*2a40*/  STL [R1+0x3c], R2 ;  /* 0x00003c0201007387 */ /* 0x0005e20000100800 */
[----:B-1----:R-:W-:-:S05]  /*2a50*/  IADD3 R10, R9, c[0x0][0x2a4], RZ ;  /* 0x0000a900090a7a10 */ /* 0x002fca0007ffe0ff */
[----:B------:R1:W-:Y:S04]  /*2a60*/  STL [R1+0x6c], R10 ;  /* 0x00006c0a01007387 */ /* 0x0003e80000100800 */
[----:B------:R3:W-:Y:S01]  /*2a70*/  STL [R1+0x78], R0 ;  /* 0x0000780001007387 */ /* 0x0007e20000100800 */
[----:B--2---:R-:W-:-:S04]  /*2a80*/  IMAD.SHL.U32 R2, R3, 0x2, RZ ;  /* 0x0000000203027824 */ /* 0x004fc800078e00ff */
[----:B------:R-:W-:-:S04]  /*2a90*/  IMAD R3, R5, 0x2, R2 ;  /* 0x0000000205037824 */ /* 0x000fc800078e0202 */
[----:B------:R-:W-:Y:S01]  /*2aa0*/  IMAD R252, R4, 0x2, R3 ;  /* 0x0000000204fc7824 */ /* 0x000fe200078e0203 */
[----:B-1----:R-:W-:Y:S02]  /*2ab0*/  LEA R10, R6, 0x15180, 0x1 ;  /* 0x00015180060a7811 */ /* 0x002fe400078e08ff */
[----:B------:R-:W-:Y:S01]  /*2ac0*/  LEA R6, R8, 0x80, 0x1 ;  /* 0x0000008008067811 */ /* 0x000fe200078e08ff */
[----:B---3--:R-:W-:Y:S02]  /*2ad0*/  IMAD.SHL.U32 R0, R7, 0x2, RZ ;  /* 0x0000000207007824 */ /* 0x008fe400078e00ff */
[----:B------:R-:W-:Y:S01]  /*2ae0*/  STL [R1+0x40], R10 ;  /* 0x0000400a01007387 */ /* 0x000fe20000100800 */
[----:B------:R-:W-:-:S03]  /*2af0*/  IMAD R7, R4, 0x2, R2 ;  /* 0x0000000204077824 */ /* 0x000fc600078e0202 */
[----:B------:R1:W-:Y:S04]  /*2b00*/  STL [R1+0x24], R6 ;  /* 0x0000240601007387 */ /* 0x0003e80000100800 */
[----:B------:R-:W-:Y:S01]  /*2b10*/  STL [R1+0x20], R7 ;  /* 0x0000200701007387 */ /* 0x000fe20000100800 */
[--C-:B-1----:R-:W-:Y:S02]  /*2b20*/  IMAD R6, R5, 0x2, R10.reuse ;  /* 0x0000000205067824 */ /* 0x102fe400078e020a */
[C---:B------:R-:W-:Y:S02]  /*2b30*/  IMAD R5, R4.reuse, 0x2, R10 ;  /* 0x0000000204057824 */ /* 0x040fe400078e020a */
[----:B------:R-:W-:Y:S01]  /*2b40*/  IMAD R4, R4, 0x2, R6 ;  /* 0x0000000204047824 */ /* 0x000fe200078e0206 */
[----:B------:R-:W-:Y:S04]  /*2b50*/  STL [R1+0x44], R6 ;  /* 0x0000440601007387 */ /* 0x000fe80000100800 */
[----:B------:R-:W-:Y:S04]  /*2b60*/  STL [R1+0x4c], R5 ;  /* 0x00004c0501007387 */ /* 0x000fe80000100800 */
[----:B------:R1:W-:Y:S02]  /*2b70*/  STL [R1+0x48], R4 ;  /* 0x0000480401007387 */ /* 0x0003e40000100800 */
[----:B-1----:R-:W-:-:S05]  /*2b80*/  IADD3 R4, -R140, UR14, RZ ;  /* 0x0000000e8c047c10 */ /* 0x002fca000fffe1ff */
[----:B----4-:R1:W-:Y:S02]  /*2b90*/  STL [R1+0x74], R4 ;  /* 0x0000740401007387 */ /* 0x0103e40000100800 */
.L_x_248:
[----:B-1----:R-:W2:Y:S01]  /*2ba0*/  LDL R151, [R1+0x28] ;  /* 0x0000280001977983 */ /* 0x002ea20000100800 */
[----:B------:R-:W-:Y:S04]  /*2bb0*/  DEPBAR.LE SB0, 0x0 ;  /* 0x000080000000791a */ /* 0x000fe80000000000 */
[----:B------:R-:W3:Y:S04]  /*2bc0*/  LDL R150, [R1+0x2c] ;  /* 0x00002c0001967983 */ /* 0x000ee80000100800 */
[----:B------:R-:W4:Y:S04]  /*2bd0*/  LDL R149, [R1+0x34] ;  /* 0x0000340001957983 */ /* 0x000f280000100800 */
[----:B-----5:R-:W5:Y:S04]  /*2be0*/  LDL R154, [R1+0x20] ;  /* 0x00002000019a7983 */ /* 0x020f680000100800 */
[----:B------:R-:W4:Y:S04]  /*2bf0*/  LDL R148, [R1+0x30] ;  /* 0x0000300001947983 */ /* 0x000f280000100800 */
[----:B------:R-:W-:Y:S06]  /*2c00*/  BAR.SYNC.DEFER_BLOCKING 0x0 ;  /* 0x0000000000007b1d */ /* 0x000fec0000010000 */
[----:B------:R-:W-:Y:S04]  /*2c10*/  LDSM.16.M88.4 R8, [R2+0x8080] ;  /* 0x008080000208783b */ /* 0x000fe80000000200 */
[----:B------:R-:W4:Y:S04]  /*2c20*/  LDL R229, [R1+0x58] ;  /* 0x0000580001e57983 */ /* 0x000f280000100800 */
[----:B------:R-:W4:Y:S04]  /*2c30*/  LDL R163, [R1+0x74] ;  /* 0x0000740001a37983 */ /* 0x000f280000100800 */
[----:B--2---:R-:W2:Y:S04]  /*2c40*/  LDSM.16.M88.4 R140, [R151+0x80] ;  /* 0x00008000978c783b */ /* 0x004ea80000000200 */
[----:B---3--:R-:W-:Y:S01]  /*2c50*/  LDSM.16.M88.4 R144, [R150+0x80] ;  /* 0x000080009690783b */ /* 0x008fe20000000200 */
[C---:B-12---:R-:W-:Y:S08]  /*2c60*/  HMMA.16816.F32 R4, R8.reuse, R140, RZ ;  /* 0x0000008c0804723c */ /* 0x046ff000000018ff */
[----:B------:R-:W-:Y:S01]  /*2c70*/  HMMA.16816.F32 R8, R8, R142, RZ ;  /* 0x0000008e0808723c */ /* 0x000fe200000018ff */
[----:B------:R-:W1:Y:S04]  /*2c80*/  LDSM.16.M88.4 R140, [R3+0x8080] ;  /* 0x00808000038c783b */ /* 0x000e680000000200 */
[----:B----4-:R-:W-:Y:S04]  /*2c90*/  LDS R152, [R229.X4+0x14080] ;  /* 0x01408000e5987984 */ /* 0x010fe80000004800 */
[----:B------:R-:W-:Y:S07]  /*2ca0*/  LDS R153, [R229.X4+0x140a0] ;  /* 0x0140a000e5997984 */ /* 0x000fee0000004800 */
[C---:B-1----:R-:W-:Y:S08]  /*2cb0*/  HMMA.16816.F32 R4, R140.reuse, R144, R4 ;  /* 0x000000908c04723c */ /* 0x042ff00000001804 */
[----:B------:R-:W-:Y:S01]  /*2cc0*/  HMMA.16816.F32 R8, R140, R146, R8 ;  /* 0x000000928c08723c */ /* 0x000fe20000001808 */
[----:B-----5:R-:W-:Y:S04]  /*2cd0*/  LDSM.16.M88.4 R140, [R154+0x8080] ;  /* 0x008080009a8c783b */ /* 0x020fe80000000200 */
[----:B------:R-:W1:Y:S11]  /*2ce0*/  LDSM.16.M88.4 R144, [R149+0x80] ;  /* 0x000080009590783b */ /* 0x000e760000000200 */
[C---:B-1----:R-:W-:Y:S08]  /*2cf0*/  HMMA.16816.F32 R4, R140.reuse, R144, R4 ;  /* 0x000000908c04723c */ /* 0x042ff00000001804 */
[----:B------:R-:W-:Y:S01]  /*2d00*/  HMMA.16816.F32 R8, R140, R146, R8 ;  /* 0x000000928c08723c */ /* 0x000fe20000001808 */
[----:B------:R-:W-:Y:S04]  /*2d10*/  LDSM.16.M88.4 R140, [R252+0x8080] ;  /* 0x00808000fc8c783b */ /* 0x000fe80000000200 */
        /* <DEDUP_REMOVED lines=36> */
[----:B------:R1:W2:Y:S04]  /*2f60*/  LDSM.16.M88.4 R144, [R151+0x6080] ;  /* 0x006080009790783b */ /* 0x0002a80000000200 */
[----:B-1----:R-:W3:Y:S07]  /*2f70*/  LDL R151, [R1+0x6c] ;  /* 0x00006c0001977983 */ /* 0x002eee0000100800 */
[C---:B--2---:R-:W-:Y:S08]  /*2f80*/  HMMA.16816.F32 R4, R140.reuse, R144, R4 ;  /* 0x000000908c04723c */ /* 0x044ff00000001804 */
[----:B------:R-:W-:Y:S01]  /*2f90*/  HMMA.16816.F32 R8, R140, R146, R8 ;  /* 0x000000928c08723c */ /* 0x000fe20000001808 */
[----:B------:R-:W-:Y:S04]  /*2fa0*/  LDSM.16.M88.4 R140, [R3+0xb080] ;  /* 0x00b08000038c783b */ /* 0x000fe80000000200 */
[----:B------:R-:W1:Y:S11]  /*2fb0*/  LDSM.16.M88.4 R144, [R150+0x6080] ;  /* 0x006080009690783b */ /* 0x000e760000000200 */
[C---:B-1----:R-:W-:Y:S08]  /*2fc0*/  HMMA.16816.F32 R4, R140.reuse, R144, R4 ;  /* 0x000000908c04723c */ /* 0x042ff00000001804 */
[----:B------:R-:W-:Y:S01]  /*2fd0*/  HMMA.16816.F32 R8, R140, R146, R8 ;  /* 0x000000928c08723c */ /* 0x000fe20000001808 */
[----:B------:R1:W-:Y:S04]  /*2fe0*/  LDSM.16.M88.4 R144, [R149+0x6080] ;  /* 0x006080009590783b */ /* 0x0003e80000000200 */
[----:B------:R-:W2:Y:S04]  /*2ff0*/  LDSM.16.M88.4 R140, [R154+0xb080] ;  /* 0x00b080009a8c783b */ /* 0x000ea80000000200 */
[----:B-1----:R-:W4:Y:S07]  /*3000*/  LDL R149, [R1+0x78] ;  /* 0x0000780001957983 */ /* 0x002f2e0000100800 */
[C---:B--2---:R-:W-:Y:S08]  /*3010*/  HMMA.16816.F32 R4, R140.reuse, R144, R4 ;  /* 0x000000908c04723c */ /* 0x044ff00000001804 */
[----:B------:R-:W-:Y:S01]  /*3020*/  HMMA.16816.F32 R8, R140, R146, R8 ;  /* 0x000000928c08723c */ /* 0x000fe20000001808 */
[----:B------:R-:W-:Y:S04]  /*3030*/  LDSM.16.M88.4 R140, [R252+0xb080] ;  /* 0x00b08000fc8c783b */ /* 0x000fe80000000200 */
[----:B------:R1:W2:Y:S02]  /*3040*/  LDSM.16.M88.4 R144, [R148+0x6080] ;  /* 0x006080009490783b */ /* 0x0002a40000000200 */
[----:B-1----:R-:W-:Y:S04]  /*3050*/  MOV R148, c[0x0][0x2a8] ;  /* 0x0000aa0000947a02 */ /* 0x002fe80000000f00 */
[----:B------:R-:W-:Y:S05]  /*3060*/  ISETP.GE.AND P1, PT, R148, 0x1, PT ;  /* 0x000000019400780c */ /* 0x000fea0003f26270 */
[C---:B--2---:R-:W-:Y:S08]  /*3070*/  HMMA.16816.F32 R4, R140.reuse, R144, R4 ;  /* 0x000000908c04723c */ /* 0x044ff00000001804 */
[----:B------:R-:W-:Y:S11]  /*3080*/  HMMA.16816.F32 R8, R140, R146, R8 ;  /* 0x000000928c08723c */ /* 0x000ff60000001808 */
[----:B------:R-:W-:Y:S05]  /*3090*/  @!UPT UIADD3 URZ, URZ, URZ, URZ ;  /* 0x0000003f3f3ff290 */ /* 0x000fea000fffe03f */
[----:B------:R-:W-:Y:S02]  /*30a0*/  FMUL.FTZ R5, R5, c[0x0][0x2b4] ;  /* 0x0000ad0005057a20 */ /* 0x000fe40000410000 */
[----:B------:R-:W-:Y:S02]  /*30b0*/  FMUL.FTZ R4, R4, c[0x0][0x2b4] ;  /* 0x0000ad0004047a20 */ /* 0x000fe40000410000 */
[----:B------:R1:W2:Y:S01]  /*30c0*/  MUFU.TANH R157, R5 ;  /* 0x00000005009d7308 */ /* 0x0002a20000002400 */
        /* <DEDUP_REMOVED lines=10> */
[----:B------:R1:W1:Y:S10]  /*3170*/  MUFU.TANH R161, R7 ;  /* 0x0000000700a17308 */ /* 0x0002740000002400 */
[----:B------:R1:W1:Y:S10]  /*3180*/  MUFU.TANH R156, R8 ;  /* 0x00000008009c7308 */ /* 0x0002740000002400 */
[----:B------:R1:W1:Y:S10]  /*3190*/  MUFU.TANH R155, R9 ;  /* 0x00000009009b7308 */ /* 0x0002740000002400 */
[----:B------:R1:W1:Y:S10]  /*31a0*/  MUFU.TANH R160, R10 ;  /* 0x0000000a00a07308 */ /* 0x0002740000002400 */
[----:B------:R1:W1:Y:S01]  /*31b0*/  MUFU.TANH R159, R11 ;  /* 0x0000000b009f7308 */ /* 0x0002620000002400 */
[-C--:B---3--:R-:W-:Y:S04]  /*31c0*/  IADD3 R150, R151, R5.reuse, RZ ;  /* 0x0000000597967210 */ /* 0x088fe80007ffe0ff */
[----:B------:R-:W-:Y:S02]  /*31d0*/  IMNMX R150, R163, R150, PT ;  /* 0x00000096a3967217 */ /* 0x000fe40003800200 */
[----:B----4-:R-:W-:Y:S01]  /*31e0*/  IADD3 R148, R149, R5, RZ ;  /* 0x0000000595947210 */ /* 0x010fe20007ffe0ff */
[----:B------:R-:W-:-:S05]  /*31f0*/  @!P1 BRA `(.L_x_238) ;  /* 0x000001a000009947 */ /* 0x000fca0003800000 */
[----:B-12---:R-:W-:Y:S01]  /*3200*/  IADD3 R4, R5, UR15, RZ ;  /* 0x0000000f05047c10 */ /* 0x006fe2000fffe0ff */
[----:B------:R-:W-:Y:S03]  /*3210*/  BSSY B0, `(.L_x_239) ;  /* 0x0000011000007945 */ /* 0x000fe60003800000 */
[----:B------:R-:W-:Y:S11]  /*3220*/  ISETP.GT.AND P0, PT, R4, -0x1, PT ;  /* 0xffffffff0400780c */ /* 0x000ff60003f04270 */
[----:B------:R-:W-:Y:S02]  /*3230*/  @!UPT UIADD3 URZ, URZ, URZ, URZ ;  /* 0x0000003f3f3ff290 */ /* 0x000fe4000fffe03f */
[----:B------:R-:W-:-:S05]  /*3240*/  @P0 BRA `(.L_x_240) ;  /* 0x0000008000000947 */ /* 0x000fca0003800000 */
[----:B------:R-:W-:Y:S01]  /*3250*/  LOP3.LUT R4, RZ, R4, RZ, 0x33, !PT ;  /* 0x00000004ff047212 */ /* 0x000fe200078e33ff */
[----:B------:R-:W-:Y:S05]  /*3260*/  IMAD.MOV.U32 R6, RZ, RZ, c[0x0][0x2a8] ;  /* 0x0000aa00ff067624 */ /* 0x000fea00078e00ff */
[----:B------:R-:W-:Y:S11]  /*3270*/  ISETP.NE.AND P0, PT, R6, 0x1, PT ;  /* 0x000000010600780c */ /* 0x000ff60003f05270 */
[----:B------:R-:W-:Y:S02]  /*3280*/  @!UPT UIADD3 URZ, URZ, URZ, URZ ;  /* 0x0000003f3f3ff290 */ /* 0x000fe4000fffe03f */
[----:B------:R-:W-:Y:S05]  /*3290*/  @P0 IMAD.HI.U32 R6, R4, c[0x0][0x2ac], RZ ;  /* 0x0000ab0004060a27 */ /* 0x000fea00078e00ff */
[----:B------:R-:W-:Y:S04]  /*32a0*/  @P0 SHF.R.U32.HI R4, RZ, c[0x0][0x2b0], R6 ;  /* 0x0000ac00ff040a19 */ /* 0x000fe80000011606 */
[----:B------:R-:W-:Y:S01]  /*32b0*/  LOP3.LUT R4, RZ, R4, RZ, 0x33, !PT ;  /* 0x00000004ff047212 */ /* 0x000fe200078e33ff */
[----:B------:R-:W-:-:S05]  /*32c0*/  BRA `(.L_x_241) ;  /* 0x0000005000007947 */ /* 0x000fca0003800000 */
.L_x_240:
[----:B------:R-:W-:Y:S04]  /*32d0*/  MOV R6, c[0x0][0x2a8] ;  /* 0x0000aa0000067a02 */ /* 0x000fe80000000f00 */
[----:B------:R-:W-:Y:S11]  /*32e0*/  ISETP.NE.AND P0, PT, R6, 0x1, PT ;  /* 0x000000010600780c */ /* 0x000ff60003f05270 */
[----:B------:R-:W-:Y:S02]  /*32f0*/  @!UPT UIADD3 URZ, URZ, URZ, URZ ;  /* 0x0000003f3f3ff290 */ /* 0x000fe4000fffe03f */
[----:B------:R-:W-:Y:S05]  /*3300*/  @P0 IMAD.HI.U32 R6, R4, c[0x0][0x2ac], RZ ;  /* 0x0000ab0004060a27 */ /* 0x000fea00078e00ff */
[----:B------:R-:W-:Y:S02]  /*3310*/  @P0 SHF.R.U32.HI R4, RZ, c[0x0][0x2b0], R6 ;  /* 0x0000ac00ff040a19 */ /* 0x000fe40000011606 */
.L_x_241:
[----:B------:R-:W-:Y:S05]  /*3320*/  BSYNC B0 ;  /* 0x0000000000007941 */ /* 0x000fea0003800000 */
.L_x_239:
[----:B------:R-:W2:Y:S01]  /*3330*/  LDL R7, [R1+0x70] ;  /* 0x0000700001077983 */ /* 0x000ea20000100800 */
[----:B------:R-:W-:Y:S04]  /*3340*/  IMAD.MOV.U32 R6, RZ, RZ, c[0x0][0x2a8] ;  /* 0x0000aa00ff067624 */ /* 0x000fe800078e00ff */
[----:B------:R-:W-:Y:S04]  /*3350*/  IMAD R4, R4, R6, -UR9 ;  /* 0x8000000904047e24 */ /* 0x000fe8000f8e0206 */
[----:B--2---:R-:W-:Y:S05]  /*3360*/  IMAD.IADD R4, R4, 0x1, -R7 ;  /* 0x0000000104047824 */ /* 0x004fea00078e0a07 */
[----:B------:R-:W-:Y:S02]  /*3370*/  IMNMX R148, R148, R4, !PT ;  /* 0x0000000494947217 */ /* 0x000fe40007800200 */
[----:B------:R-:W-:Y:S04]  /*3380*/  IADD3 R4, R4, c[0x0][0x2a8], RZ ;  /* 0x0000aa0004047a10 */ /* 0x000fe80007ffe0ff */
[----:B------:R-:W-:Y:S02]  /*3390*/  IMNMX R150, R150, R4, PT ;  /* 0x0000000496967217 */ /* 0x000fe40003800200 */
.L_x_238:
[----:B-12---:R-:W-:Y:S05]  /*33a0*/  IADD3 R4, R5, 0x8, RZ ;  /* 0x0000000805047810 */ /* 0x006fea0007ffe0ff */
[--C-:B------:R-:W-:Y:S02]  /*33b0*/  IMAD.IADD R151, R151, 0x1, R4.reuse ;  /* 0x0000000197977824 */ /* 0x100fe400078e0204 */
[----:B------:R-:W-:Y:S03]  /*33c0*/  IMAD.IADD R149, R149, 0x1, R4 ;  /* 0x0000000195957824 */ /* 0x000fe600078e0204 */
[----:B------:R-:W-:Y:S01]  /*33d0*/  IMNMX R151, R163, R151, PT ;  /* 0x00000097a3977217 */ /* 0x000fe20003800200 */
[----:B------:R-:W-:-:S05]  /*33e0*/  @!P1 BRA `(.L_x_242) ;  /* 0x000001a000009947 */ /* 0x000fca0003800000 */
[----:B------:R-:W-:Y:S01]  /*33f0*/  IADD3 R4, R4, UR15, RZ ;  /* 0x0000000f04047c10 */ /* 0x000fe2000fffe0ff */
        /* <DEDUP_REMOVED lines=12> */
.L_x_244:
[----:B------:R-:W-:Y:S04]  /*34c0*/  MOV R5, c[0x0][0x2a8] ;  /* 0x0000aa0000057a02 */ /* 0x000fe80000000f00 */
[----:B------:R-:W-:Y:S11]  /*34d0*/  ISETP.NE.AND P0, PT, R5, 0x1, PT ;  /* 0x000000010500780c */ /* 0x000ff60003f05270 */
[----:B------:R-:W-:Y:S02]  /*34e0*/  @!UPT UIADD3 URZ, URZ, URZ, URZ ;  /* 0x0000003f3f3ff290 */ /* 0x000fe4000fffe03f */
[----:B------:R-:W-:Y:S05]  /*34f0*/  @P0 IMAD.HI.U32 R5, R4, c[0x0][0x2ac], RZ ;  /* 0x0000ab0004050a27 */ /* 0x000fea00078e00ff */
[----:B------:R-:W-:Y:S02]  /*3500*/  @P0 SHF.R.U32.HI R4, RZ, c[0x0][0x2b0], R5 ;  /* 0x0000ac00ff040a19 */ /* 0x000fe40000011605 */
.L_x_245:
[----:B------:R-:W-:Y:S05]  /*3510*/  BSYNC B0 ;  /* 0x0000000000007941 */ /* 0x000fea0003800000 */
.L_x_243:
[----:B------:R-:W2:Y:S01]  /*3520*/  LDL R6, [R1+0x70] ;  /* 0x0000700001067983 */ /* 0x000ea20000100800 */
[----:B------:R-:W-:Y:S04]  /*3530*/  IMAD.MOV.U32 R5, RZ, RZ, c[0x0][0x2a8] ;  /* 0x0000aa00ff057624 */ /* 0x000fe800078e00ff */
[----:B------:R-:W-:Y:S04]  /*3540*/  IMAD R4, R4, R5, -UR9 ;  /* 0x8000000904047e24 */ /* 0x000fe8000f8e0205 */
[----:B--2---:R-:W-:Y:S05]  /*3550*/  IMAD.IADD R4, R4, 0x1, -R6 ;  /* 0x0000000104047824 */ /* 0x004fea00078e0a06 */
[----:B------:R-:W-:Y:S02]  /*3560*/  IMNMX R149, R149, R4, !PT ;  /* 0x0000000495957217 */ /* 0x000fe40007800200 */
[----:B------:R-:W-:Y:S04]  /*3570*/  IADD3 R4, R4, c[0x0][0x2a8], RZ ;  /* 0x0000aa0004047a10 */ /* 0x000fe80007ffe0ff */
[----:B------:R-:W-:Y:S02]  /*3580*/  IMNMX R151, R151, R4, PT ;  /* 0x0000000497977217 */ /* 0x000fe40003800200 */
.L_x_242:
[----:B------:R-:W-:Y:S04]  /*3590*/  DEPBAR.LE SB0, 0x0 ;  /* 0x000080000000791a */ /* 0x000fe80000000000 */
[----:B------:R-:W-:Y:S01]  /*35a0*/  BAR.SYNC.DEFER_BLOCKING 0x0 ;  /* 0x0000000000007b1d */ /* 0x000fe20000010000 */
[----:B------:R-:W-:Y:S01]  /*35b0*/  PLOP3.LUT P2, PT, PT, PT, UP1, 0x80, 0x0 ;  /* 0x000000000000781c */ /* 0x000fe20003f4f018 */
[----:B------:R-:W-:Y:S03]  /*35c0*/  UIADD3 UR13, UR12, 0x1, URZ ;  /* 0x000000010c0d7890 */ /* 0x000fe6000fffe03f */
[----:B------:R-:W-:Y:S01]  /*35d0*/  ISETP.GT.AND P0, PT, R148, RZ, P2 ;  /* 0x000000ff9400720c */ /* 0x000fe20001704270 */
[----:B------:R-:W-:Y:S01]  /*35e0*/  UISETP.GE.AND UP0, UPT, UR13, UR7, UPT ;  /* 0x000000070d00728c */ /* 0x000fe2000bf06270 */
[----:B------:R-:W-:Y:S02]  /*35f0*/  ISETP.GT.AND P1, PT, R149, 0x20, P2 ;  /* 0x000000209500780c */ /* 0x000fe40001724270 */
[----:B------:R-:W-:Y:S02]  /*3600*/  ISETP.LT.OR P0, PT, R150, 0x1, P0 ;  /* 0x000000019600780c */ /* 0x000fe40000701670 */
[----:B------:R-:W-:Y:S02]  /*3610*/  ISETP.LT.OR P1, PT, R151, 0x21, P1 ;  /* 0x000000219700780c */ /* 0x000fe40000f21670 */
[----:B------:R-:W-:Y:S01]  /*3620*/  PLOP3.LUT P5, PT, PT, PT, UP0, 0x80, 0x0 ;  /* 0x000000000000781c */ /* 0x000fe20003faf008 */
[----:B------:R-:W1:Y:S05]  /*3630*/  LDSM.16.M88.4 R8, [R2+0x10080] ;  /* 0x010080000208783b */ /* 0x000e6a0000000200 */
        /* <DEDUP_REMOVED lines=91> */
[----:B------:R-:W-:Y:S01]  /*3bf0*/  ISETP.GT.AND P0, PT, R149, 0x21, P2 ;  /* 0x000000219500780c */ /* 0x000fe20001704270 */
[----:B-1----:R1:W3:Y:S01]  /*3c00*/  LDS R144, [R229.X4+0x14100] ;  /* 0x01410000e5907984 */ /* 0x0022e20000004800 */
[--C-:B------:R-:W-:Y:S02]  /*3c10*/  FADD.FTZ R11, R11, -R140.reuse ;  /* 0x8000008c0b0b7221 */ /* 0x100fe40000010000 */
[--C-:B------:R-:W-:Y:S01]  /*3c20*/  FFMA.FTZ R141, R141, c[0x0][0x29c], -R153.reuse ;  /* 0x0000a7008d8d7a23 */ /* 0x100fe20000010899 */
[----:B------:R-:W-:Y:S01]  /*3c30*/  ISETP.LT.OR P0, PT, R151, 0x22, P0 ;  /* 0x000000229700780c */ /* 0x000fe20000701670 */
[----:B------:R-:W4:Y:S01]  /*3c40*/  LDL R149, [R1+0x68] ;  /* 0x0000680001957983 */ /* 0x000f220000100800 */
[----:B------:R-:W-:Y:S02]  /*3c50*/  FADD.FTZ R10, R10, -R140 ;  /* 0x8000008c0a0a7221 */ /* 0x000fe40000010000 */
[----:B------:R2:W2:Y:S01]  /*3c60*/  MUFU.EX2 R148, R141 ;  /* 0x0000008d00947308 */ /* 0x0004a20000000800 */
[----:B------:R-:W-:Y:S01]  /*3c70*/  FSEL R142, R159, -INF , !P0 ;  /* 0xff8000009f8e7808 */ /* 0x000fe20004000000 */
[----:B------:R-:W-:Y:S01]  /*3c80*/  FFMA.FTZ R140, -R162, R162, 1 ;  /* 0x3f800000a28c7423 */ /* 0x000fe200000101a2 */
        /* <DEDUP_REMOVED lines=111> */
[----:B---3--:R-:W3:Y:S01]  /*4380*/  LDL.64 R248, [R1+0x80] ;  /* 0x0000800001f87983 */ /* 0x008ee20000100a00 */
[----:B------:R-:W-:Y:S03]  /*4390*/  USHF.R.S32.HI UR14, URZ, 0x1f, UR13 ;  /* 0x0000001f3f0e7899 */ /* 0x000fe6000801140d */
[----:B------:R2:W-:Y:S01]  /*43a0*/  STL [R1+0xc0], R0 ;  /* 0x0000c00001007387 */ /* 0x0005e20000100800 */
[----:B------:R-:W-:Y:S01]  /*43b0*/  UIMAD UR14, UR14, UR4, URZ ;  /* 0x000000040e0e72a4 */ /* 0x000fe2000f8e023f */
[----:B------:R-:W-:Y:S01]  /*43c0*/  IMAD.U32 R245, RZ, RZ, UR16 ;  /* 0x00000010fff57e24 */ /* 0x000fe2000f8e00ff */
[----:B------:R-:W-:Y:S01]  /*43d0*/  UIMAD UR4, UR13, -0x20, UR8 ;  /* 0xffffffe00d0478a4 */ /* 0x000fe2000f8e0208 */
[----:B------:R-:W3:Y:S01]  /*43e0*/  LDL.64 R250, [R1+0x88] ;  /* 0x0000880001fa7983 */ /* 0x000ee20000100a00 */
[----:B------:R-:W-:Y:S01]  /*43f0*/  UIMAD UR14, UR13, UR5, UR14 ;  /* 0x000000050d0e72a4 */ /* 0x000fe2000f8e020e */
[----:B------:R-:W-:Y:S03]  /*4400*/  IMAD.U32 R244, RZ, RZ, UR16 ;  /* 0x00000010fff47e24 */ /* 0x000fe6000f8e00ff */
[----:B------:R-:W-:Y:S01]  /*4410*/  UIADD3 UR14, UR17, UR14, URZ ;  /* 0x0000000e110e7290 */ /* 0x000fe2000fffe03f */
[----:B--2---:R-:W2:Y:S04]  /*4420*/  S2R R0, SR_TID.X ;  /* 0x0000000000007919 */ /* 0x004ea80000002100 */
[----:B----4-:R-:W4:Y:S01]  /*4430*/  LDL R247, [R1+0x50] ;  /* 0x0000500001f77983 */ /* 0x010f220000100800 */
[----:B------:R-:W-:Y:S01]  /*4440*/  LEA R245, P0, R245, R246, 0x5 ;  /* 0x000000f6f5f57211 */ /* 0x000fe200078028ff */
[----:B------:R-:W-:Y:S02]  /*4450*/  IMAD.U32 R246, RZ, RZ, UR14 ;  /* 0x0000000efff67e24 */ /* 0x000fe4000f8e00ff */
[----:B---3--:R-:W3:Y:S03]  /*4460*/  LDL R248, [R1+0x7c] ;  /* 0x00007c0001f87983 */ /* 0x008ee60000100800 */
[----:B------:R-:W-:Y:S02]  /*4470*/  LEA.HI.X R246, R244, R249, R246, 0x5, P0 ;  /* 0x000000f9f4f67211 */ /* 0x000fe400000f2cf6 */
[C---:B------:R-:W-:Y:S02]  /*4480*/  LEA R244, P0, R245.reuse, c[0x0][0x1f0], 0x1 ;  /* 0x00007c00f5f47a11 */ /* 0x040fe400078008ff */
[----:B--2---:R-:W-:Y:S02]  /*4490*/  SHF.R.S32.HI R249, RZ, 0x1f, R0 ;  /* 0x0000001ffff97819 */ /* 0x004fe40000011400 */
[----:B------:R-:W-:Y:S02]  /*44a0*/  LEA.HI.X R245, R245, c[0x0][0x1f4], R246, 0x1, P0 ;  /* 0x00007d00f5f57a11 */ /* 0x000fe400000f0cf6 */
[----:B------:R-:W2:Y:S01]  /*44b0*/  LDL R246, [R1+0x5c] ;  /* 0x00005c0001f67983 */ /* 0x000ea20000100800 */
[----:B------:R-:W-:Y:S03]  /*44c0*/  LEA.HI R249, R249, R0, RZ, 0x3 ;  /* 0x00000000f9f97211 */ /* 0x000fe600078f18ff */
[----:B------:R1:W5:Y:S01]  /*44d0*/  LDL.LU R0, [R1+0xc0] ;  /* 0x0000c00001007983 */ /* 0x0003620000300800 */
[----:B------:R-:W-:Y:S02]  /*44e0*/  SHF.R.S32.HI R249, RZ, 0x3, R249 ;  /* 0x00000003fff97819 */ /* 0x000fe400000114f9 */
[C---:B--2---:R-:W-:Y:S02]  /*44f0*/  LOP3.LUT P2, RZ, R246.reuse, 0x1, RZ, 0xc0, !PT ;  /* 0x00000001f6ff7812 */ /* 0x044fe4000784c0ff */
[C---:B------:R-:W-:Y:S02]  /*4500*/  LOP3.LUT P1, RZ, R246.reuse, 0x2, RZ, 0xc0, !PT ;  /* 0x00000002f6ff7812 */ /* 0x040fe4000782c0ff */
[C---:B------:R-:W-:Y:S02]  /*4510*/  ISETP.GE.OR P4, PT, R249.reuse, UR4, !P2 ;  /* 0x00000004f9007c0c */ /* 0x040fe4000d786670 */
[C---:B------:R-:W-:Y:S02]  /*4520*/  ISETP.GE.OR P2, PT, R249.reuse, UR4, !P1 ;  /* 0x00000004f9007c0c */ /* 0x040fe4000cf46670 */
[C---:B------:R-:W-:Y:S02]  /*4530*/  LOP3.LUT P0, RZ, R246.reuse, 0x4, RZ, 0xc0, !PT ;  /* 0x00000004f6ff7812 */ /* 0x040fe4000780c0ff */
[----:B------:R-:W-:Y:S02]  /*4540*/  LOP3.LUT P3, RZ, R246, 0x8, RZ, 0xc0, !PT ;  /* 0x00000008f6ff7812 */ /* 0x000fe4000786c0ff */
[C---:B------:R-:W-:Y:S02]  /*4550*/  ISETP.GE.OR P1, PT, R249.reuse, UR4, !P0 ;  /* 0x00000004f9007c0c */ /* 0x040fe4000c726670 */
[----:B------:R-:W-:Y:S03]  /*4560*/  ISETP.GE.OR P0, PT, R249, UR4, !P3 ;  /* 0x00000004f9007c0c */ /* 0x000fe6000df06670 */
[----:B------:R-:W-:Y:S01]  /*4570*/  @!PT LDS RZ, [RZ] ;  /* 0x00000000fffff984 */ /* 0x000fe20000000800 */
[----:B------:R-:W-:Y:S01]  /*4580*/  @!PT LDS RZ, [RZ] ;  /* 0x00000000fffff984 */ /* 0x000fe20000000800 */
[----:B------:R-:W-:Y:S01]  /*4590*/  @!PT LDS RZ, [RZ] ;  /* 0x00000000fffff984 */ /* 0x000fe20000000800 */
[----:B----4-:R2:W-:Y:S04]  /*45a0*/  LDGSTS.E.BYPASS.LTC128B.128 [R247+0x10080], [R244.64], !P4 ;  /* 0x10080000f4f77fae */ /* 0x0105e8000e101d4a */
[----:B------:R2:W-:Y:S04]  /*45b0*/  LDGSTS.E.BYPASS.LTC128B.128 [R247+0x11080], [R244.64+0x80], !P2 ;  /* 0x11080080f4f77fae */ /* 0x0005e8000d101d4a */
[----:B------:R2:W-:Y:S04]  /*45c0*/  LDGSTS.E.BYPASS.LTC128B.128 [R247+0x12080], [R244.64+0x100], !P1 ;  /* 0x12080100f4f77fae */ /* 0x0005e8000c901d4a */
[----:B------:R2:W-:Y:S04]  /*45d0*/  LDGSTS.E.BYPASS.LTC128B.128 [R247+0x13080], [R244.64+0x180], !P0 ;  /* 0x13080180f4f77fae */ /* 0x0005e8000c101d4a */
[----:B--2---:R-:W2:Y:S01]  /*45e0*/  S2R R247, SR_TID.X ;  /* 0x0000000000f77919 */ /* 0x004ea20000002100 */
[----:B------:R-:W-:Y:S05]  /*45f0*/  IMAD.U32 R244, RZ, RZ, UR12 ;  /* 0x0000000cfff47e24 */ /* 0x000fea000f8e00ff */
[----:B------:R-:W-:Y:S04]  /*4600*/  @!P6 LEA R244, R244, 0x20, 0x5 ;  /* 0x00000020f4f4e811 */ /* 0x000fe800078e28ff */
[C---:B------:R-:W-:Y:S04]  /*4610*/  @!P6 IADD3 R245, P0, R244.reuse, R250, RZ ;  /* 0x000000faf4f5e210 */ /* 0x040fe80007f1e0ff */
[----:B---3--:R-:W-:Y:S02]  /*4620*/  @!P6 LEA.HI.X.SX32 R246, R244, R248, 0x1, P0 ;  /* 0x000000f8f4f6e211 */ /* 0x008fe400000f0eff */
[C---:B------:R-:W-:Y:S04]  /*4630*/  @!P6 LEA R244, P0, R245.reuse, c[0x0][0x280], 0x2 ;  /* 0x0000a000f5f4ea11 */ /* 0x040fe800078010ff */
[----:B------:R-:W-:Y:S01]  /*4640*/  @!P6 LEA.HI.X R245, R245, c[0x0][0x284], R246, 0x2, P0 ;  /* 0x0000a100f5f5ea11 */ /* 0x000fe200000f14f6 */
[----:B--2---:R-:W-:Y:S05]  /*4650*/  @!P6 IMAD.SHL.U32 R246, R247, 0x10, RZ ;  /* 0x00000010f7f6e824 */ /* 0x004fea00078e00ff */
[----:B------:R1:W-:Y:S03]  /*4660*/  @!P6 LDGSTS.E.BYPASS.LTC128B.128 [R246+0x14100], [R244.64] ;  /* 0x14100000f4f6efae */ /* 0x0003e6000b901d4a */
.L_x_246:
[-C--:B-1--4-:R-:W-:Y:S01]  /*4670*/  HMMA.16816.F32 R76, R4, R8.reuse, R76 ;  /* 0x00000008044c723c */ /* 0x092fe2000000184c */
        /* <DEDUP_REMOVED lines=49> */
[----:B-1--4-:R-:W2:Y:S01]  /*4990*/  LDL.64 R142, [R1+0xa0] ;  /* 0x0000a000018e7983 */ /* 0x012ea20000100a00 */
[----:B------:R-:W-:Y:S02]  /*49a0*/  ULDC.64 UR4, c[0x0][0x178] ;  /* 0x00005e0000047ab9 */ /* 0x000fe40000000a00 */
[----:B------:R-:W-:Y:S01]  /*49b0*/  UIMAD.WIDE.U32 UR16, UR13, UR4, URZ ;  /* 0x000000040d1072a5 */ /* 0x000fe2000f8e003f */
[----:B------:R-:W4:Y:S01]  /*49c0*/  LDL R10, [R1+0xb8] ;  /* 0x0000b800010a7983 */ /* 0x000f220000100800 */
[----:B------:R-:W-:Y:S03]  /*49d0*/  USHF.R.S32.HI UR14, URZ, 0x1f, UR13 ;  /* 0x0000001f3f0e7899 */ /* 0x000fe6000801140d */
[----:B---3--:R-:W3:Y:S01]  /*49e0*/  LDL R140, [R1+0x60] ;  /* 0x00006000018c7983 */ /* 0x008ee20000100800 */
[----:B------:R-:W-:Y:S01]  /*49f0*/  IMAD.U32 R4, RZ, RZ, UR16 ;  /* 0x00000010ff047e24 */ /* 0x000fe2000f8e00ff */
[----:B------:R-:W-:Y:S01]  /*4a00*/  UIMAD UR14, UR14, UR4, URZ ;  /* 0x000000040e0e72a4 */ /* 0x000fe2000f8e023f */
[----:B------:R-:W-:Y:S01]  /*4a10*/  IMAD.U32 R5, RZ, RZ, UR16 ;  /* 0x00000010ff057e24 */ /* 0x000fe2000f8e00ff */
[----:B------:R-:W3:Y:S02]  /*4a20*/  LDL R11, [R1+0x50] ;  /* 0x00005000010b7983 */ /* 0x000ee40000100800 */
[----:B------:R-:W-:Y:S02]  /*4a30*/  UIMAD UR14, UR13, UR5, UR14 ;  /* 0x000000050d0e72a4 */ /* 0x000fe4000f8e020e */
[----:B------:R-:W3:Y:S01]  /*4a40*/  LDL.64 R8, [R1+0x90] ;  /* 0x0000900001087983 */ /* 0x000ee20000100a00 */
[----:B------:R-:W-:Y:S02]  /*4a50*/  USHF.L.U32 UR5, UR13, 0x5, URZ ;  /* 0x000000050d057899 */ /* 0x000fe4000800063f */
[----:B------:R-:W-:Y:S01]  /*4a60*/  UIADD3 UR14, UR17, UR14, URZ ;  /* 0x0000000e110e7290 */ /* 0x000fe2000fffe03f */
[----:B------:R-:W3:Y:S01]  /*4a70*/  LDL R7, [R1+0xb0] ;  /* 0x0000b00001077983 */ /* 0x000ee20000100800 */
[----:B------:R-:W-:Y:S03]  /*4a80*/  UIADD3 UR4, -UR5, UR8, URZ ;  /* 0x0000000805047290 */ /* 0x000fe6000fffe13f */
[----:B------:R-:W1:Y:S01]  /*4a90*/  S2R R149, SR_TID.X ;  /* 0x0000000000957919 */ /* 0x000e620000002100 */
[----:B------:R-:W-:Y:S01]  /*4aa0*/  IMAD.U32 R6, RZ, RZ, UR14 ;  /* 0x0000000eff067e24 */ /* 0x000fe2000f8e00ff */
[----:B--2---:R-:W-:Y:S04]  /*4ab0*/  LEA R5, P0, R5, R142, 0x5 ;  /* 0x0000008e05057211 */ /* 0x004fe800078028ff */
[----:B----4-:R-:W-:Y:S02]  /*4ac0*/  LEA.HI.X R6, R4, R10, R6, 0x5, P0 ;  /* 0x0000000a04067211 */ /* 0x010fe400000f2c06 */
[----:B-1----:R-:W-:Y:S02]  /*4ad0*/  SHF.R.S32.HI R10, RZ, 0x1f, R149 ;  /* 0x0000001fff0a7819 */ /* 0x002fe40000011495 */
[----:B---3--:R-:W-:Y:S02]  /*4ae0*/  LOP3.LUT P2, RZ, R140, 0x1, RZ, 0xc0, !PT ;  /* 0x000000018cff7812 */ /* 0x008fe4000784c0ff */
[----:B------:R-:W-:Y:S02]  /*4af0*/  LEA.HI R10, R10, R149, RZ, 0x3 ;  /* 0x000000950a0a7211 */ /* 0x000fe400078f18ff */
[C---:B------:R-:W-:Y:S02]  /*4b00*/  LEA R4, P0, R5.reuse, c[0x0][0x160], 0x1 ;  /* 0x0000580005047a11 */ /* 0x040fe400078008ff */
[----:B------:R-:W-:Y:S01]  /*4b10*/  SHF.R.S32.HI R10, RZ, 0x3, R10 ;  /* 0x00000003ff0a7819 */ /* 0x000fe2000001140a */
[----:B------:R-:W1:Y:S01]  /*4b20*/  S2R R9, SR_TID.X ;  /* 0x0000000000097919 */ /* 0x000e620000002100 */
[----:B------:R-:W-:Y:S02]  /*4b30*/  LOP3.LUT P1, RZ, R140, 0x2, RZ, 0xc0, !PT ;  /* 0x000000028cff7812 */ /* 0x000fe4000782c0ff */
[C---:B------:R-:W-:Y:S02]  /*4b40*/  ISETP.GE.OR P4, PT, R10.reuse, UR4, !P2 ;  /* 0x000000040a007c0c */ /* 0x040fe4000d786670 */
[----:B------:R-:W-:Y:S01]  /*4b50*/  LEA.HI.X R5, R5, c[0x0][0x164], R6, 0x1, P0 ;  /* 0x0000590005057a11 */ /* 0x000fe200000f0c06 */
[----:B------:R-:W-:Y:S01]  /*4b60*/  IMAD.U32 R6, RZ, RZ, UR5 ;  /* 0x00000005ff067e24 */ /* 0x000fe2000f8e00ff */
[----:B------:R-:W-:Y:S02]  /*4b70*/  ISETP.GE.OR P2, PT, R10, UR4, !P1 ;  /* 0x000000040a007c0c */ /* 0x000fe4000cf46670 */
[C---:B------:R-:W-:Y:S02]  /*4b80*/  LOP3.LUT P0, RZ, R140.reuse, 0x4, RZ, 0xc0, !PT ;  /* 0x000000048cff7812 */ /* 0x040fe4000780c0ff */
[----:B------:R-:W-:Y:S02]  /*4b90*/  LOP3.LUT P3, RZ, R140, 0x8, RZ, 0xc0, !PT ;  /* 0x000000088cff7812 */ /* 0x000fe4000786c0ff */
[C---:B------:R-:W-:Y:S02]  /*4ba0*/  ISETP.GE.OR P1, PT, R10.reuse, UR4, !P0 ;  /* 0x000000040a007c0c */ /* 0x040fe4000c726670 */
[----:B------:R-:W-:Y:S01]  /*4bb0*/  ISETP.GE.OR P0, PT, R10, UR4, !P3 ;  /* 0x000000040a007c0c */ /* 0x000fe2000df06670 */
[----:B------:R-:W-:Y:S01]  /*4bc0*/  @!PT LDS RZ, [RZ] ;  /* 0x00000000fffff984 */ /* 0x000fe20000000800 */
[----:B------:R-:W-:Y:S01]  /*4bd0*/  @!PT LDS RZ, [RZ] ;  /* 0x00000000fffff984 */ /* 0x000fe20000000800 */
[----:B------:R-:W-:Y:S01]  /*4be0*/  @!PT LDS RZ, [RZ] ;  /* 0x00000000fffff984 */ /* 0x000fe20000000800 */
[----:B------:R2:W-:Y:S04]  /*4bf0*/  LDGSTS.E.BYPASS.LTC128B.128 [R11+0x8080], [R4.64], !P4 ;  /* 0x08080000040b7fae */ /* 0x0005e8000e101d4a */
[----:B------:R2:W-:Y:S06]  /*4c00*/  LDGSTS.E.BYPASS.LTC128B.128 [R11+0x9080], [R4.64+0x80], !P2 ;  /* 0x09080080040b7fae */ /* 0x0005ec000d101d4a */
[----:B------:R2:W-:Y:S04]  /*4c10*/  LDGSTS.E.BYPASS.LTC128B.128 [R11+0xa080], [R4.64+0x100], !P1 ;  /* 0x0a080100040b7fae */ /* 0x0005e8000c901d4a */
[----:B------:R2:W-:Y:S02]  /*4c20*/  LDGSTS.E.BYPASS.LTC128B.128 [R11+0xb080], [R4.64+0x180], !P0 ;  /* 0x0b080180040b7fae */ /* 0x0005e4000c101d4a */
[----:B--2---:R-:W-:Y:S04]  /*4c30*/  IADD3 R5, P0, R8, UR5, RZ ;  /* 0x0000000508057c10 */ /* 0x004fe8000ff1e0ff */
[----:B------:R-:W-:Y:S02]  /*4c40*/  LEA.HI.X.SX32 R6, R6, R7, 0x1, P0 ;  /* 0x0000000706067211 */ /* 0x000fe400000f0eff */
[C---:B------:R-:W-:Y:S04]  /*4c50*/  LEA R4, P0, R5.reuse, c[0x0][0x258], 0x2 ;  /* 0x0000960005047a11 */ /* 0x040fe800078010ff */
[----:B------:R-:W-:Y:S01]  /*4c60*/  LEA.HI.X R5, R5, c[0x0][0x25c], R6, 0x2, P0 ;  /* 0x0000970005057a11 */ /* 0x000fe200000f1406 */
[----:B-1----:R-:W-:Y:S05]  /*4c70*/  @!P6 IMAD.SHL.U32 R6, R9, 0x10, RZ ;  /* 0x000000100906e824 */ /* 0x002fea00078e00ff */
[----:B------:R1:W-:Y:S03]  /*4c80*/  @!P6 LDGSTS.E.BYPASS.LTC128B.128 [R6+0x14080], [R4.64] ;  /* 0x140800000406efae */ /* 0x0003e6000b901d4a */
.L_x_247:
        /* <DEDUP_REMOVED lines=21> */
[----:B-----5:R1:W-:Y:S03]  /*4de0*/  STL [R1+0xc0], R0 ;  /* 0x0000c00001007387 */ /* 0x0203e60000100800 */
        /* <DEDUP_REMOVED lines=145> */
.L_x_237:
[----:B------:R-:W-:Y:S05]  /*5700*/  @P0 BRA `(.L_x_249) ;  /* 0x00001e6000000947 */ /* 0x000fea0003800000 */
[----:B------:R-:W2:Y:S01]  /*5710*/  LDL R119, [R1+0xbc] ;  /* 0x0000bc0001777983 */ /* 0x000ea20000100800 */
[----:B------:R-:W-:Y:S02]  /*5720*/  F2FP.PACK_AB R77, R33, R32 ;  /* 0x00000020214d723e */ /* 0x000fe400000000ff */
[----:B------:R-:W-:Y:S01]  /*5730*/  F2FP.PACK_AB R32, R3, R140 ;  /* 0x0000008c0320723e */ /* 0x000fe200000000ff */
[----:B------:R-:W1:Y:S01]  /*5740*/  S2R R125, SR_TID.X ;  /* 0x00000000007d7919 */ /* 0x000e620000002100 */
        /* <DEDUP_REMOVED lines=12> */
[----:B-1---5:R-:W-:Y:S02]  /*5810*/  SHF.R.S32.HI R9, RZ, 0x1f, R125 ;  /* 0x0000001fff097819 */ /* 0x022fe4000001147d */
[----:B------:R-:W-:Y:S02]  /*5820*/  F2FP.PACK_AB R80, R23, R22 ;  /* 0x000000161750723e */ /* 0x000fe400000000ff */
[----:B------:R-:W-:-:S02]  /*5830*/  LEA.HI R3, R9, R125, RZ, 0x2 ;  /* 0x0000007d09037211 */ /* 0x000fc400078f10ff */
[CC--:B------:R-:W-:Y:S02]  /*5840*/  LEA.HI R37, R9.reuse, R125.reuse, RZ, 0x5 ;  /* 0x0000007d09257211 */ /* 0x0c0fe400078f28ff */
[--C-:B------:R-:W-:Y:S02]  /*5850*/  SHF.R.S32.HI R6, RZ, 0x2, R3.reuse ;  /* 0x00000002ff067819 */ /* 0x100fe40000011403 */
[----:B------:R-:W-:Y:S02]  /*5860*/  SHF.R.S32.HI R0, RZ, 0x1f, R3 ;  /* 0x0000001fff007819 */ /* 0x000fe40000011403 */
[----:B------:R-:W-:Y:S02]  /*5870*/  SHF.R.S32.HI R25, RZ, 0x5, R37 ;  /* 0x00000005ff197819 */ /* 0x000fe40000011425 */
[----:B------:R-:W-:Y:S02]  /*5880*/  LEA.HI R0, R0, R6, RZ, 0x3 ;  /* 0x0000000600007211 */ /* 0x000fe400078f18ff */
[----:B------:R-:W-:-:S02]  /*5890*/  LEA.HI R5, R9, R125, RZ, 0x6 ;  /* 0x0000007d09057211 */ /* 0x000fc400078f30ff */
[----:B------:R-:W-:Y:S02]  /*58a0*/  LOP3.LUT R0, R0, 0xfffffff8, RZ, 0xc0, !PT ;  /* 0xfffffff800007812 */ /* 0x000fe400078ec0ff */
[----:B------:R-:W-:Y:S02]  /*58b0*/  LOP3.LUT R3, R3, 0x3ffffffc, RZ, 0xc0, !PT ;  /* 0x3ffffffc03037812 */ /* 0x000fe400078ec0ff */
[----:B------:R-:W-:Y:S01]  /*58c0*/  SHF.R.U32.HI R5, RZ, 0x3, R5 ;  /* 0x00000003ff057819 */ /* 0x000fe20000011605 */
[----:B------:R-:W-:Y:S01]  /*58d0*/  IMAD.IADD R6, R6, 0x1, -R0 ;  /* 0x0000000106067824 */ /* 0x000fe200078e0a00 */
[----:B------:R-:W-:Y:S02]  /*58e0*/  LEA.HI R0, R37, R25, RZ, 0x1 ;  /* 0x0000001925007211 */ /* 0x000fe400078f08ff */
[----:B------:R-:W-:Y:S01]  /*58f0*/  F2FP.PACK_AB R78, R31, R30 ;  /* 0x0000001e1f4e723e */ /* 0x000fe200000000ff */
[----:B------:R-:W-:Y:S01]  /*5900*/  IMAD.SHL.U32 R2, R6, 0x40, RZ ;  /* 0x0000004006027824 */ /* 0x000fe200078e00ff */
[----:B------:R-:W-:-:S02]  /*5910*/  LOP3.LUT R4, R0, 0x1ffffe, RZ, 0xc0, !PT ;  /* 0x001ffffe00047812 */ /* 0x000fc400078ec0ff */
[----:B------:R-:W-:Y:S02]  /*5920*/  LOP3.LUT P0, RZ, R6, 0x4, RZ, 0xc0, !PT ;  /* 0x0000000406ff7812 */ /* 0x000fe4000780c0ff */
[----:B------:R-:W-:Y:S01]  /*5930*/  LOP3.LUT R0, R2, 0x1c0, RZ, 0xc0, !PT ;  /* 0x000001c002007812 */ /* 0x000fe200078ec0ff */
[----:B------:R-:W-:Y:S01]  /*5940*/  IMAD.IADD R2, R125, 0x1, -R3 ;  /* 0x000000017d027824 */ /* 0x000fe200078e0a03 */
[----:B------:R-:W-:Y:S01]  /*5950*/  F2FP.PACK_AB R40, R41, R40 ;  /* 0x000000282928723e */ /* 0x000fe200000000ff */
[----:B------:R-:W-:Y:S01]  /*5960*/  IMAD.IADD R3, R25, 0x1, -R4 ;  /* 0x0000000119037824 */ /* 0x000fe200078e0a04 */
[----:B------:R-:W-:Y:S02]  /*5970*/  LOP3.LUT R4, R0, 0x18, R5, 0xf8, !PT ;  /* 0x0000001800047812 */ /* 0x000fe400078ef805 */
[----:B------:R-:W-:Y:S01]  /*5980*/  SHF.R.U32.HI R0, RZ, 0x3, R0 ;  /* 0x00000003ff007819 */ /* 0x000fe20000011600 */
[----:B------:R-:W-:Y:S01]  /*5990*/  IMAD R2, R3, 0x200, R2 ;  /* 0x0000020003027824 */ /* 0x000fe200078e0202 */
[----:B------:R-:W-:-:S02]  /*59a0*/  F2FP.PACK_AB R42, R43, R42 ;  /* 0x0000002a2b2a723e */ /* 0x000fc400000000ff */
[----:B------:R-:W-:Y:S02]  /*59b0*/  LOP3.LUT R0, R4, R0, RZ, 0x3c, !PT ;  /* 0x0000000004007212 */ /* 0x000fe400078e3cff */
[----:B------:R-:W-:Y:S02]  /*59c0*/  F2FP.PACK_AB R76, R35, R34 ;  /* 0x00000022234c723e */ /* 0x000fe400000000ff */
[----:B------:R-:W-:Y:S01]  /*59d0*/  F2FP.PACK_AB R38, R39, R38 ;  /* 0x000000262726723e */ /* 0x000fe200000000ff */
[----:B------:R-:W-:Y:S01]  /*59e0*/  IMAD.U32 R0, R2, 0x2, R0 ;  /* 0x0000000202007824 */ /* 0x000fe200078e0000 */
[----:B------:R-:W-:Y:S02]  /*59f0*/  F2FP.PACK_AB R44, R45, R44 ;  /* 0x0000002c2d2c723e */ /* 0x000fe400000000ff */
[----:B------:R-:W-:Y:S01]  /*5a00*/  F2FP.PACK_AB R46, R47, R46 ;  /* 0x0000002e2f2e723e */ /* 0x000fe200000000ff */
[----:B------:R-:W-:Y:S01]  /*5a10*/  IMAD.SHL.U32 R0, R0, 0x2, RZ ;  /* 0x0000000200007824 */ /* 0x000fe200078e00ff */
[----:B------:R-:W-:Y:S01]  /*5a20*/  BAR.SYNC.DEFER_BLOCKING 0x1, 0x100 ;  /* 0x0044000000007b1d */ /* 0x000fe20000010000 */
[----:B------:R-:W-:-:S02]  /*5a30*/  F2FP.PACK_AB R56, R57, R56 ;  /* 0x000000383938723e */ /* 0x000fc400000000ff */
[----:B------:R-:W-:Y:S02]  /*5a40*/  F2FP.PACK_AB R58, R59, R58 ;  /* 0x0000003a3b3a723e */ /* 0x000fe400000000ff */
[C---:B------:R-:W-:Y:S02]  /*5a50*/  IADD3 R2, R0.reuse, 0x40, RZ ;  /* 0x0000004000027810 */ /* 0x040fe40007ffe0ff */
[----:B------:R-:W-:Y:S02]  /*5a60*/  @P0 IADD3 R2, R0, -0x40, RZ ;  /* 0xffffffc000020810 */ /* 0x000fe40007ffe0ff */
[----:B------:R-:W-:Y:S02]  /*5a70*/  F2FP.PACK_AB R48, R49, R48 ;  /* 0x000000303130723e */ /* 0x000fe400000000ff */
[----:B------:R-:W-:Y:S02]  /*5a80*/  F2FP.PACK_AB R50, R51, R50 ;  /* 0x000000323332723e */ /* 0x000fe400000000ff */
[----:B------:R-:W-:-:S02]  /*5a90*/  F2FP.PACK_AB R52, R53, R52 ;  /* 0x000000343534723e */ /* 0x000fc400000000ff */
[----:B------:R-:W-:Y:S02]  /*5aa0*/  F2FP.PACK_AB R54, R55, R54 ;  /* 0x000000363736723e */ /* 0x000fe400000000ff */
[----:B------:R-:W-:Y:S02]  /*5ab0*/  F2FP.PACK_AB R60, R61, R60 ;  /* 0x0000003c3d3c723e */ /* 0x000fe400000000ff */
[----:B------:R-:W-:Y:S02]  /*5ac0*/  F2FP.PACK_AB R62, R63, R62 ;  /* 0x0000003e3f3e723e */ /* 0x000fe400000000ff */
        /* <DEDUP_REMOVED lines=117> */
.L_x_250:
[----:B-1----:R-:W-:Y:S01]  /*6220*/  LOP3.LUT R0, R37, 0xffffffe0, RZ, 0xc0, !PT ;  /* 0xffffffe025007812 */ /* 0x002fe200078ec0ff */
[----:B------:R-:W-:Y:S01]  /*6230*/  IMAD.SHL.U32 R2, R25, 0x40, RZ ;  /* 0x0000004019027824 */ /* 0x000fe200078e00ff */
[----:B------:R-:W1:Y:S01]  /*6240*/  S2R R26, SR_CTAID.Y ;  /* 0x00000000001a7919 */ /* 0x000e620000002600 */
[----:B-----5:R-:W-:Y:S01]  /*6250*/  IADD3 R8, R8, -UR9, RZ ;  /* 0x8000000908087c10 */ /* 0x020fe2000fffe0ff */
[----:B------:R-:W-:Y:S01]  /*6260*/  BSSY B0, `(.L_x_251) ;  /* 0x0000039000007945 */ /* 0x000fe20003800000 */
[----:B------:R-:W-:Y:S01]  /*6270*/  IMAD.IADD R0, R125, 0x1, -R0 ;  /* 0x000000017d007824 */ /* 0x000fe200078e0a00 */
[----:B------:R-:W-:-:S02]  /*6280*/  LOP3.LUT R2, R2, 0x1c0, RZ, 0xc0, !PT ;  /* 0x000001c002027812 */ /* 0x000fc400078ec0ff */
[----:B------:R-:W-:Y:S01]  /*6290*/  IMNMX R14, R8, 0x40, PT ;  /* 0x00000040080e7817 */ /* 0x000fe20003800200 */
[----:B------:R-:W-:Y:S01]  /*62a0*/  IMAD.SHL.U32 R12, R0, 0x8, RZ ;  /* 0x00000008000c7824 */ /* 0x000fe200078e00ff */
[----:B------:R-:W-:Y:S02]  /*62b0*/  SHF.R.S32.HI R4, RZ, 0x1f, R0 ;  /* 0x0000001fff047819 */ /* 0x000fe40000011400 */
[----:B------:R-:W-:Y:S02]  /*62c0*/  SHF.R.U32.HI R3, RZ, 0x3, R2 ;  /* 0x00000003ff037819 */ /* 0x000fe40000011602 */
[----:B------:R-:W-:Y:S02]  /*62d0*/  LEA.HI R0, R4, R0, RZ, 0x3 ;  /* 0x0000000004007211 */ /* 0x000fe400078f18ff */
[----:B------:R-:W-:Y:S02]  /*62e0*/  LOP3.LUT R2, R2, 0x38, R12, 0xf8, !PT ;  /* 0x0000003802027812 */ /* 0x000fe400078ef80c */
[----:B------:R-:W-:Y:S01]  /*62f0*/  IADD3 R6, P0, R25, R6, RZ ;  /* 0x0000000619067210 */ /* 0x000fe20007f1e0ff */
[----:B------:R-:W-:Y:S01]  /*6300*/  IMAD.SHL.U32 R0, R0, 0x200, RZ ;  /* 0x0000020000007824 */ /* 0x000fe200078e00ff */
[----:B------:R-:W-:-:S02]  /*6310*/  LOP3.LUT R2, R2, R3, RZ, 0x3c, !PT ;  /* 0x0000000302027212 */ /* 0x000fc400078e3cff */
[----:B------:R-:W-:Y:S02]  /*6320*/  ISETP.GE.AND P2, PT, R25, R14, PT ;  /* 0x0000000e1900720c */ /* 0x000fe40003f46270 */
[----:B------:R-:W-:Y:S02]  /*6330*/  LOP3.LUT R0, R2, 0x7ffff000, R0, 0xf8, !PT ;  /* 0x7ffff00002007812 */ /* 0x000fe400078ef800 */
[----:B-1----:R-:W-:Y:S02]  /*6340*/  SHF.R.S32.HI R27, RZ, 0x1f, R26 ;  /* 0x0000001fff1b7819 */ /* 0x002fe4000001141a */
[--C-:B------:R-:W-:Y:S01]  /*6350*/  SHF.R.S32.HI R13, RZ, 0x1f, R12.reuse ;  /* 0x0000001fff0d7819 */ /* 0x100fe2000001140c */
[----:B------:R-:W-:Y:S01]  /*6360*/  IMAD.SHL.U32 R0, R0, 0x2, RZ ;  /* 0x0000000200007824 */ /* 0x000fe200078e00ff */
[----:B------:R-:W-:Y:S01]  /*6370*/  SHF.R.S32.HI R4, RZ, 0x1f, R119 ;  /* 0x0000001fff047819 */ /* 0x000fe20000011477 */
[----:B------:R-:W-:Y:S01]  /*6380*/  IMAD R5, R27, c[0x0][0x338], RZ ;  /* 0x0000ce001b057a24 */ /* 0x000fe200078e02ff */
[----:B------:R-:W-:Y:S01]  /*6390*/  LEA.HI.X.SX32 R7, R25, R7, 0x1, P0 ;  /* 0x0000000719077211 */ /* 0x000fe200000f0eff */
[----:B------:R-:W-:Y:S01]  /*63a0*/  IMAD.WIDE.U32 R2, R26, c[0x0][0x338], R12 ;  /* 0x0000ce001a027a25 */ /* 0x000fe200078e000c */
[----:B------:R1:W2:Y:S01]  /*63b0*/  LDS.128 R20, [R0+0x8480] ;  /* 0x0084800000147984 */ /* 0x0002a20000000c00 */
[----:B------:R-:W-:-:S02]  /*63c0*/  ISETP.GE.OR P0, PT, R12, c[0x0][0x324], P2 ;  /* 0x0000c9000c007a0c */ /* 0x000fc40001706670 */
[----:B------:R-:W-:Y:S01]  /*63d0*/  SEL R24, R4, RZ, !P1 ;  /* 0x000000ff04187207 */ /* 0x000fe20004800000 */
[----:B------:R1:W3:Y:S01]  /*63e0*/  LDS.128 R28, [R0+0x8880] ;  /* 0x00888000001c7984 */ /* 0x0002e20000000c00 */
[----:B------:R-:W-:Y:S01]  /*63f0*/  IMAD R5, R26, c[0x0][0x33c], R5 ;  /* 0x0000cf001a057a24 */ /* 0x000fe200078e0205 */
[----:B------:R-:W-:Y:S02]  /*6400*/  SEL R15, R119, RZ, !P1 ;  /* 0x000000ff770f7207 */ /* 0x000fe40004800000 */
[----:B------:R1:W4:Y:S01]  /*6410*/  LDS.128 R32, [R0+0x8c80] ;  /* 0x008c800000207984 */ /* 0x0003220000000c00 */
[----:B------:R-:W-:Y:S02]  /*6420*/  IMAD.IADD R3, R3, 0x1, R5 ;  /* 0x0000000103037824 */ /* 0x000fe400078e0205 */
[----:B------:R-:W-:Y:S01]  /*6430*/  IMAD R4, R24, c[0x0][0x340], RZ ;  /* 0x0000d00018047a24 */ /* 0x000fe200078e02ff */
[----:B------:R1:W1:Y:S01]  /*6440*/  LDS.128 R36, [R0+0x9080] ;  /* 0x0090800000247984 */ /* 0x0002620000000c00 */
[----:B------:R-:W-:-:S02]  /*6450*/  IMAD.U32 R5, RZ, RZ, UR6 ;  /* 0x00000006ff057e24 */ /* 0x000fc4000f8e00ff */
[C---:B------:R-:W-:Y:S01]  /*6460*/  IMAD R4, R15.reuse, c[0x0][0x344], R4 ;  /* 0x0000d1000f047a24 */ /* 0x040fe200078e0204 */
[----:B------:R1:W1:Y:S01]  /*6470*/  LDS.128 R40, [R0+0x9480] ;  /* 0x0094800000287984 */ /* 0x0002620000000c00 */
[----:B------:R-:W-:-:S03]  /*6480*/  IMAD.WIDE.U32 R10, R15, c[0x0][0x340], R2 ;  /* 0x0000d0000f0a7a25 */ /* 0x000fc600078e0002 */
[----:B------:R1:W1:Y:S01]  /*6490*/  LDS.128 R44, [R0+0x9880] ;  /* 0x00988000002c7984 */ /* 0x0002620000000c00 */
        /* <DEDUP_REMOVED lines=21> */
.L_x_252:
[----:B--234-:R-:W-:Y:S05]  /*65f0*/  BSYNC B0 ;  /* 0x0000000000007941 */ /* 0x01cfea0003800000 */
.L_x_251:
        /* <DEDUP_REMOVED lines=17> */
.L_x_254:
[----:B------:R-:W-:Y:S05]  /*6710*/  BSYNC B0 ;  /* 0x0000000000007941 */ /* 0x000fea0003800000 */
.L_x_253:
        /* <DEDUP_REMOVED lines=17> */
.L_x_256:
[----:B------:R-:W-:Y:S05]  /*6830*/  BSYNC B0 ;  /* 0x0000000000007941 */ /* 0x000fea0003800000 */
.L_x_255:
        /* <DEDUP_REMOVED lines=16> */
.L_x_258:
[----:B------:R-:W-:Y:S05]  /*6940*/  BSYNC B0 ;  /* 0x0000000000007941 */ /* 0x000fea0003800000 */
.L_x_257:
        /* <DEDUP_REMOVED lines=16> */
.L_x_260:
[----:B------:R-:W-:Y:S05]  /*6a50*/  BSYNC B0 ;  /* 0x0000000000007941 */ /* 0x000fea0003800000 */
.L_x_259:
        /* <DEDUP_REMOVED lines=16> */
.L_x_262:
[----:B------:R-:W-:Y:S05]  /*6b60*/  BSYNC B0 ;  /* 0x0000000000007941 */ /* 0x000fea0003800000 */
.L_x_261:
        /* <DEDUP_REMOVED lines=16> */
.L_x_264:
[----:B------:R-:W-:Y:S05]  /*6c70*/  BSYNC B0 ;  /* 0x0000000000007941 */ /* 0x000fea0003800000 */
.L_x_263:
        /* <DEDUP_REMOVED lines=16> */
.L_x_266:
[----:B------:R-:W-:Y:S05]  /*6d80*/  BSYNC B0 ;  /* 0x0000000000007941 */ /* 0x000fea0003800000 */
.L_x_265:
[----:B------:R-:W-:Y:S01]  /*6d90*/  IMAD R0, R27, c[0x0][0x308], RZ ;  /* 0x0000c2001b007a24 */ /* 0x000fe200078e02ff */
[----:B------:R-:W-:Y:S01]  /*6da0*/  ISETP.GE.OR P0, PT, R12, c[0x0][0x2f4], P2 ;  /* 0x0000bd000c007a0c */ /* 0x000fe20001706670 */
[C---:B-1----:R-:W-:Y:S01]  /*6db0*/  IMAD.WIDE.U32 R2, R26.reuse, c[0x0][0x308], R12 ;  /* 0x0000c2001a027a25 */ /* 0x042fe200078e000c */
[----:B------:R-:W-:Y:S03]  /*6dc0*/  BSSY B0, `(.L_x_267) ;  /* 0x0000010000007945 */ /* 0x000fe60003800000 */
        /* <DEDUP_REMOVED lines=15> */
.L_x_268:
[----:B------:R-:W-:Y:S05]  /*6ec0*/  BSYNC B0 ;  /* 0x0000000000007941 */ /* 0x000fea0003800000 */
.L_x_267:
        /* <DEDUP_REMOVED lines=15> */
.L_x_270:
[----:B------:R-:W-:Y:S05]  /*6fc0*/  BSYNC B0 ;  /* 0x0000000000007941 */ /* 0x000fea0003800000 */
.L_x_269:
        /* <DEDUP_REMOVED lines=15> */
.L_x_272:
[----:B------:R-:W-:Y:S05]  /*70c0*/  BSYNC B0 ;  /* 0x0000000000007941 */ /* 0x000fea0003800000 */
.L_x_271:
        /* <DEDUP_REMOVED lines=14> */
.L_x_274:
[----:B------:R-:W-:Y:S05]  /*71b0*/  BSYNC B0 ;  /* 0x0000000000007941 */ /* 0x000fea0003800000 */
.L_x_273:
        /* <DEDUP_REMOVED lines=14> */
.L_x_276:
[----:B------:R-:W-:Y:S05]  /*72a0*/  BSYNC B0 ;  /* 0x0000000000007941 */ /* 0x000fea0003800000 */
.L_x_275:
        /* <DEDUP_REMOVED lines=14> */
.L_x_278:
[----:B------:R-:W-:Y:S05]  /*7390*/  BSYNC B0 ;  /* 0x0000000000007941 */ /* 0x000fea0003800000 */
.L_x_277:
        /* <DEDUP_REMOVED lines=14> */
.L_x_280:
[----:B------:R-:W-:Y:S05]  /*7480*/  BSYNC B0 ;  /* 0x0000000000007941 */ /* 0x000fea0003800000 */
.L_x_279:
        /* <DEDUP_REMOVED lines=14> */
.L_x_249:
[----:B-----5:R-:W2:Y:S01]  /*7570*/  LDL R9, [R1+0xbc] ;  /* 0x0000bc0001097983 */ /* 0x020ea20000100800 */
        /* <DEDUP_REMOVED lines=17> */
[----:B--2--5:R-:W-:-:S03]  /*7690*/  IADD3 R6, -R0, R4, RZ ;  /* 0x0000000400067210 */ /* 0x024fc60007ffe1ff */
.L_x_281:
[----:B------:R-:W1:Y:S01]  /*76a0*/  S2R R4, SR_TID.X ;  /* 0x0000000000047919 */ /* 0x000e620000002100 */
[----:B-----5:R-:W-:Y:S01]  /*76b0*/  IADD3 R15, R6, -UR9, RZ ;  /* 0x80000009060f7c10 */ /* 0x020fe2000fffe0ff */
[----:B------:R-:W-:Y:S01]  /*76c0*/  IMAD.U32 R6, RZ, RZ, UR6 ;  /* 0x00000006ff067e24 */ /* 0x000fe2000f8e00ff */
[----:B------:R-:W-:Y:S01]  /*76d0*/  SHF.R.S32.HI R7, RZ, 0x1f, R9 ;  /* 0x0000001fff077819 */ /* 0x000fe20000011409 */
[----:B------:R-:W2:Y:S01]  /*76e0*/  S2R R20, SR_CTAID.Y ;  /* 0x0000000000147919 */ /* 0x000ea20000002600 */
[----:B------:R-:W-:Y:S01]  /*76f0*/  SEL R16, R9, RZ, !P1 ;  /* 0x000000ff09107207 */ /* 0x000fe20004800000 */
[----:B------:R-:W-:Y:S01]  /*7700*/  BSSY B0, `(.L_x_282) ;  /* 0x0000020000007945 */ /* 0x000fe20003800000 */
[----:B------:R-:W-:-:S02]  /*7710*/  SEL R17, R7, RZ, !P1 ;  /* 0x000000ff07117207 */ /* 0x000fc40004800000 */
[----:B-1----:R-:W-:-:S04]  /*7720*/  SHF.R.S32.HI R14, RZ, 0x1f, R4 ;  /* 0x0000001fff0e7819 */ /* 0x002fc80000011404 */
[----:B------:R-:W-:Y:S02]  /*7730*/  LEA.HI R14, R14, R4, RZ, 0x5 ;  /* 0x000000040e0e7211 */ /* 0x000fe400078f28ff */
[----:B--2---:R-:W-:Y:S02]  /*7740*/  SHF.R.S32.HI R21, RZ, 0x1f, R20 ;  /* 0x0000001fff157819 */ /* 0x004fe40000011414 */
[----:B------:R-:W-:Y:S02]  /*7750*/  LOP3.LUT R0, R14, 0x1fffffe0, RZ, 0xc0, !PT ;  /* 0x1fffffe00e007812 */ /* 0x000fe400078ec0ff */
[----:B------:R-:W-:-:S03]  /*7760*/  SHF.R.S32.HI R14, RZ, 0x5, R14 ;  /* 0x00000005ff0e7819 */ /* 0x000fc6000001140e */
[----:B------:R-:W-:Y:S01]  /*7770*/  IMAD.IADD R0, R4, 0x1, -R0 ;  /* 0x0000000104007824 */ /* 0x000fe200078e0a00 */
[C---:B------:R-:W-:Y:S02]  /*7780*/  IADD3 R2, P0, R14.reuse, R2, RZ ;  /* 0x000000020e027210 */ /* 0x040fe40007f1e0ff */
[----:B------:R-:W-:Y:S01]  /*7790*/  ISETP.GE.AND P2, PT, R14, R15, PT ;  /* 0x0000000f0e00720c */ /* 0x000fe20003f46270 */
[----:B------:R-:W-:Y:S01]  /*77a0*/  IMAD.SHL.U32 R12, R0, 0x8, RZ ;  /* 0x00000008000c7824 */ /* 0x000fe200078e00ff */
[----:B------:R-:W-:Y:S01]  /*77b0*/  LEA.HI.X.SX32 R3, R14, R3, 0x1, P0 ;  /* 0x000000030e037211 */ /* 0x000fe200000f0eff */
[----:B------:R-:W-:-:S03]  /*77c0*/  IMAD R0, R21, c[0x0][0x308], RZ ;  /* 0x0000c20015007a24 */ /* 0x000fc600078e02ff */
[----:B------:R-:W-:Y:S01]  /*77d0*/  SHF.R.S32.HI R13, RZ, 0x1f, R12 ;  /* 0x0000001fff0d7819 */ /* 0x000fe2000001140c */
[----:B------:R-:W-:Y:S01]  /*77e0*/  IMAD R0, R20, c[0x0][0x30c], R0 ;  /* 0x0000c30014007a24 */ /* 0x000fe200078e0200 */
[----:B------:R-:W-:Y:S01]  /*77f0*/  ISETP.GE.OR P0, PT, R12, c[0x0][0x2f4], P2 ;  /* 0x0000bd000c007a0c */ /* 0x000fe20001706670 */
[----:B------:R-:W-:-:S04]  /*7800*/  IMAD.WIDE R6, R6, 0x40, R2 ;  /* 0x0000004006067825 */ /* 0x000fc800078e0202 */
[----:B------:R-:W-:-:S04]  /*7810*/  IMAD.WIDE.U32 R4, R20, c[0x0][0x308], R12 ;  /* 0x0000c20014047a25 */ /* 0x000fc800078e000c */
[----:B------:R-:W-:Y:S02]  /*7820*/  IMAD.IADD R5, R0, 0x1, R5 ;  /* 0x0000000100057824 */ /* 0x000fe400078e0205 */
[----:B------:R-:W-:Y:S02]  /*7830*/  IMAD R0, R17, c[0x0][0x310], RZ ;  /* 0x0000c40011007a24 */ /* 0x000fe400078e02ff */
[----:B------:R-:W-:-:S04]  /*7840*/  IMAD.WIDE.U32 R10, R16, c[0x0][0x310], R4 ;  /* 0x0000c400100a7a25 */ /* 0x000fc800078e0004 */
[----:B------:R-:W-:-:S04]  /*7850*/  IMAD R0, R16, c[0x0][0x314], R0 ;  /* 0x0000c50010007a24 */ /* 0x000fc800078e0200 */
        /* <DEDUP_REMOVED lines=10> */
.L_x_283:
[----:B------:R-:W-:Y:S05]  /*7900*/  BSYNC B0 ;  /* 0x0000000000007941 */ /* 0x000fea0003800000 */
.L_x_282:
        /* <DEDUP_REMOVED lines=17> */
.L_x_285:
[----:B------:R-:W-:Y:S05]  /*7a20*/  BSYNC B0 ;  /* 0x0000000000007941 */ /* 0x000fea0003800000 */
.L_x_284:
        /* <DEDUP_REMOVED lines=17> */
.L_x_287:
[----:B------:R-:W-:Y:S05]  /*7b40*/  BSYNC B0 ;  /* 0x0000000000007941 */ /* 0x000fea0003800000 */
.L_x_286:
        /* <DEDUP_REMOVED lines=16> */
.L_x_289:
[----:B------:R-:W-:Y:S05]  /*7c50*/  BSYNC B0 ;  /* 0x0000000000007941 */ /* 0x000fea0003800000 */
.L_x_288:
        /* <DEDUP_REMOVED lines=16> */
.L_x_291:
[----:B------:R-:W-:Y:S05]  /*7d60*/  BSYNC B0 ;  /* 0x0000000000007941 */ /* 0x000fea0003800000 */
.L_x_290:
        /* <DEDUP_REMOVED lines=16> */
.L_x_293:
[----:B------:R-:W-:Y:S05]  /*7e70*/  BSYNC B0 ;  /* 0x0000000000007941 */ /* 0x000fea0003800000 */
.L_x_292:
        /* <DEDUP_REMOVED lines=16> */
.L_x_295:
[----:B------:R-:W-:Y:S05]  /*7f80*/  BSYNC B0 ;  /* 0x0000000000007941 */ /* 0x000fea0003800000 */
.L_x_294:
        /* <DEDUP_REMOVED lines=16> */
.L_x_297:
[----:B------:R-:W-:Y:S05]  /*8090*/  BSYNC B0 ;  /* 0x0000000000007941 */ /* 0x000fea0003800000 */
.L_x_296:
        /* <DEDUP_REMOVED lines=19> */
.L_x_299:
[----:B------:R-:W-:Y:S05]  /*81d0*/  BSYNC B0 ;  /* 0x0000000000007941 */ /* 0x000fea0003800000 */
.L_x_298:
        /* <DEDUP_REMOVED lines=15> */
.L_x_301:
[----:B------:R-:W-:Y:S05]  /*82d0*/  BSYNC B0 ;  /* 0x0000000000007941 */ /* 0x000fea0003800000 */
.L_x_300:
        /* <DEDUP_REMOVED lines=15> */
.L_x_303:
[----:B------:R-:W-:Y:S05]  /*83d0*/  BSYNC B0 ;  /* 0x0000000000007941 */ /* 0x000fea0003800000 */
.L_x_302:
        /* <DEDUP_REMOVED lines=14> */
.L_x_305:
[----:B------:R-:W-:Y:S05]  /*84c0*/  BSYNC B0 ;  /* 0x0000000000007941 */ /* 0x000fea0003800000 */
.L_x_304:
        /* <DEDUP_REMOVED lines=14> */
.L_x_307:
[----:B------:R-:W-:Y:S05]  /*85b0*/  BSYNC B0 ;  /* 0x0000000000007941 */ /* 0x000fea0003800000 */
.L_x_306:
        /* <DEDUP_REMOVED lines=14> */
.L_x_309:
[----:B------:R-:W-:Y:S05]  /*86a0*/  BSYNC B0 ;  /* 0x0000000000007941 */ /* 0x000fea0003800000 */
.L_x_308:
        /* <DEDUP_REMOVED lines=14> */
.L_x_311:
[----:B------:R-:W-:Y:S05]  /*8790*/  BSYNC B0 ;  /* 0x0000000000007941 */ /* 0x000fea0003800000 */
.L_x_310:
        /* <DEDUP_REMOVED lines=14> */
.L_x_312:
        /* <DEDUP_REMOVED lines=16> */
.L_x_1152:


//--------------------- .text._ZN7cutlass13device_kernelIN5flash19enable_sm80_to_sm89INS1_16FlashAttnBwdSm80INS1_25CollectiveMainloopBwdSm80ILi1ELi1EN4cute5tupleIJNS5_1CILi32EEENS7_ILi64EEENS7_ILi256EEEEEENS_6half_tEfNS_4arch4Sm80ELb0ELb1ELb1ELb1ELb0ELb0ELb0ELb0ELi2ELi2ELi2ELi1ELb1EEENS1_24CollectiveEpilogueBwdGQAISB_fSE_Li256ELb1ELb0EEENS1_19SingleTileSchedulerILb1ELb0ELb0ELi64EEEEEEEEEvNT_6ParamsE --------------------------
	.section	.text._ZN7cutlass13device_kernelIN5flash19enable_sm80_to_sm89INS1_16FlashAttnBwdSm80INS1_25CollectiveMainloopBwdSm80ILi1ELi1EN4cute5tupleIJNS5_1CILi32EEENS7_ILi64EEENS7_ILi256EEEEEENS_6half_tEfNS_4arch4Sm80ELb0ELb1ELb1ELb1ELb0ELb0ELb0ELb0ELi2ELi2ELi2ELi1ELb1EEENS1_24CollectiveEpilogueBwdGQAISB_fSE_Li256ELb1ELb0EEENS1_19SingleTileSchedulerILb1ELb0ELb0ELi64EEEEEEEEEvNT_6ParamsE,"ax",@progbits
	.sectioninfo	@"SHI_REGISTERS=255"
	.align	128
.text._ZN7cutlass13device_kernelIN5flash19enable_sm80_to_sm89INS1_16FlashAttnBwdSm80INS1_25CollectiveMainloopBwdSm80ILi1ELi1EN4cute5tupleIJNS5_1CILi32EEENS7_ILi64EEENS7_ILi256EEEEEENS_6half_tEfNS_4arch4Sm80ELb0ELb1ELb1ELb1ELb0ELb0ELb0ELb0ELi2ELi2ELi2ELi1ELb1EEENS1_24CollectiveEpilogueBwdGQAISB_fSE_Li256ELb1ELb0EEENS1_19SingleTileSchedulerILb1ELb0ELb0ELi64EEEEEEEEEvNT_6ParamsE:
        .type           _ZN7cutlass13device_kernelIN5flash19enable_sm80_to_sm89INS1_16FlashAttnBwdSm80INS1_25CollectiveMainloopBwdSm80ILi1ELi1EN4cute5tupleIJNS5_1CILi32EEENS7_ILi64EEENS7_ILi256EEEEEENS_6half_tEfNS_4arch4Sm80ELb0ELb1ELb1ELb1ELb0ELb0ELb0ELb0ELi2ELi2ELi2ELi1ELb1EEENS1_24CollectiveEpilogueBwdGQAISB_fSE_Li256ELb1ELb0EEENS1_19SingleTileSchedulerILb1ELb0ELb0ELi64EEEEEEEEEvNT_6ParamsE,@function
        .size           _ZN7cutlass13device_kernelIN5flash19enable_sm80_to_sm89INS1_16FlashAttnBwdSm80INS1_25CollectiveMainloopBwdSm80ILi1ELi1EN4cute5tupleIJNS5_1CILi32EEENS7_ILi64EEENS7_ILi256EEEEEENS_6half_tEfNS_4arch4Sm80ELb0ELb1ELb1ELb1ELb0ELb0ELb0ELb0ELi2ELi2ELi2ELi1ELb1EEENS1_24CollectiveEpilogueBwdGQAISB_fSE_Li256ELb1ELb0EEENS1_19SingleTileSchedulerILb1ELb0ELb0ELi64EEEEEEEEEvNT_6ParamsE,(.L_x_1153 - _ZN7cutlass13device_kernelIN5flash19enable_sm80_to_sm89INS1_16FlashAttnBwdSm80INS1_25CollectiveMainloopBwdSm80ILi1ELi1EN4cute5tupleIJNS5_1CILi32EEENS7_ILi64EEENS7_ILi256EEEEEENS_6half_tEfNS_4arch4Sm80ELb0ELb1ELb1ELb1ELb0ELb0ELb0ELb0ELi2ELi2ELi2ELi1ELb1EEENS1_24CollectiveEpilogueBwdGQAISB_fSE_Li256ELb1ELb0EEENS1_19SingleTileSchedulerILb1ELb0ELb0ELi64EEEEEEEEEvNT_6ParamsE)
        .other          _ZN7cutlass13device_kernelIN5flash19enable_sm80_to_sm89INS1_16FlashAttnBwdSm80INS1_25CollectiveMainloopBwdSm80ILi1ELi1EN4cute5tupleIJNS5_1CILi32EEENS7_ILi64EEENS7_ILi256EEEEEENS_6half_tEfNS_4arch4Sm80ELb0ELb1ELb1ELb1ELb0ELb0ELb0ELb0ELi2ELi2ELi2ELi1ELb1EEENS1_24CollectiveEpilogueBwdGQAISB_fSE_Li256ELb1ELb0EEENS1_19SingleTileSchedulerILb1ELb0ELb0ELi64EEEEEEEEEvNT_6ParamsE,@"STO_CUDA_ENTRY STV_DEFAULT"
_ZN7cutlass13device_kernelIN5flash19enable_sm80_to_sm89INS1_16FlashAttnBwdSm80INS1_25CollectiveMainloopBwdSm80ILi1ELi1EN4cute5tupleIJNS5_1CILi32EEENS7_ILi64EEENS7_ILi256EEEEEENS_6half_tEfNS_4arch4Sm80ELb0ELb1ELb1ELb1ELb0ELb0ELb0ELb0ELi2ELi2ELi2ELi1ELb1EEENS1_24CollectiveEpilogueBwdGQAISB_fSE_Li256ELb1ELb0EEENS1_19SingleTileSchedulerILb1ELb0ELb0ELi64EEEEEEEEEvNT_6ParamsE:
        /* <DEDUP_REMOVED lines=18> */
.L_x_314:
        /* <DEDUP_REMOVED lines=8> */
.L_x_316:
[----:B------:R-:W-:Y:S02]  /*01a0*/  MOV R0, c[0x0][0x3ac] ;  /* 0x0000eb0000007a02 */ /* 0x000fe40000000f00 */
.L_x_315:
[----:B------:R-:W-:-:S06]  /*01b0*/  USHF.L.U32 UR9, UR6, 0x6, URZ ;  /* 0x0000000606097899 */ /* 0x000fcc000800063f */
[----:B-----5:R-:W-:-:S04]  /*01c0*/  ISETP.LE.AND P0, PT, R0, UR9, PT ;  /* 0x0000000900007c0c */ /* 0x020fc8000bf03270 */
[----:B------:R-:W-:-:S05]  /*01d0*/  SEL R0, R5, 0xffffffff, !P0 ;  /* 0xffffffff05007807 */ /* 0x000fca0004000000 */
[----:B------:R2:W-:Y:S01]  /*01e0*/  STL [R1+0xbc], R0 ;  /* 0x0000bc0001007387 */ /* 0x0005e20000100800 */
[----:B------:R-:W-:Y:S05]  /*01f0*/  BRA `(.L_x_317) ;  /* 0x0000012000007947 */ /* 0x000fea0003800000 */
.L_x_313:
[----:B--2-4-:R-:W-:-:S04]  /*0200*/  ISETP.NE.U32.AND P0, PT, RZ, c[0x0][0x3c8], PT ;  /* 0x0000f200ff007a0c */ /* 0x014fc80003f05070 */
[----:B------:R-:W-:-:S13]  /*0210*/  ISETP.NE.AND.EX P0, PT, RZ, c[0x0][0x3cc], PT, P0 ;  /* 0x0000f300ff007a0c */ /* 0x000fda0003f05300 */
[----:B------:R-:W-:Y:S05]  /*0220*/  @!P0 BRA `(.L_x_318) ;  /* 0x0000002000008947 */ /* 0x000fea0003800000 */
[----:B------:R1:W5:Y:S01]  /*0230*/  LDG.E R0, [R2.64] ;  /* 0x0000000a02007981 */ /* 0x000362000c1e1900 */
[----:B------:R-:W-:Y:S05]  /*0240*/  BRA `(.L_x_319) ;  /* 0x0000009000007947 */ /* 0x000fea0003800000 */
.L_x_318:
        /* <DEDUP_REMOVED lines=8> */
.L_x_320:
[----:B------:R-:W-:Y:S02]  /*02d0*/  MOV R0, c[0x0][0x3ac] ;  /* 0x0000eb0000007a02 */ /* 0x000fe40000000f00 */
.L_x_319:
[----:B------:R-:W-:-:S06]  /*02e0*/  USHF.L.U32 UR9, UR6, 0x6, URZ ;  /* 0x0000000606097899 */ /* 0x000fcc000800063f */
[----:B-----5:R-:W-:-:S04]  /*02f0*/  ISETP.LE.AND P0, PT, R0, UR9, PT ;  /* 0x0000000900007c0c */ /* 0x020fc8000bf03270 */
[----:B------:R-:W-:-:S05]  /*0300*/  SEL R0, R5, 0xffffffff, !P0 ;  /* 0xffffffff05007807 */ /* 0x000fca0004000000 */
[----:B------:R2:W-:Y:S04]  /*0310*/  STL [R1+0xbc], R0 ;  /* 0x0000bc0001007387 */ /* 0x0005e80000100800 */
.L_x_317:
        /* <DEDUP_REMOVED lines=8> */
[----:B------:R-:W-:-:S04]  /*03a0*/  ISETP.NE.U32.AND P2, PT, RZ, c[0x0][0x2d0], PT ;  /* 0x0000b400ff007a0c */ /* 0x000fc80003f45070 */
[----:B------:R-:W-:-:S05]  /*03b0*/  ISETP.NE.AND.EX P2, PT, RZ, c[0x0][0x2d4], PT, P2 ;  /* 0x0000b500ff007a0c */ /* 0x000fca0003f45320 */
[CC--:B-1----:R-:W-:Y:S02]  /*03c0*/  @P0 IMAD.WIDE R2, R144.reuse, R10.reuse, c[0x0][0x2d8] ;  /* 0x0000b60090020625 */ /* 0x0c2fe400078e020a */
[----:B--2---:R-:W2:Y:S04]  /*03d0*/  @P1 LDG.E R0, [R4.64] ;  /* 0x0000000a04001981 */ /* 0x004ea8000c1e1900 */
[----:B------:R1:W3:Y:S04]  /*03e0*/  @P0 LDG.E R8, [R2.64] ;  /* 0x0000000a02080981 */ /* 0x0002e8000c1e1900 */
[----:B------:R-:W4:Y:S01]  /*03f0*/  @P1 LDG.E R7, [R4.64] ;  /* 0x0000000a04071981 */ /* 0x000f22000c1e1900 */
[----:B-1----:R-:W-:-:S05]  /*0400*/  IMAD.WIDE R2, R144, R10, c[0x0][0x2d0] ;  /* 0x0000b40090027625 */ /* 0x002fca00078e020a */
[----:B------:R-:W5:Y:S01]  /*0410*/  @P2 LDG.E R6, [R2.64] ;  /* 0x0000000a02062981 */ /* 0x000f62000c1e1900 */
[----:B------:R-:W-:Y:S01]  /*0420*/  ULDC UR8, c[0x0][0x168] ;  /* 0x00005a0000087ab9 */ /* 0x000fe20000000800 */
[----:B------:R-:W-:Y:S01]  /*0430*/  CS2R R76, SRZ ;  /* 0x00000000004c7805 */ /* 0x000fe2000001ff00 */
[----:B------:R-:W-:Y:S01]  /*0440*/  ULDC UR15, c[0x0][0x198] ;  /* 0x00006600000f7ab9 */ /* 0x000fe20000000800 */
[----:B------:R-:W-:Y:S02]  /*0450*/  IMAD.MOV.U32 R11, RZ, RZ, RZ ;  /* 0x000000ffff0b7224 */ /* 0x000fe400078e00ff */
[----:B--2---:R-:W-:Y:S01]  /*0460*/  @P1 IMAD R0, R144, 0x20, R0 ;  /* 0x0000002090001824 */ /* 0x004fe200078e0200 */
[----:B---3--:R1:W2:Y:S01]  /*0470*/  @P0 R2UR UR8, R8 ;  /* 0x00000000080803c2 */ /* 0x0082a200000e0000 */
[--C-:B----4-:R-:W-:Y:S01]  /*0480*/  @P1 SHF.R.S32.HI R77, RZ, 0x1f, R7.reuse ;  /* 0x0000001fff4d1819 */ /* 0x110fe20000011407 */
[----:B------:R-:W-:Y:S02]  /*0490*/  @P1 IMAD.MOV.U32 R76, RZ, RZ, R7 ;  /* 0x000000ffff4c1224 */ /* 0x000fe400078e0007 */
[----:B-1----:R-:W-:-:S04]  /*04a0*/  @P1 SHF.R.S32.HI R8, RZ, 0x1f, R0 ;  /* 0x0000001fff081819 */ /* 0x002fc80000011400 */
[----:B------:R-:W-:Y:S02]  /*04b0*/  @P1 LEA.HI R0, R8, R0, RZ, 0x5 ;  /* 0x0000000008001211 */ /* 0x000fe400078f28ff */
[----:B------:R-:W-:Y:S02]  /*04c0*/  CS2R R8, SRZ ;  /* 0x0000000000087805 */ /* 0x000fe4000001ff00 */
[--C-:B-----5:R-:W-:Y:S01]  /*04d0*/  @P2 SHF.R.S32.HI R9, RZ, 0x1f, R6.reuse ;  /* 0x0000001fff092819 */ /* 0x120fe20000011406 */
[----:B------:R-:W-:Y:S01]  /*04e0*/  @P2 IMAD.MOV.U32 R8, RZ, RZ, R6 ;  /* 0x000000ffff082224 */ /* 0x000fe200078e0006 */
[----:B------:R-:W-:Y:S01]  /*04f0*/  @P1 LOP3.LUT R11, R0, 0xffffffe0, RZ, 0xc0, !PT ;  /* 0xffffffe0000b1812 */ /* 0x000fe200078ec0ff */
[----:B------:R-:W-:Y:S05]  /*0500*/  @P0 BRA `(.L_x_321) ;  /* 0x0000006000000947 */ /* 0x000fea0003800000 */
[----:B--2---:R-:W-:Y:S05]  /*0510*/  @!P1 BRA `(.L_x_321) ;  /* 0x0000005000009947 */ /* 0x004fea0003800000 */
[----:B------:R1:W2:Y:S04]  /*0520*/  LDG.E R0, [R4.64] ;  /* 0x0000000a04007981 */ /* 0x0002a8000c1e1900 */
[----:B-1----:R-:W3:Y:S01]  /*0530*/  LDG.E R4, [R4.64+0x4] ;  /* 0x0000040a04047981 */ /* 0x002ee2000c1e1900 */
[----:B--2---:R-:W1:Y:S08]  /*0540*/  R2UR UR8, R0 ;  /* 0x00000000000873c2 */ /* 0x004e7000000e0000 */
[----:B---3--:R-:W1:Y:S02]  /*0550*/  R2UR UR4, R4 ;  /* 0x00000000040473c2 */ /* 0x008e6400000e0000 */
[----:B-1----:R-:W-:-:S06]  /*0560*/  UIADD3 UR8, -UR8, UR4, URZ ;  /* 0x0000000408087290 */ /* 0x002fcc000fffe13f */
.L_x_321:
[----:B--2---:R-:W-:-:S04]  /*0570*/  ISETP.NE.U32.AND P0, PT, RZ, c[0x0][0x2e0], PT ;  /* 0x0000b800ff007a0c */ /* 0x004fc80003f05070 */
[----:B------:R-:W-:-:S13]  /*0580*/  ISETP.NE.AND.EX P0, PT, RZ, c[0x0][0x2e4], PT, P0 ;  /* 0x0000b900ff007a0c */ /* 0x000fda0003f05300 */
[----:B------:R-:W-:Y:S05]  /*0590*/  @!P0 BRA `(.L_x_322) ;  /* 0x0000004000008947 */ /* 0x000fea0003800000 */
[----:B------:R-:W-:-:S05]  /*05a0*/  IMAD.WIDE R2, R144, R10, c[0x0][0x2e0] ;  /* 0x0000b80090027625 */ /* 0x000fca00078e020a */
[----:B------:R-:W2:Y:S02]  /*05b0*/  LDG.E R0, [R2.64] ;  /* 0x0000000a02007981 */ /* 0x000ea4000c1e1900 */
[----:B--2---:R1:W2:Y:S02]  /*05c0*/  R2UR UR15, R0 ;  /* 0x00000000000f73c2 */ /* 0x0042a400000e0000 */
[----:B-12---:R-:W-:Y:S05]  /*05d0*/  BRA `(.L_x_323) ;  /* 0x0000006000007947 */ /* 0x006fea0003800000 */
.L_x_322:
[----:B------:R-:W-:Y:S05]  /*05e0*/  @!P2 BRA `(.L_x_323) ;  /* 0x000000500000a947 */ /* 0x000fea0003800000 */
[----:B------:R1:W2:Y:S04]  /*05f0*/  LDG.E R0, [R2.64] ;  /* 0x0000000a02007981 */ /* 0x0002a8000c1e1900 */
[----:B-1----:R-:W3:Y:S01]  /*0600*/  LDG.E R2, [R2.64+0x4] ;  /* 0x0000040a02027981 */ /* 0x002ee2000c1e1900 */
[----:B--2---:R-:W1:Y:S08]  /*0610*/  R2UR UR15, R0 ;  /* 0x00000000000f73c2 */ /* 0x004e7000000e0000 */
[----:B---3--:R-:W1:Y:S02]  /*0620*/  R2UR UR4, R2 ;  /* 0x00000000020473c2 */ /* 0x008e6400000e0000 */
[----:B-1----:R-:W-:-:S06]  /*0630*/  UIADD3 UR15, -UR15, UR4, URZ ;  /* 0x000000040f0f7290 */ /* 0x002fcc000fffe13f */
.L_x_323:
        /* <DEDUP_REMOVED lines=15> */
.L_x_324:
[----:B------:R-:W-:Y:S01]  /*0730*/  UIADD3 UR4, UR9, UR8, -UR15 ;  /* 0x0000000809047290 */ /* 0x000fe2000fffe80f */
[----:B------:R-:W-:Y:S01]  /*0740*/  PLOP3.LUT P3, PT, PT, PT, PT, 0x80, 0x0 ;  /* 0x000000000000781c */ /* 0x000fe20003f6f070 */
[----:B------:R-:W-:Y:S01]  /*0750*/  ULDC UR5, c[0x0][0x2a4] ;  /* 0x0000a90000057ab9 */ /* 0x000fe20000000800 */
[----:B------:R-:W-:Y:S01]  /*0760*/  CS2R R134, SRZ ;  /* 0x0000000000867805 */ /* 0x000fe2000001ff00 */
[----:B------:R-:W-:Y:S01]  /*0770*/  UIADD3 UR5, UR4, -UR5, URZ ;  /* 0x8000000504057290 */ /* 0x000fe2000fffe03f */
        /* <DEDUP_REMOVED lines=77> */
[----:B------:R-:W-:Y:S01]  /*0c50*/  IMAD.MOV.U32 R15, RZ, RZ, c[0x0][0x1d8] ;  /* 0x00007600ff0f7624 */ /* 0x000fe200078e00ff */
[----:B------:R-:W-:Y:S01]  /*0c60*/  LEA.HI R36, R31, R143, RZ, 0x3 ;  /* 0x0000008f1f247211 */ /* 0x000fe200078f18ff */
[----:B------:R-:W-:Y:S01]  /*0c70*/  UIADD3 UR14, -UR9, UR15, URZ ;  /* 0x0000000f090e7290 */ /* 0x000fe2000fffe13f */
[----:B------:R-:W-:Y:S01]  /*0c80*/  SEL R24, R29, RZ, !P2 ;  /* 0x000000ff1d187207 */ /* 0x000fe20005000000 */
[----:B------:R-:W-:Y:S01]  /*0c90*/  IMAD.MOV.U32 R17, RZ, RZ, c[0x0][0x1dc] ;  /* 0x00007700ff117624 */ /* 0x000fe200078e00ff */
[----:B------:R-:W-:Y:S01]  /*0ca0*/  LOP3.LUT R0, R36, 0xfffffff8, RZ, 0xc0, !PT ;  /* 0xfffffff824007812 */ /* 0x000fe200078ec0ff */
[----:B------:R-:W-:Y:S01]  /*0cb0*/  USHF.R.S32.HI UR13, URZ, 0x1f, UR12 ;  /* 0x0000001f3f0d7899 */ /* 0x000fe2000801140c */
[----:B------:R-:W-:Y:S01]  /*0cc0*/  SHF.R.S32.HI R43, RZ, 0x3, R36 ;  /* 0x00000003ff2b7819 */ /* 0x000fe20000011424 */
[----:B------:R-:W-:Y:S01]  /*0cd0*/  ULDC.64 UR4, c[0x0][0x178] ;  /* 0x00005e0000047ab9 */ /* 0x000fe20000000a00 */
[----:B------:R-:W-:Y:S01]  /*0ce0*/  SEL R19, R144, RZ, !P2 ;  /* 0x000000ff90137207 */ /* 0x000fe20005000000 */
[----:B------:R-:W-:Y:S01]  /*0cf0*/  IMAD.IADD R25, R143, 0x1, -R0 ;  /* 0x000000018f197824 */ /* 0x000fe200078e0a00 */
[----:B------:R-:W-:Y:S01]  /*0d00*/  SHF.R.S32.HI R13, RZ, 0x1f, R43 ;  /* 0x0000001fff0d7819 */ /* 0x000fe2000001142b */
[----:B------:R-:W-:Y:S01]  /*0d10*/  @P0 IMAD.HI.U32 R2, R142, c[0x0][0x24c], RZ ;  /* 0x000093008e020a27 */ /* 0x000fe200078e00ff */
[----:B------:R-:W-:Y:S01]  /*0d20*/  IADD3 R20, P2, R12, R11, RZ ;  /* 0x0000000b0c147210 */ /* 0x000fe20007f5e0ff */
[----:B------:R-:W-:Y:S01]  /*0d30*/  UIMAD UR16, UR13, UR4, URZ ;  /* 0x000000040d1072a4 */ /* 0x000fe2000f8e023f */
[----:B------:R-:W-:Y:S01]  /*0d40*/  IADD3 R14, P3, R43, R76, RZ ;  /* 0x0000004c2b0e7210 */ /* 0x000fe20007f7e0ff */
[----:B------:R-:W-:Y:S01]  /*0d50*/  UIMAD.WIDE.U32 UR18, UR12, UR4, URZ ;  /* 0x000000040c1272a5 */ /* 0x000fe2000f8e003f */
[----:B------:R-:W-:Y:S01]  /*0d60*/  @P0 SHF.R.U32.HI R10, RZ, c[0x0][0x250], R2 ;  /* 0x00009400ff0a0a19 */ /* 0x000fe20000011602 */
[----:B------:R-:W-:Y:S01]  /*0d70*/  IMAD.SHL.U32 R2, R25, 0x8, RZ ;  /* 0x0000000819027824 */ /* 0x000fe200078e00ff */
[----:B------:R-:W-:Y:S01]  /*0d80*/  IADD3 R6, P0, R43, R8, RZ ;  /* 0x000000082b067210 */ /* 0x000fe20007f1e0ff */
[----:B------:R-:W-:Y:S01]  /*0d90*/  IMAD R8, R24, c[0x0][0x1e8], RZ ;  /* 0x00007a0018087a24 */ /* 0x000fe200078e02ff */
[----:B------:R-:W-:Y:S01]  /*0da0*/  SHF.R.S32.HI R16, RZ, 0x1f, R10 ;  /* 0x0000001fff107819 */ /* 0x000fe2000001140a */
[----:B------:R-:W-:Y:S01]  /*0db0*/  UIMAD UR5, UR12, UR5, UR16 ;  /* 0x000000050c0572a4 */ /* 0x000fe2000f8e0210 */
[--C-:B------:R-:W-:Y:S01]  /*0dc0*/  SHF.R.S32.HI R3, RZ, 0x1f, R2.reuse ;  /* 0x0000001fff037819 */ /* 0x100fe20000011402 */
[----:B------:R-:W-:Y:S01]  /*0dd0*/  IMAD.X R7, R13, 0x1, R9, P0 ;  /* 0x000000010d077824 */ /* 0x000fe200000e0609 */
[----:B------:R-:W-:Y:S01]  /*0de0*/  IADD3 R34, R2, 0x40, RZ ;  /* 0x0000004002227810 */ /* 0x000fe20007ffe0ff */
[----:B------:R-:W-:Y:S01]  /*0df0*/  IMAD R0, R16, c[0x0][0x1e0], RZ ;  /* 0x0000780010007a24 */ /* 0x000fe200078e02ff */
[----:B------:R-:W-:Y:S01]  /*0e00*/  IADD3 R33, R2, 0x80, RZ ;  /* 0x0000008002217810 */ /* 0x000fe20007ffe0ff */
[----:B------:R-:W-:Y:S01]  /*0e10*/  IMAD.WIDE.U32 R4, R10, c[0x0][0x1e0], R2 ;  /* 0x000078000a047a25 */ /* 0x000fe200078e0002 */
[----:B------:R-:W-:Y:S01]  /*0e20*/  ISETP.GE.AND P6, PT, R34, c[0x0][0x1cc], PT ;  /* 0x0000730022007a0c */ /* 0x000fe20003fc6270 */
[----:B------:R-:W-:Y:S01]  /*0e30*/  UIADD3 UR5, UR19, UR5, URZ ;  /* 0x0000000513057290 */ /* 0x000fe2000fffe03f */
[----:B------:R-:W-:Y:S01]  /*0e40*/  ISETP.GE.AND P4, PT, R33, c[0x0][0x1cc], PT ;  /* 0x0000730021007a0c */ /* 0x000fe20003f86270 */
[----:B------:R-:W-:Y:S01]  /*0e50*/  IMAD R0, R10, c[0x0][0x1e4], R0 ;  /* 0x000079000a007a24 */ /* 0x000fe200078e0200 */
[CC--:B------:R-:W-:Y:S01]  /*0e60*/  LEA.HI R39, R31.reuse, R143.reuse, RZ, 0x4 ;  /* 0x0000008f1f277211 */ /* 0x0c0fe200078f20ff */
[----:B------:R-:W-:Y:S01]  /*0e70*/  IMAD.U32 R9, RZ, RZ, UR6 ;  /* 0x00000006ff097e24 */ /* 0x000fe2000f8e00ff */
[-C--:B------:R-:W-:Y:S01]  /*0e80*/  LEA.HI R30, R31, R143.reuse, RZ, 0x2 ;  /* 0x0000008f1f1e7211 */ /* 0x080fe200078f10ff */
[----:B------:R-:W-:Y:S01]  /*0e90*/  IMAD.IADD R5, R5, 0x1, R0 ;  /* 0x0000000105057824 */ /* 0x000fe200078e0200 */
[----:B------:R-:W-:Y:S01]  /*0ea0*/  IADD3 R32, R2, 0xc0, RZ ;  /* 0x000000c002207810 */ /* 0x000fe20007ffe0ff */
[----:B------:R-:W-:Y:S01]  /*0eb0*/  IMAD R0, R19, c[0x0][0x1ec], R8 ;  /* 0x00007b0013007a24 */ /* 0x000fe200078e0208 */
[----:B------:R-:W-:Y:S01]  /*0ec0*/  SHF.R.S32.HI R18, RZ, 0x4, R39 ;  /* 0x00000004ff127819 */ /* 0x000fe20000011427 */
[----:B------:R-:W-:Y:S01]  /*0ed0*/  IMAD.WIDE R8, R9, 0x40, R6 ;  /* 0x0000004009087825 */ /* 0x000fe200078e0206 */
[----:B------:R-:W-:Y:S01]  /*0ee0*/  SHF.R.S32.HI R28, RZ, 0x2, R30 ;  /* 0x00000002ff1c7819 */ /* 0x000fe2000001141e */
[----:B------:R-:W-:Y:S01]  /*0ef0*/  USHF.L.U32 UR16, UR12, 0x5, URZ ;  /* 0x000000050c107899 */ /* 0x000fe2000800063f */
[----:B------:R-:W-:Y:S01]  /*0f00*/  LEA.HI R37, R31, R143, RZ, 0x5 ;  /* 0x0000008f1f257211 */ /* 0x000fe200078f28ff */
        /* <DEDUP_REMOVED lines=18> */
[----:B------:R-:W-:Y:S01]  /*1030*/  CS2R R130, SRZ ;  /* 0x0000000000827805 */ /* 0x000fe2000001ff00 */
        /* <DEDUP_REMOVED lines=16> */
[----:B------:R-:W-:Y:S01]  /*1140*/  LEA R12, P0, R15, R4, 0x6 ;  /* 0x000000040f0c7211 */ /* 0x000fe200078030ff */
[----:B------:R-:W-:Y:S01]  /*1150*/  CS2R R116, SRZ ;  /* 0x0000000000747805 */ /* 0x000fe2000001ff00 */
[----:B------:R-:W-:Y:S01]  /*1160*/  LEA.HI.X.SX32 R23, R6, R11, 0x1, P2 ;  /* 0x0000000b06177211 */ /* 0x000fe200010f0eff */
[----:B------:R-:W-:Y:S01]  /*1170*/  IMAD.X R11, R13, 0x1, R77, P3 ;  /* 0x000000010d0b7824 */ /* 0x000fe200018e064d */
[----:B------:R-:W-:Y:S01]  /*1180*/  LOP3.LUT R6, R38, R7, R0, 0xf6, !PT ;  /* 0x0000000726067212 */ /* 0x000fe200078ef600 */
[----:B------:R-:W-:Y:S01]  /*1190*/  CS2R R114, SRZ ;  /* 0x0000000000727805 */ /* 0x000fe2000001ff00 */
[----:B------:R-:W-:Y:S01]  /*11a0*/  LEA.HI.X R13, R15, R5, R17, 0x6, P0 ;  /* 0x000000050f0d7211 */ /* 0x000fe200000f3411 */
[----:B------:R-:W-:Y:S01]  /*11b0*/  IMAD.MOV.U32 R17, RZ, RZ, c[0x0][0x2a8] ;  /* 0x0000aa00ff117624 */ /* 0x000fe200078e00ff */
[----:B------:R-:W-:Y:S01]  /*11c0*/  IADD3 R0, -R43, UR14, RZ ;  /* 0x0000000e2b007c10 */ /* 0x000fe2000fffe1ff */
[----:B------:R-:W-:Y:S01]  /*11d0*/  IMAD.SHL.U32 R41, R6, 0x2, RZ ;  /* 0x0000000206297824 */ /* 0x000fe200078e00ff */
[----:B------:R-:W-:Y:S01]  /*11e0*/  ISETP.GE.AND P0, PT, R2, c[0x0][0x1cc], PT ;  /* 0x0000730002007a0c */ /* 0x000fe20003f06270 */
[----:B------:R-:W-:Y:S01]  /*11f0*/  IMAD R6, R16, c[0x0][0x1b0], RZ ;  /* 0x00006c0010067a24 */ /* 0x000fe200078e02ff */
[----:B------:R-:W-:Y:S01]  /*1200*/  ISETP.LT.OR P3, PT, R0, 0x1, P6 ;  /* 0x000000010000780c */ /* 0x000fe20003761670 */
[----:B------:R-:W-:Y:S01]  /*1210*/  IMAD.WIDE.U32 R22, R142, c[0x0][0x238], R22 ;  /* 0x00008e008e167a25 */ /* 0x000fe200078e0016 */
[C---:B------:R-:W-:Y:S01]  /*1220*/  ISETP.LT.OR P2, PT, R0.reuse, 0x1, P0 ;  /* 0x000000010000780c */ /* 0x040fe20000741670 */
[----:B------:R-:W-:Y:S01]  /*1230*/  STL [R1+0x50], R41 ;  /* 0x0000502901007387 */ /* 0x000fe20000100800 */
[----:B------:R-:W-:Y:S01]  /*1240*/  ISETP.LT.OR P5, PT, R0, 0x1, P4 ;  /* 0x000000010000780c */ /* 0x000fe200027a1670 */
[----:B------:R-:W-:Y:S01]  /*1250*/  IMAD R16, R10, c[0x0][0x1b4], R6 ;  /* 0x00006d000a107a24 */ /* 0x000fe200078e0206 */
[----:B------:R-:W-:Y:S01]  /*1260*/  SHF.R.S32.HI R7, RZ, 0x1f, R30 ;  /* 0x0000001fff077819 */ /* 0x000fe2000001141e */
[----:B------:R-:W-:Y:S01]  /*1270*/  CS2R R112, SRZ ;  /* 0x0000000000707805 */ /* 0x000fe2000001ff00 */
[----:B------:R-:W-:Y:S01]  /*1280*/  LEA.HI R15, R39, R18, RZ, 0x1 ;  /* 0x00000012270f7211 */ /* 0x000fe200078f08ff */
[----:B------:R-:W-:Y:S01]  /*1290*/  CS2R R110, SRZ ;  /* 0x00000000006e7805 */ /* 0x000fe2000001ff00 */
[----:B------:R-:W-:Y:S01]  /*12a0*/  LEA.HI R7, R7, R28, RZ, 0x3 ;  /* 0x0000001c07077211 */ /* 0x000fe200078f18ff */
[----:B------:R-:W-:Y:S01]  /*12b0*/  CS2R R108, SRZ ;  /* 0x00000000006c7805 */ /* 0x000fe2000001ff00 */
[----:B------:R-:W-:Y:S01]  /*12c0*/  LOP3.LUT R15, R15, 0xfffffffe, RZ, 0xc0, !PT ;  /* 0xfffffffe0f0f7812 */ /* 0x000fe200078ec0ff */
[----:B------:R-:W-:Y:S01]  /*12d0*/  CS2R R106, SRZ ;  /* 0x00000000006a7805 */ /* 0x000fe2000001ff00 */
[----:B------:R-:W-:Y:S01]  /*12e0*/  ISETP.LT.OR P0, PT, R0, 0x21, P0 ;  /* 0x000000210000780c */ /* 0x000fe20000701670 */
[----:B------:R-:W-:Y:S01]  /*12f0*/  @!PT LDS RZ, [RZ] ;  /* 0x00000000fffff984 */ /* 0x000fe20000000800 */
[----:B------:R-:W-:Y:S01]  /*1300*/  @!PT LDS RZ, [RZ] ;  /* 0x00000000fffff984 */ /* 0x000fe20000000800 */
[----:B------:R-:W-:Y:S01]  /*1310*/  @!PT LDS RZ, [RZ] ;  /* 0x00000000fffff984 */ /* 0x000fe20000000800 */
[----:B------:R1:W-:Y:S01]  /*1320*/  LDGSTS.E.BYPASS.LTC128B.128 [R41+0x8080], [R4.64], !P2 ;  /* 0x0808000004297fae */ /* 0x0003e2000d101d4a */
[----:B------:R-:W-:Y:S01]  /*1330*/  ISETP.GE.AND P2, PT, R17, 0x1, PT ;  /* 0x000000011100780c */ /* 0x000fe20003f46270 */
[----:B------:R-:W-:Y:S01]  /*1340*/  IMAD.IADD R27, R18, 0x1, -R15 ;  /* 0x00000001121b7824 */ /* 0x000fe200078e0a0f */
[----:B------:R-:W-:Y:S01]  /*1350*/  LOP3.LUT R17, R7, 0xfffffff8, RZ, 0xc0, !PT ;  /* 0xfffffff807117812 */ /* 0x000fe200078ec0ff */
[----:B------:R1:W-:Y:S01]  /*1360*/  LDGSTS.E.BYPASS.LTC128B.128 [R41+0xa080], [R4.64+0x80], !P3 ;  /* 0x0a08008004297fae */ /* 0x0003e2000d901d4a */
[----:B------:R-:W-:Y:S01]  /*1370*/  ISETP.GE.AND P3, PT, R32, c[0x0][0x1cc], PT ;  /* 0x0000730020007a0c */ /* 0x000fe20003f66270 */
[----:B------:R-:W-:Y:S01]  /*1380*/  IMAD.WIDE.U32 R6, R10, c[0x0][0x1b0], R2 ;  /* 0x00006c000a067a25 */ /* 0x000fe200078e0002 */
[C---:B------:R-:W-:Y:S01]  /*1390*/  ISETP.LT.OR P6, PT, R0.reuse, 0x21, P6 ;  /* 0x000000210000780c */ /* 0x040fe200037c1670 */
[----:B------:R1:W-:Y:S01]  /*13a0*/  LDGSTS.E.BYPASS.LTC128B.128 [R41+0xc080], [R4.64+0x100], !P5 ;  /* 0x0c08010004297fae */ /* 0x0003e2000e901d4a */
[C---:B------:R-:W-:Y:S01]  /*13b0*/  ISETP.LT.OR P5, PT, R0.reuse, 0x1, P3 ;  /* 0x000000010000780c */ /* 0x040fe20001fa1670 */
[C---:B------:R-:W-:Y:S01]  /*13c0*/  IMAD R10, R11.reuse, c[0x0][0x178], RZ ;  /* 0x00005e000b0a7a24 */ /* 0x040fe200078e02ff */
[C---:B------:R-:W-:Y:S01]  /*13d0*/  ISETP.LT.OR P4, PT, R0.reuse, 0x21, P4 ;  /* 0x000000210000780c */ /* 0x040fe20002781670 */
[----:B------:R-:W-:Y:S01]  /*13e0*/  IMAD R11, R11, c[0x0][0x208], RZ ;  /* 0x000082000b0b7a24 */ /* 0x000fe200078e02ff */
[----:B------:R-:W-:Y:S01]  /*13f0*/  ISETP.LT.OR P3, PT, R0, 0x21, P3 ;  /* 0x000000210000780c */ /* 0x000fe20001f61670 */
[----:B------:R-:W-:Y:S01]  /*1400*/  IMAD.IADD R15, R28, 0x1, -R17 ;  /* 0x000000011c0f7824 */ /* 0x000fe200078e0a11 */
[----:B------:R-:W-:Y:S01]  /*1410*/  CS2R R104, SRZ ;  /* 0x0000000000687805 */ /* 0x000fe2000001ff00 */
[----:B------:R-:W-:Y:S01]  /*1420*/  IMAD.IADD R7, R7, 0x1, R16 ;  /* 0x0000000107077824 */ /* 0x000fe200078e0210 */
[----:B------:R-:W-:Y:S01]  /*1430*/  CS2R R102, SRZ ;  /* 0x0000000000667805 */ /* 0x000fe2000001ff00 */
[C---:B------:R-:W-:Y:S01]  /*1440*/  IMAD R18, R14.reuse, c[0x0][0x17c], R10 ;  /* 0x00005f000e127a24 */ /* 0x040fe200078e020a */
[----:B------:R-:W-:Y:S01]  /*1450*/  CS2R R100, SRZ ;  /* 0x0000000000647805 */ /* 0x000fe2000001ff00 */
[C---:B------:R-:W-:Y:S01]  /*1460*/  IMAD R28, R14.reuse, c[0x0][0x20c], R11 ;  /* 0x000083000e1c7a24 */ /* 0x040fe200078e020b */
[----:B------:R-:W-:Y:S01]  /*1470*/  CS2R R98, SRZ ;  /* 0x0000000000627805 */ /* 0x000fe2000001ff00 */
[C-C-:B------:R-:W-:Y:S01]  /*1480*/  IMAD.WIDE.U32 R10, R14.reuse, c[0x0][0x178], R2.reuse ;  /* 0x00005e000e0a7a25 */ /* 0x140fe200078e0002 */
[----:B------:R1:W-:Y:S01]  /*1490*/  LDGSTS.E.BYPASS.LTC128B.128 [R41+0xe080], [R4.64+0x180], !P5 ;  /* 0x0e08018004297fae */ /* 0x0003e2000e901d4a */
[C---:B------:R-:W-:Y:S01]  /*14a0*/  LOP3.LUT P5, RZ, R15.reuse, 0x4, RZ, 0xc0, !PT ;  /* 0x000000040fff7812 */ /* 0x040fe200078ac0ff */
[----:B------:R-:W-:Y:S01]  /*14b0*/  CS2R R96, SRZ ;  /* 0x0000000000607805 */ /* 0x000fe2000001ff00 */
[----:B------:R-:W-:Y:S01]  /*14c0*/  IMAD.WIDE.U32 R16, R14, c[0x0][0x208], R2 ;  /* 0x000082000e107a25 */ /* 0x000fe200078e0002 */
[----:B------:R2:W-:Y:S01]  /*14d0*/  LDGSTS.E.BYPASS.LTC128B.128 [R41+0x9080], [R12.64], !P0 ;  /* 0x090800000c297fae */ /* 0x0005e2000c101d4a */
[----:B------:R-:W-:Y:S01]  /*14e0*/  CS2R R94, SRZ ;  /* 0x00000000005e7805 */ /* 0x000fe2000001ff00 */
[----:B------:R-:W-:Y:S01]  /*14f0*/  CS2R R92, SRZ ;  /* 0x00000000005c7805 */ /* 0x000fe2000001ff00 */
[----:B------:R-:W-:Y:S01]  /*1500*/  IMAD.SHL.U32 R3, R15, 0x40, RZ ;  /* 0x000000400f037824 */ /* 0x000fe200078e00ff */
[----:B------:R2:W-:Y:S01]  /*1510*/  LDGSTS.E.BYPASS.LTC128B.128 [R41+0xb080], [R12.64+0x80], !P6 ;  /* 0x0b0800800c297fae */ /* 0x0005e2000f101d4a */
[----:B------:R-:W-:Y:S01]  /*1520*/  IMAD R14, R24, c[0x0][0x1b8], RZ ;  /* 0x00006e00180e7a24 */ /* 0x000fe200078e02ff */
[----:B------:R-:W-:Y:S01]  /*1530*/  ISETP.GE.AND P6, PT, R2, c[0x0][0x19c], PT ;  /* 0x0000670002007a0c */ /* 0x000fe20003fc6270 */
[----:B------:R-:W-:Y:S01]  /*1540*/  CS2R R90, SRZ ;  /* 0x00000000005a7805 */ /* 0x000fe2000001ff00 */
[----:B------:R-:W-:Y:S01]  /*1550*/  LOP3.LUT R3, R3, 0x1c0, RZ, 0xc0, !PT ;  /* 0x000001c003037812 */ /* 0x000fe200078ec0ff */
[----:B------:R-:W-:Y:S01]  /*1560*/  IMAD R14, R19, c[0x0][0x1bc], R14 ;  /* 0x00006f00130e7a24 */ /* 0x000fe200078e020e */
[----:B------:R2:W-:Y:S01]  /*1570*/  LDGSTS.E.BYPASS.LTC128B.128 [R41+0xd080], [R12.64+0x100], !P4 ;  /* 0x0d0801000c297fae */ /* 0x0005e2000e101d4a */
[----:B------:R-:W-:Y:S01]  /*1580*/  ISETP.GE.AND P4, PT, R34, c[0x0][0x19c], PT ;  /* 0x0000670022007a0c */ /* 0x000fe20003f86270 */
[----:B------:R-:W-:Y:S01]  /*1590*/  CS2R R88, SRZ ;  /* 0x0000000000587805 */ /* 0x000fe2000001ff00 */
[----:B------:R-:W-:Y:S01]  /*15a0*/  CS2R R86, SRZ ;  /* 0x0000000000567805 */ /* 0x000fe2000001ff00 */
[----:B------:R2:W-:Y:S01]  /*15b0*/  LDGSTS.E.BYPASS.LTC128B.128 [R41+0xf080], [R12.64+0x180], !P3 ;  /* 0x0f0801800c297fae */ /* 0x0005e2000d901d4a */
[----:B------:R-:W-:Y:S01]  /*15c0*/  ISETP.GE.AND P3, PT, R33, c[0x0][0x19c], PT ;  /* 0x0000670021007a0c */ /* 0x000fe20003f66270 */
[----:B------:R-:W-:Y:S01]  /*15d0*/  CS2R R84, SRZ ;  /* 0x0000000000547805 */ /* 0x000fe2000001ff00 */
[----:B------:R-:W-:Y:S01]  /*15e0*/  CS2R R82, SRZ ;  /* 0x0000000000527805 */ /* 0x000fe2000001ff00 */
[----:B------:R-:W0:Y:S01]  /*15f0*/  LDGDEPBAR ;  /* 0x00000000000079af */ /* 0x000e220000000000 */
[----:B------:R-:W-:Y:S01]  /*1600*/  CS2R R80, SRZ ;  /* 0x0000000000507805 */ /* 0x000fe2000001ff00 */
[----:B------:R-:W-:Y:S01]  /*1610*/  CS2R R78, SRZ ;  /* 0x00000000004e7805 */ /* 0x000fe2000001ff00 */
[----:B------:R-:W-:Y:S01]  /*1620*/  CS2R R76, SRZ ;  /* 0x00000000004c7805 */ /* 0x000fe2000001ff00 */
[----:B------:R-:W-:Y:S01]  /*1630*/  CS2R R74, SRZ ;  /* 0x00000000004a7805 */ /* 0x000fe2000001ff00 */
[----:B-1----:R-:W-:Y:S01]  /*1640*/  IMAD.WIDE.U32 R4, R19, c[0x0][0x1b8], R6 ;  /* 0x00006e0013047a25 */ /* 0x002fe200078e0006 */
[----:B------:R-:W-:Y:S01]  /*1650*/  CS2R R72, SRZ ;  /* 0x0000000000487805 */ /* 0x000fe2000001ff00 */
[----:B------:R-:W-:Y:S01]  /*1660*/  CS2R R70, SRZ ;  /* 0x0000000000467805 */ /* 0x000fe2000001ff00 */
[----:B------:R-:W-:Y:S01]  /*1670*/  CS2R R68, SRZ ;  /* 0x0000000000447805 */ /* 0x000fe2000001ff00 */
[----:B------:R-:W-:Y:S01]  /*1680*/  IMAD.SHL.U32 R6, R26, 0x8, RZ ;  /* 0x000000081a067824 */ /* 0x000fe200078e00ff */
[----:B------:R-:W-:Y:S01]  /*1690*/  CS2R R66, SRZ ;  /* 0x0000000000427805 */ /* 0x000fe2000001ff00 */
        /* <DEDUP_REMOVED lines=10> */
[----:B------:R-:W-:Y:S01]  /*1740*/  IMAD R14, R142, c[0x0][0x184], R14 ;  /* 0x000061008e0e7a24 */ /* 0x000fe200078e020e */
        /* <DEDUP_REMOVED lines=14> */
[----:B------:R-:W-:Y:S01]  /*1830*/  CS2R R50, SRZ ;  /* 0x0000000000327805 */ /* 0x000fe2000001ff00 */
[----:B------:R-:W-:Y:S01]  /*1840*/  IMAD.SHL.U32 R30, R24, 0x400, RZ ;  /* 0x00000400181e7824 */ /* 0x000fe200078e00ff */
[----:B------:R-:W-:Y:S01]  /*1850*/  UISETP.GT.AND UP1, UPT, UR6, -0x1, UPT ;  /* 0xffffffff0600788c */ /* 0x000fe2000bf24270 */
[----:B------:R-:W-:Y:S01]  /*1860*/  IMAD.IADD R3, R9, 0x1, R18 ;  /* 0x0000000109037824 */ /* 0x000fe200078e0212 */
[----:B------:R-:W-:Y:S01]  /*1870*/  SEL R18, R29, RZ, !P1 ;  /* 0x000000ff1d127207 */ /* 0x000fe20004800000 */
[----:B------:R-:W-:-:S02]  /*1880*/  IMAD.MOV.U32 R19, RZ, RZ, c[0x0][0x1a8] ;  /* 0x00006a00ff137624 */ /* 0x000fc400078e00ff */
[----:B------:R-:W-:Y:S01]  /*1890*/  IMAD R7, R5, 0x2, R30 ;  /* 0x0000000205077824 */ /* 0x000fe200078e021e */
[----:B------:R-:W-:Y:S01]  /*18a0*/  LEA.HI.X R5, R8, c[0x0][0x194], R3, 0x1, P0 ;  /* 0x0000650008057a11 */ /* 0x000fe200000f0c03 */
[----:B------:R-:W-:Y:S01]  /*18b0*/  IMAD.IADD R9, R11, 0x1, R14 ;  /* 0x000000010b097824 */ /* 0x000fe200078e020e */
[----:B------:R-:W-:Y:S01]  /*18c0*/  LEA R6, P0, R19, R4, 0x6 ;  /* 0x0000000413067211 */ /* 0x000fe200078030ff */
[----:B------:R-:W-:Y:S02]  /*18d0*/  IMAD.MOV.U32 R11, RZ, RZ, c[0x0][0x1ac] ;  /* 0x00006b00ff0b7624 */ /* 0x000fe400078e00ff */
[----:B------:R-:W-:Y:S02]  /*18e0*/  IMAD.IADD R3, R7, 0x1, R15 ;  /* 0x0000000107037824 */ /* 0x000fe400078e020f */
[----:B------:R-:W-:Y:S01]  /*18f0*/  IMAD.MOV.U32 R8, RZ, RZ, R10 ;  /* 0x000000ffff087224 */ /* 0x000fe200078e000a */
[----:B------:R-:W-:Y:S01]  /*1900*/  LEA.HI.X R7, R19, R5, R11, 0x6, P0 ;  /* 0x0000000513077211 */ /* 0x000fe200000f340b */
[----:B------:R-:W-:Y:S01]  /*1910*/  IMAD.SHL.U32 R10, R3, 0x2, RZ ;  /* 0x00000002030a7824 */ /* 0x000fe200078e00ff */
[----:B------:R-:W-:Y:S01]  /*1920*/  ISETP.LT.OR P0, PT, R0, 0x1, P6 ;  /* 0x000000010000780c */ /* 0x000fe20003701670 */
[----:B--2---:R-:W-:Y:S01]  /*1930*/  IMAD R12, R18, c[0x0][0x188], RZ ;  /* 0x00006200120c7a24 */ /* 0x004fe200078e02ff */
[----:B------:R-:W-:Y:S01]  /*1940*/  SEL R19, R144, RZ, !P1 ;  /* 0x000000ff90137207 */ /* 0x000fe20004800000 */
[----:B------:R-:W-:Y:S01]  /*1950*/  IMAD.U32 R11, RZ, RZ, UR19 ;  /* 0x00000013ff0b7e24 */ /* 0x000fe2000f8e00ff */
[----:B------:R-:W-:Y:S01]  /*1960*/  ISETP.LT.OR P1, PT, R0, 0x1, P4 ;  /* 0x000000010000780c */ /* 0x000fe20002721670 */
[----:B------:R1:W-:Y:S01]  /*1970*/  STL [R1+0x64], R10 ;  /* 0x0000640a01007387 */ /* 0x0003e20000100800 */
[----:B------:R-:W-:Y:S01]  /*1980*/  IADD3 R3, R10, 0x14180, RZ ;  /* 0x000141800a037810 */ /* 0x000fe20007ffe0ff */
[C---:B------:R-:W-:Y:S01]  /*1990*/  IMAD R12, R19.reuse, c[0x0][0x18c], R12 ;  /* 0x00006300130c7a24 */ /* 0x040fe200078e020c */
[----:B------:R-:W-:Y:S01]  /*19a0*/  ISETP.LT.OR P4, PT, R0, 0x21, P4 ;  /* 0x000000210000780c */ /* 0x000fe20002781670 */
[----:B------:R-:W-:-:S04]  /*19b0*/  IMAD.WIDE.U32 R14, R19, c[0x0][0x188], R8 ;  /* 0x00006200130e7a25 */ /* 0x000fc800078e0008 */
[----:B------:R2:W-:Y:S01]  /*19c0*/  LDGSTS.E.BYPASS.LTC128B.128 [R41+0x80], [R4.64], !P0 ;  /* 0x0008000004297fae */ /* 0x0005e2000c101d4a */
[C---:B------:R-:W-:Y:S01]  /*19d0*/  ISETP.LT.OR P0, PT, R0.reuse, 0x1, P3 ;  /* 0x000000010000780c */ /* 0x040fe20001f01670 */
[----:B------:R-:W-:Y:S01]  /*19e0*/  IMAD.U32 R11, RZ, RZ, UR5 ;  /* 0x00000005ff0b7e24 */ /* 0x000fe2000f8e00ff */
[----:B------:R-:W-:Y:S01]  /*19f0*/  ISETP.LT.OR P3, PT, R0, 0x21, P3 ;  /* 0x000000210000780c */ /* 0x000fe20001f61670 */
[----:B------:R2:W-:Y:S01]  /*1a00*/  LDGSTS.E.BYPASS.LTC128B.128 [R41+0x2080], [R4.64+0x80], !P1 ;  /* 0x0208008004297fae */ /* 0x0005e2000c901d4a */
[----:B------:R-:W-:Y:S01]  /*1a10*/  ISETP.GE.AND P1, PT, R32, c[0x0][0x19c], PT ;  /* 0x0000670020007a0c */ /* 0x000fe20003f26270 */
[----:B------:R-:W-:Y:S02]  /*1a20*/  IMAD.IADD R13, R15, 0x1, R12 ;  /* 0x000000010f0d7824 */ /* 0x000fe400078e020c */
[----:B------:R-:W-:Y:S02]  /*1a30*/  IMAD.MOV.U32 R8, RZ, RZ, R16 ;  /* 0x000000ffff087224 */ /* 0x000fe400078e0010 */
[----:B------:R-:W-:-:S02]  /*1a40*/  IMAD.IADD R9, R17, 0x1, R28 ;  /* 0x0000000111097824 */ /* 0x000fc400078e021c */
[C---:B------:R-:W-:Y:S02]  /*1a50*/  IMAD R17, R40.reuse, c[0x0][0x270], RZ ;  /* 0x00009c0028117a24 */ /* 0x040fe400078e02ff */
[----:B------:R2:W-:Y:S01]  /*1a60*/  LDGSTS.E.BYPASS.LTC128B.128 [R41+0x4080], [R4.64+0x100], !P0 ;  /* 0x0408010004297fae */ /* 0x0005e2000c101d4a */
[----:B------:R-:W-:Y:S01]  /*1a70*/  IMAD R28, R40, c[0x0][0x288], RZ ;  /* 0x0000a200281c7a24 */ /* 0x000fe200078e02ff */
[----:B-1----:R-:W-:Y:S01]  /*1a80*/  IADD3 R10, R10, 0x141c0, RZ ;  /* 0x000141c00a0a7810 */ /* 0x002fe20007ffe0ff */
[----:B------:R-:W-:Y:S01]  /*1a90*/  IMAD R29, R40, c[0x0][0x238], RZ ;  /* 0x00008e00281d7a24 */ /* 0x000fe200078e02ff */
[----:B------:R-:W-:Y:S01]  /*1aa0*/  @P5 IADD3 R10, R3, -0x40, RZ ;  /* 0xffffffc0030a5810 */ /* 0x000fe20007ffe0ff */
[----:B------:R-:W-:Y:S01]  /*1ab0*/  IMAD R17, R142, c[0x0][0x274], R17 ;  /* 0x00009d008e117a24 */ /* 0x000fe200078e0211 */
[----:B------:R-:W-:Y:S01]  /*1ac0*/  ISETP.LT.OR P5, PT, R0, 0x21, P6 ;  /* 0x000000210000780c */ /* 0x000fe200037a1670 */
[----:B------:R-:W-:Y:S01]  /*1ad0*/  IMAD R28, R142, c[0x0][0x28c], R28 ;  /* 0x0000a3008e1c7a24 */ /* 0x000fe200078e021c */
[C---:B------:R-:W-:Y:S01]  /*1ae0*/  ISETP.LT.OR P6, PT, R0.reuse, 0x1, P1 ;  /* 0x000000010000780c */ /* 0x040fe20000fc1670 */
[----:B------:R1:W-:Y:S01]  /*1af0*/  STL [R1+0x68], R10 ;  /* 0x0000680a01007387 */ /* 0x0003e20000100800 */
[----:B------:R-:W-:Y:S01]  /*1b00*/  ISETP.LT.OR P1, PT, R0, 0x21, P1 ;  /* 0x000000210000780c */ /* 0x000fe20000f21670 */
[----:B------:R-:W-:-:S02]  /*1b10*/  IMAD.SHL.U32 R0, R25, 0x40, RZ ;  /* 0x0000004019007824 */ /* 0x000fc400078e00ff */
[----:B------:R3:W-:Y:S01]  /*1b20*/  STL.64 [R1+0xa0], R14 ;  /* 0x0000a00e01007387 */ /* 0x0007e20000100a00 */
[----:B------:R-:W-:Y:S02]  /*1b30*/  IMAD R29, R142, c[0x0][0x23c], R29 ;  /* 0x00008f008e1d7a24 */ /* 0x000fe400078e021d */
[----:B------:R-:W-:Y:S01]  /*1b40*/  LOP3.LUT R16, R0, 0x1c0, RZ, 0xc0, !PT ;  /* 0x000001c000107812 */ /* 0x000fe200078ec0ff */
[----:B------:R4:W-:Y:S01]  /*1b50*/  STL [R1+0xb8], R13 ;  /* 0x0000b80d01007387 */ /* 0x0009e20000100800 */
[----:B------:R-:W-:-:S03]  /*1b60*/  IMAD.WIDE.U32 R8, R142, c[0x0][0x210], R8 ;  /* 0x000084008e087a25 */ /* 0x000fc600078e0008 */
[----:B------:R2:W-:Y:S01]  /*1b70*/  LDGSTS.E.BYPASS.LTC128B.128 [R41+0x6080], [R4.64+0x180], !P6 ;  /* 0x0608018004297fae */ /* 0x0005e2000f101d4a */
[----:B------:R-:W-:-:S03]  /*1b80*/  LOP3.LUT P6, RZ, R25, 0x2, RZ, 0xc0, !PT ;  /* 0x0000000219ff7812 */ /* 0x000fc600078cc0ff */
[----:B------:R5:W-:Y:S01]  /*1b90*/  LDGSTS.E.BYPASS.LTC128B.128 [R41+0x1080], [R6.64], !P5 ;  /* 0x0108000006297fae */ /* 0x000be2000e901d4a */
[----:B------:R-:W-:-:S03]  /*1ba0*/  ISETP.GE.AND P5, PT, R2, c[0x0][0x16c], PT ;  /* 0x00005b0002007a0c */ /* 0x000fc60003fa6270 */
[----:B------:R5:W-:Y:S01]  /*1bb0*/  LDGSTS.E.BYPASS.LTC128B.128 [R41+0x3080], [R6.64+0x80], !P4 ;  /* 0x0308008006297fae */ /* 0x000be2000e101d4a */
[----:B------:R-:W-:-:S03]  /*1bc0*/  ISETP.GE.AND P4, PT, R2, c[0x0][0x1fc], PT ;  /* 0x00007f0002007a0c */ /* 0x000fc60003f86270 */
[----:B------:R5:W-:Y:S01]  /*1bd0*/  LDGSTS.E.BYPASS.LTC128B.128 [R41+0x5080], [R6.64+0x100], !P3 ;  /* 0x0508010006297fae */ /* 0x000be2000d901d4a */
[----:B-1----:R-:W-:Y:S01]  /*1be0*/  IMAD.U32 R10, RZ, RZ, UR18 ;  /* 0x00000012ff0a7e24 */ /* 0x002fe2000f8e00ff */
[----:B------:R-:W-:Y:S02]  /*1bf0*/  LOP3.LUT P3, RZ, R25, 0x4, RZ, 0xc0, !PT ;  /* 0x0000000419ff7812 */ /* 0x000fe4000786c0ff */
[----:B------:R5:W-:Y:S01]  /*1c00*/  LDGSTS.E.BYPASS.LTC128B.128 [R41+0x7080], [R6.64+0x180], !P1 ;  /* 0x0708018006297fae */ /* 0x000be2000c901d4a */
[----:B------:R-:W-:Y:S02]  /*1c10*/  SHF.R.U32.HI R25, RZ, 0x3, R16 ;  /* 0x00000003ff197819 */ /* 0x000fe40000011610 */
[----:B------:R-:W-:Y:S01]  /*1c20*/  LEA R3, P0, R10, R14, 0x5 ;  /* 0x0000000e0a037211 */ /* 0x000fe200078028ff */
[----:B------:R-:W0:Y:S01]  /*1c30*/  LDGDEPBAR ;  /* 0x00000000000079af */ /* 0x000e220000000000 */
[----:B---3--:R-:W-:Y:S02]  /*1c40*/  IMAD.WIDE.U32 R14, R142, c[0x0][0x270], R20 ;  /* 0x00009c008e0e7a25 */ /* 0x008fe400078e0014 */
[----:B------:R-:W-:-:S02]  /*1c50*/  LEA.HI.X R10, R10, R13, R11, 0x5, P0 ;  /* 0x0000000d0a0a7211 */ /* 0x000fc400000f2c0b */
[C---:B------:R-:W-:Y:S01]  /*1c60*/  LEA R12, P0, R3.reuse, c[0x0][0x160], 0x1 ;  /* 0x00005800030c7a11 */ /* 0x040fe200078008ff */
[----:B------:R-:W-:Y:S02]  /*1c70*/  IMAD R11, R40, c[0x0][0x210], RZ ;  /* 0x00008400280b7a24 */ /* 0x000fe400078e02ff */
[----:B------:R-:W-:Y:S01]  /*1c80*/  IMAD.WIDE.U32 R20, R142, c[0x0][0x288], R20 ;  /* 0x0000a2008e147a25 */ /* 0x000fe200078e0014 */
[----:B----4-:R-:W-:Y:S02]  /*1c90*/  LEA.HI.X R13, R3, c[0x0][0x164], R10, 0x1, P0 ;  /* 0x00005900030d7a11 */ /* 0x010fe400000f0c0a */
[----:B------:R-:W-:Y:S01]  /*1ca0*/  LOP3.LUT R3, R16, 0x8, R36, 0xf8, !PT ;  /* 0x0000000810037812 */ /* 0x000fe200078ef824 */
[----:B------:R-:W-:Y:S01]  /*1cb0*/  IMAD R11, R142, c[0x0][0x214], R11 ;  /* 0x000085008e0b7a24 */ /* 0x000fe200078e020b */
[----:B------:R-:W-:Y:S01]  /*1cc0*/  ISETP.LT.AND P0, PT, R43, UR4, PT ;  /* 0x000000042b007c0c */ /* 0x000fe2000bf01270 */
[----:B------:R-:W-:Y:S01]  /*1cd0*/  IMAD.MOV.U32 R142, RZ, RZ, 0x20 ;  /* 0x00000020ff8e7424 */ /* 0x000fe200078e00ff */
[----:B------:R-:W-:Y:S01]  /*1ce0*/  LOP3.LUT R3, R3, R25, RZ, 0x3c, !PT ;  /* 0x0000001903037212 */ /* 0x000fe200078e3cff */
[----:B--2---:R-:W-:Y:S01]  /*1cf0*/  IMAD R4, R27, 0x800, R38 ;  /* 0x000008001b047824 */ /* 0x004fe200078e0226 */
[----:B------:R-:W-:Y:S01]  /*1d00*/  ISETP.GE.OR P1, PT, R2, c[0x0][0x16c], !P0 ;  /* 0x00005b0002007a0c */ /* 0x000fe20004726670 */
[----:B------:R-:W-:Y:S01]  /*1d10*/  ULDC.64 UR4, c[0x0][0x208] ;  /* 0x0000820000047ab9 */ /* 0x000fe20000000a00 */
[----:B------:R-:W-:Y:S01]  /*1d20*/  SEL R0, R142, 0xffffffe0, !P6 ;  /* 0xffffffe08e007807 */ /* 0x000fe20007000000 */
[----:B------:R-:W-:Y:S01]  /*1d30*/  IMAD.IADD R5, R9, 0x1, R11 ;  /* 0x0000000109057824 */ /* 0x000fe200078e020b */
[----:B------:R-:W-:Y:S01]  /*1d40*/  ISETP.GE.OR P6, PT, R2, c[0x0][0x1fc], !P0 ;  /* 0x00007f0002007a0c */ /* 0x000fe200047c6670 */
[----:B------:R-:W-:Y:S01]  /*1d50*/  IMAD.IADD R2, R4, 0x1, R3 ;  /* 0x0000000104027824 */ /* 0x000fe200078e0203 */
[----:B------:R-:W-:Y:S01]  /*1d60*/  USHF.L.U64.HI UR5, UR4, UR17, UR5 ;  /* 0x0000001104057299 */ /* 0x000fe20008010205 */
[----:B------:R-:W-:-:S04]  /*1d70*/  DEPBAR.LE SB0, 0x1 ;  /* 0x000080400000791a */ /* 0x000fc80000000000 */
[----:B-----5:R-:W-:Y:S01]  /*1d80*/  IMAD.MOV.U32 R7, RZ, RZ, 0x40 ;  /* 0x00000040ff077424 */ /* 0x020fe200078e00ff */
[----:B------:R-:W-:Y:S01]  /*1d90*/  USHF.L.U32 UR4, UR4, 0x5, URZ ;  /* 0x0000000504047899 */ /* 0x000fe2000800063f */
[----:B------:R-:W-:Y:S01]  /*1da0*/  IMAD.SHL.U32 R48, R2, 0x2, RZ ;  /* 0x0000000202307824 */ /* 0x000fe200078e00ff */
[----:B------:R-:W-:Y:S01]  /*1db0*/  BAR.SYNC.DEFER_BLOCKING 0x0 ;  /* 0x0000000000007b1d */ /* 0x000fe20000010000 */
[----:B------:R-:W-:Y:S01]  /*1dc0*/  IMAD.MOV.U32 R4, RZ, RZ, R8 ;  /* 0x000000ffff047224 */ /* 0x000fe200078e0008 */
[----:B------:R-:W-:Y:S01]  /*1dd0*/  SEL R2, R7, 0xffffffc0, !P3 ;  /* 0xffffffc007027807 */ /* 0x000fe20005800000 */
[----:B------:R-:W-:Y:S01]  /*1de0*/  IMAD.IADD R47, R48, 0x1, R0 ;  /* 0x00000001302f7824 */ /* 0x000fe200078e0200 */
[----:B------:R-:W-:Y:S01]  /*1df0*/  ISETP.GE.OR P3, PT, R34, c[0x0][0x16c], !P0 ;  /* 0x00005b0022007a0c */ /* 0x000fe20004766670 */
[----:B------:R-:W-:Y:S01]  /*1e00*/  IMAD R3, R18, c[0x0][0x218], RZ ;  /* 0x0000860012037a24 */ /* 0x000fe200078e02ff */
[----:B------:R-:W-:Y:S01]  /*1e10*/  UIMAD UR5, UR5, UR12, URZ ;  /* 0x0000000c050572a4 */ /* 0x000fe2000f8e023f */
[----:B------:R-:W-:Y:S01]  /*1e20*/  IMAD.IADD R46, R48, 0x1, R2 ;  /* 0x00000001302e7824 */ /* 0x000fe200078e0202 */
[----:B------:R-:W-:Y:S01]  /*1e30*/  SHF.R.S32.HI R0, RZ, 0x1f, R26 ;  /* 0x0000001fff007819 */ /* 0x000fe2000001141a */
[----:B------:R-:W-:Y:S01]  /*1e40*/  IMAD.IADD R40, R2, 0x1, R47 ;  /* 0x0000000102287824 */ /* 0x000fe200078e022f */
[----:B------:R-:W-:Y:S01]  /*1e50*/  UIMAD UR5, UR13, UR4, UR5 ;  /* 0x000000040d0572a4 */ /* 0x000fe2000f8e0205 */
[C---:B------:R-:W-:Y:S01]  /*1e60*/  IMAD R3, R19.reuse, c[0x0][0x21c], R3 ;  /* 0x0000870013037a24 */ /* 0x040fe200078e0203 */
[----:B------:R-:W-:Y:S01]  /*1e70*/  LEA.HI R0, R0, R26, RZ, 0x2 ;  /* 0x0000001a00007211 */ /* 0x000fe200078f10ff */
[----:B------:R-:W-:Y:S01]  /*1e80*/  IMAD.WIDE.U32 R44, R19, c[0x0][0x218], R4 ;  /* 0x00008600132c7a25 */ /* 0x000fe200078e0004 */
[----:B------:R-:W-:Y:S01]  /*1e90*/  STL [R1+0x28], R48 ;  /* 0x0000283001007387 */ /* 0x000fe20000100800 */
[----:B------:R-:W-:-:S02]  /*1ea0*/  SEL R38, RZ, 0x1, P5 ;  /* 0x00000001ff267807 */ /* 0x000fc40002800000 */
[----:B------:R-:W-:Y:S01]  /*1eb0*/  IMAD.U32 R6, RZ, RZ, UR4 ;  /* 0x00000004ff067e24 */ /* 0x000fe2000f8e00ff */
[----:B------:R-:W-:Y:S01]  /*1ec0*/  STL [R1+0x2c], R47 ;  /* 0x00002c2f01007387 */ /* 0x000fe20000100800 */
[----:B------:R-:W-:Y:S01]  /*1ed0*/  IMAD.IADD R43, R45, 0x1, R3 ;  /* 0x000000012d2b7824 */ /* 0x000fe200078e0203 */
[----:B------:R-:W-:Y:S01]  /*1ee0*/  LOP3.LUT R3, R0, 0x1ffffffc, RZ, 0xc0, !PT ;  /* 0x1ffffffc00037812 */ /* 0x000fe200078ec0ff */
[----:B------:R-:W-:Y:S01]  /*1ef0*/  IMAD.MOV.U32 R42, RZ, RZ, R44 ;  /* 0x000000ffff2a7224 */ /* 0x000fe200078e002c */
[----:B------:R1:W-:Y:S01]  /*1f00*/  STL.64 [R1+0x98], R44 ;  /* 0x0000982c01007387 */ /* 0x0003e20000100a00 */
[----:B------:R-:W-:Y:S01]  /*1f10*/  IMAD.IADD R9, R15, 0x1, R17 ;  /* 0x000000010f097824 */ /* 0x000fe200078e0211 */
[----:B------:R-:W-:Y:S01]  /*1f20*/  USHF.R.S32.HI UR4, URZ, 0x1f, UR16 ;  /* 0x0000001f3f047899 */ /* 0x000fe20008011410 */
[----:B------:R-:W-:Y:S01]  /*1f30*/  IMAD.WIDE.U32 R6, R6, UR12, R42 ;  /* 0x0000000c06067c25 */ /* 0x000fe2000f8e002a */
[----:B------:R-:W2:Y:S01]  /*1f40*/  LDSM.16.M88.4 R164, [R48+0x8080] ;  /* 0x0080800030a4783b */ /* 0x000ea20000000200 */
[----:B------:R-:W-:-:S02]  /*1f50*/  ISETP.GE.AND P5, PT, R33, c[0x0][0x16c], PT ;  /* 0x00005b0021007a0c */ /* 0x000fc40003fa6270 */
[----:B------:R-:W-:Y:S01]  /*1f60*/  IMAD.MOV.U32 R8, RZ, RZ, R14 ;  /* 0x000000ffff087224 */ /* 0x000fe200078e000e */
[----:B------:R-:W3:Y:S01]  /*1f70*/  LDSM.16.M88.4 R168, [R47+0x8080] ;  /* 0x008080002fa8783b */ /* 0x000ee20000000200 */
[----:B------:R-:W-:Y:S01]  /*1f80*/  IADD3 R0, R7, UR5, RZ ;  /* 0x0000000507007c10 */ /* 0x000fe2000fffe0ff */
[----:B------:R-:W-:Y:S01]  /*1f90*/  IMAD.IADD R15, R21, 0x1, R28 ;  /* 0x00000001150f7824 */ /* 0x000fe200078e021c */
[----:B------:R-:W-:Y:S01]  /*1fa0*/  SEL R28, RZ, 0x4, P5 ;  /* 0x00000004ff1c7807 */ /* 0x000fe20002800000 */
[----:B------:R-:W4:Y:S01]  /*1fb0*/  LDSM.16.M88.4 R172, [R46+0x8080] ;  /* 0x008080002eac783b */ /* 0x000f220000000200 */
[----:B------:R-:W-:Y:S01]  /*1fc0*/  IMAD.IADD R11, R23, 0x1, R29 ;  /* 0x00000001170b7824 */ /* 0x000fe200078e021d */
[----:B------:R-:W-:Y:S01]  /*1fd0*/  ISETP.GE.AND P5, PT, R34, c[0x0][0x1fc], PT ;  /* 0x00007f0022007a0c */ /* 0x000fe20003fa6270 */
[----:B------:R-:W-:Y:S01]  /*1fe0*/  IMAD.IADD R26, R26, 0x1, -R3 ;  /* 0x000000011a1a7824 */ /* 0x000fe200078e0a03 */
[----:B------:R-:W2:Y:S01]  /*1ff0*/  LDSM.16.M88.4 R176, [R40+0x8080] ;  /* 0x0080800028b0783b */ /* 0x000ea20000000200 */
[----:B------:R-:W-:Y:S01]  /*2000*/  IMAD.MOV.U32 R14, RZ, RZ, R20 ;  /* 0x000000ffff0e7224 */ /* 0x000fe200078e0014 */
[----:B------:R-:W-:Y:S01]  /*2010*/  SEL R20, RZ, 0xffffffff, P5 ;  /* 0xffffffffff147807 */ /* 0x000fe20002800000 */
[----:B------:R-:W-:Y:S01]  /*2020*/  IMAD.MOV.U32 R10, RZ, RZ, R22 ;  /* 0x000000ffff0a7224 */ /* 0x000fe200078e0016 */
[----:B------:R-:W2:Y:S01]  /*2030*/  LDSM.16.M88.4 R180, [R48+0xa080] ;  /* 0x00a0800030b4783b */ /* 0x000ea20000000200 */
[----:B------:R-:W-:Y:S01]  /*2040*/  ISETP.GE.OR P5, PT, R34, c[0x0][0x1fc], !P0 ;  /* 0x00007f0022007a0c */ /* 0x000fe200047a6670 */
[----:B------:R-:W-:Y:S01]  /*2050*/  UIADD3 UR5, UR15, 0x1, -UR9 ;  /* 0x000000010f057890 */ /* 0x000fe2000fffe809 */
[----:B------:R-:W-:Y:S01]  /*2060*/  IMAD.WIDE.U32 R144, R19, c[0x0][0x240], R10 ;  /* 0x0000900013907a25 */ /* 0x000fe200078e000a */
[----:B------:R-:W2:Y:S01]  /*2070*/  LDSM.16.M88.4 R184, [R47+0xa080] ;  /* 0x00a080002fb8783b */ /* 0x000ea20000000200 */
[----:B------:R-:W-:Y:S01]  /*2080*/  SEL R29, RZ, 0x1, P4 ;  /* 0x00000001ff1d7807 */ /* 0x000fe20002000000 */
[----:B------:R-:W-:Y:S01]  /*2090*/  UIADD3 UR15, UR15, -UR8, URZ ;  /* 0x800000080f0f7290 */ /* 0x000fe2000fffe03f */
[----:B------:R-:W-:Y:S01]  /*20a0*/  ISETP.GE.AND P4, PT, R33, c[0x0][0x1fc], PT ;  /* 0x00007f0021007a0c */ /* 0x000fe20003f86270 */
[----:B------:R-:W2:Y:S01]  /*20b0*/  LDSM.16.M88.4 R188, [R46+0xa080] ;  /* 0x00a080002ebc783b */ /* 0x000ea20000000200 */
[----:B-1----:R-:W-:-:S02]  /*20c0*/  CS2R R44, SRZ ;  /* 0x00000000002c7805 */ /* 0x002fc4000001ff00 */
[----:B------:R-:W-:Y:S01]  /*20d0*/  SEL R22, RZ, 0x4, P4 ;  /* 0x00000004ff167807 */ /* 0x000fe20002000000 */
[----:B------:R-:W1:Y:S01]  /*20e0*/  LDSM.16.M88.4 R192, [R40+0xa080] ;  /* 0x00a0800028c0783b */ /* 0x000e620000000200 */
[----:B------:R-:W-:-:S03]  /*20f0*/  ISETP.GE.OR P4, PT, R33, c[0x0][0x1fc], !P0 ;  /* 0x00007f0021007a0c */ /* 0x000fc60004786670 */
        /* <DEDUP_REMOVED lines=9> */
[----:B------:R2:W-:Y:S01]  /*2190*/  STL [R1+0x34], R46 ;  /* 0x0000342e01007387 */ /* 0x0005e20000100800 */
[----:B-----5:R-:W-:-:S03]  /*21a0*/  CS2R R48, SRZ ;  /* 0x0000000000307805 */ /* 0x020fc6000001ff00 */
[----:B------:R-:W-:Y:S04]  /*21b0*/  STL [R1+0x30], R40 ;  /* 0x0000302801007387 */ /* 0x000fe80000100800 */
[----:B------:R5:W-:Y:S04]  /*21c0*/  STL.64 [R1+0x80], R42 ;  /* 0x0000802a01007387 */ /* 0x000be80000100a00 */
[----:B------:R-:W-:Y:S01]  /*21d0*/  @!PT LDS RZ, [RZ] ;  /* 0x00000000fffff984 */ /* 0x000fe20000000800 */
[----:B------:R-:W-:Y:S01]  /*21e0*/  @!PT LDS RZ, [RZ] ;  /* 0x00000000fffff984 */ /* 0x000fe20000000800 */
[----:B------:R-:W-:Y:S01]  /*21f0*/  @!PT LDS RZ, [RZ] ;  /* 0x00000000fffff984 */ /* 0x000fe20000000800 */
[----:B------:R1:W-:Y:S01]  /*2200*/  LDGSTS.E.BYPASS.LTC128B.128 [R41+0x8080], [R12.64], !P1 ;  /* 0x080800000c297fae */ /* 0x0003e2000c901d4a */
[----:B------:R-:W-:-:S03]  /*2210*/  ISETP.GE.OR P1, PT, R33, c[0x0][0x16c], !P0 ;  /* 0x00005b0021007a0c */ /* 0x000fc60004726670 */
[----:B------:R1:W-:Y:S01]  /*2220*/  LDGSTS.E.BYPASS.LTC128B.128 [R41+0x9080], [R12.64+0x80], !P3 ;  /* 0x090800800c297fae */ /* 0x0003e2000d901d4a */
[C---:B------:R-:W-:Y:S02]  /*2230*/  ISETP.GE.OR P3, PT, R32.reuse, c[0x0][0x16c], !P0 ;  /* 0x00005b0020007a0c */ /* 0x040fe40004766670 */
[----:B------:R-:W-:Y:S01]  /*2240*/  ISETP.GE.OR P0, PT, R32, c[0x0][0x1fc], !P0 ;  /* 0x00007f0020007a0c */ /* 0x000fe20004706670 */
[----:B--2---:R-:W-:-:S06]  /*2250*/  CS2R R46, SRZ ;  /* 0x00000000002e7805 */ /* 0x004fcc000001ff00 */
[----:B------:R1:W-:Y:S01]  /*2260*/  LDGSTS.E.BYPASS.LTC128B.128 [R41+0xa080], [R12.64+0x100], !P1 ;  /* 0x0a0801000c297fae */ /* 0x0003e2000c901d4a */
[C---:B------:R-:W-:Y:S01]  /*2270*/  LEA R4, P1, R6.reuse, c[0x0][0x1f0], 0x1 ;  /* 0x00007c0006047a11 */ /* 0x040fe200078208ff */
[----:B-----5:R-:W-:Y:S02]  /*2280*/  IMAD.WIDE.U32 R42, R19, c[0x0][0x278], R8 ;  /* 0x00009e00132a7a25 */ /* 0x020fe400078e0008 */
[----:B------:R1:W-:Y:S01]  /*2290*/  LDGSTS.E.BYPASS.LTC128B.128 [R41+0xb080], [R12.64+0x180], !P3 ;  /* 0x0b0801800c297fae */ /* 0x0003e2000d901d4a */
[----:B------:R-:W-:Y:S02]  /*22a0*/  LEA.HI.X R5, R6, c[0x0][0x1f4], R0, 0x1, P1 ;  /* 0x00007d0006057a11 */ /* 0x000fe400008f0c00 */
[----:B------:R-:W-:Y:S01]  /*22b0*/  ISETP.GT.AND P1, PT, R143, 0x7, PT ;  /* 0x000000078f00780c */ /* 0x000fe20003f24270 */
[----:B------:R-:W-:Y:S01]  /*22c0*/  IMAD R0, R18, c[0x0][0x278], RZ ;  /* 0x00009e0012007a24 */ /* 0x000fe200078e02ff */
[----:B------:R-:W-:Y:S01]  /*22d0*/  ISETP.GE.AND P3, PT, R34, c[0x0][0x16c], PT ;  /* 0x00005b0022007a0c */ /* 0x000fe20003f66270 */
[----:B------:R-:W-:Y:S01]  /*22e0*/  IMAD R6, R18, c[0x0][0x290], RZ ;  /* 0x0000a40012067a24 */ /* 0x000fe200078e02ff */
[----:B------:R2:W-:Y:S01]  /*22f0*/  STL.64 [R1+0x90], R42 ;  /* 0x0000902a01007387 */ /* 0x0005e20000100a00 */
[C---:B------:R-:W-:Y:S01]  /*2300*/  IMAD R0, R19.reuse, c[0x0][0x27c], R0 ;  /* 0x00009f0013007a24 */ /* 0x040fe200078e0200 */
[----:B------:R-:W-:Y:S01]  /*2310*/  SEL R21, RZ, 0xffffffff, P3 ;  /* 0xffffffffff157807 */ /* 0x000fe20001800000 */
[----:B------:R-:W-:Y:S01]  /*2320*/  IMAD R17, R19, c[0x0][0x294], R6 ;  /* 0x0000a50013117a24 */ /* 0x000fe200078e0206 */
[----:B------:R-:W-:Y:S01]  /*2330*/  ISETP.GE.AND P3, PT, R32, c[0x0][0x16c], PT ;  /* 0x00005b0020007a0c */ /* 0x000fe20003f66270 */
[----:B------:R-:W-:-:S02]  /*2340*/  IMAD.IADD R40, R43, 0x1, R0 ;  /* 0x000000012b287824 */ /* 0x000fc400078e0200 */
[----:B------:R-:W-:Y:S01]  /*2350*/  IMAD.SHL.U32 R6, R24, 0x10, RZ ;  /* 0x0000001018067824 */ /* 0x000fe200078e00ff */
[----:B------:R-:W-:Y:S01]  /*2360*/  SEL R23, RZ, 0x8, P3 ;  /* 0x00000008ff177807 */ /* 0x000fe20001800000 */
[----:B------:R-:W-:Y:S01]  /*2370*/  IMAD R18, R18, c[0x0][0x240], RZ ;  /* 0x0000900012127a24 */ /* 0x000fe200078e02ff */
[----:B------:R-:W-:Y:S01]  /*2380*/  @!P1 IADD3 R0, P3, R42, UR16, RZ ;  /* 0x000000102a009c10 */ /* 0x000fe2000ff7e0ff */
[----:B------:R-:W-:Y:S01]  /*2390*/  STL [R1+0xb0], R40 ;  /* 0x0000b02801007387 */ /* 0x000fe20000100800 */
[----:B------:R-:W-:Y:S01]  /*23a0*/  LOP3.LUT R16, R16, 0x10, R6, 0xf8, !PT ;  /* 0x0000001010107812 */ /* 0x000fe200078ef806 */
[----:B------:R-:W-:Y:S01]  /*23b0*/  IMAD R141, R19, c[0x0][0x244], R18 ;  /* 0x00009100138d7a24 */ /* 0x000fe200078e0212 */
[----:B------:R-:W-:Y:S02]  /*23c0*/  @!P1 IADD3.X R3, R40, UR4, RZ, P3, !PT ;  /* 0x0000000428039c10 */ /* 0x000fe40009ffe4ff */
[----:B------:R-:W-:-:S04]  /*23d0*/  @!P1 LEA R8, P3, R0, c[0x0][0x258], 0x2 ;  /* 0x0000960000089a11 */ /* 0x000fc800078610ff */
[----:B------:R-:W-:Y:S01]  /*23e0*/  @!P1 LEA.HI.X R9, R0, c[0x0][0x25c], R3, 0x2, P3 ;  /* 0x0000970000099a11 */ /* 0x000fe200018f1403 */
[----:B-1----:R-:W-:Y:S01]  /*23f0*/  IMAD.SHL.U32 R13, R27, 0x20, RZ ;  /* 0x000000201b0d7824 */ /* 0x002fe200078e00ff */
[----:B------:R-:W-:Y:S02]  /*2400*/  LOP3.LUT R0, R37, 0xffffffe0, RZ, 0xc0, !PT ;  /* 0xffffffe025007812 */ /* 0x000fe400078ec0ff */
[----:B------:R-:W-:Y:S02]  /*2410*/  LOP3.LUT R3, R39, 0xfffffff0, RZ, 0xc0, !PT ;  /* 0xfffffff027037812 */ /* 0x000fe400078ec0ff */
[----:B------:R-:W-:Y:S01]  /*2420*/  ISETP.GE.AND P3, PT, R32, c[0x0][0x1fc], PT ;  /* 0x00007f0020007a0c */ /* 0x000fe20003f66270 */
[C---:B------:R-:W-:Y:S01]  /*2430*/  IMAD.IADD R0, R143.reuse, 0x1, -R0 ;  /* 0x000000018f007824 */ /* 0x040fe200078e0a00 */
[----:B------:R-:W-:Y:S01]  /*2440*/  CS2R R32, SRZ ;  /* 0x0000000000207805 */ /* 0x000fe2000001ff00 */
[----:B------:R-:W-:Y:S02]  /*2450*/  IMAD.IADD R3, R143, 0x1, -R3 ;  /* 0x000000018f037824 */ /* 0x000fe400078e0a03 */
[----:B--2---:R-:W-:Y:S01]  /*2460*/  IMAD.WIDE.U32 R42, R19, c[0x0][0x290], R14 ;  /* 0x0000a400132a7a25 */ /* 0x004fe200078e000e */
[----:B------:R-:W-:Y:S01]  /*2470*/  SHF.R.S32.HI R7, RZ, 0x1f, R0 ;  /* 0x0000001fff077819 */ /* 0x000fe20000011400 */
[----:B------:R-:W-:Y:S01]  /*2480*/  CS2R R18, SRZ ;  /* 0x0000000000127805 */ /* 0x000fe2000001ff00 */
[----:B------:R-:W-:Y:S01]  /*2490*/  SHF.R.S32.HI R12, RZ, 0x1f, R3 ;  /* 0x0000001fff0c7819 */ /* 0x000fe20000011403 */
[----:B------:R-:W-:Y:S01]  /*24a0*/  IMAD.IADD R15, R43, 0x1, R17 ;  /* 0x000000012b0f7824 */ /* 0x000fe200078e0211 */
[----:B------:R-:W-:Y:S01]  /*24b0*/  LEA.HI R7, R7, R0, RZ, 0x2 ;  /* 0x0000000007077211 */ /* 0x000fe200078f10ff */
[----:B------:R-:W-:Y:S01]  /*24c0*/  STL.64 [R1+0x88], R42 ;  /* 0x0000882a01007387 */ /* 0x000fe20000100a00 */
[----:B------:R-:W-:-:S02]  /*24d0*/  LEA.HI R12, R12, R3, RZ, 0x3 ;  /* 0x000000030c0c7211 */ /* 0x000fc400078f18ff */
[C---:B------:R-:W-:Y:S01]  /*24e0*/  LEA.HI.SX32 R6, R7.reuse, R6, 0x1e ;  /* 0x0000000607067211 */ /* 0x040fe200078ff2ff */
[----:B------:R-:W-:Y:S01]  /*24f0*/  STL.64 [R1+0xa8], R144 ;  /* 0x0000a89001007387 */ /* 0x000fe20000100a00 */
[----:B------:R-:W-:Y:S02]  /*2500*/  LOP3.LUT R10, R12, 0xfffffff8, RZ, 0xc0, !PT ;  /* 0xfffffff80c0a7812 */ /* 0x000fe400078ec0ff */
[----:B------:R-:W-:Y:S01]  /*2510*/  LOP3.LUT R11, R7, 0x7ffffffc, RZ, 0xc0, !PT ;  /* 0x7ffffffc070b7812 */ /* 0x000fe200078ec0ff */
[----:B------:R1:W-:Y:S01]  /*2520*/  STL [R1+0x58], R6 ;  /* 0x0000580601007387 */ /* 0x0003e20000100800 */
[----:B------:R-:W-:Y:S01]  /*2530*/  IMAD.SHL.U32 R7, R21, 0x2, RZ ;  /* 0x0000000215077824 */ /* 0x000fe200078e00ff */
[----:B------:R-:W-:Y:S01]  /*2540*/  LOP3.LUT R14, R31, 0x20, R13, 0xf8, !PT ;  /* 0x000000201f0e7812 */ /* 0x000fe200078ef80d */
[----:B------:R-:W-:Y:S01]  /*2550*/  IMAD.IADD R3, R3, 0x1, -R10 ;  /* 0x0000000103037824 */ /* 0x000fe200078e0a0a */
[----:B------:R2:W-:Y:S01]  /*2560*/  STL [R1+0x7c], R15 ;  /* 0x00007c0f01007387 */ /* 0x0005e20000100800 */
[----:B------:R-:W-:Y:S01]  /*2570*/  IMAD.IADD R10, R0, 0x1, -R11 ;  /* 0x00000001000a7824 */ /* 0x000fe200078e0a0b */
[----:B------:R-:W-:Y:S01]  /*2580*/  LOP3.LUT R0, R16, 0x8, R36, 0xf8, !PT ;  /* 0x0000000810007812 */ /* 0x000fe200078ef824 */
[----:B------:R-:W-:Y:S01]  /*2590*/  IMAD.SHL.U32 R11, R20, 0x2, RZ ;  /* 0x00000002140b7824 */ /* 0x000fe200078e00ff */
[----:B------:R-:W-:Y:S01]  /*25a0*/  LOP3.LUT R7, R7, 0x2, R38, 0xe2, !PT ;  /* 0x0000000207077812 */ /* 0x000fe200078ee226 */
[----:B------:R-:W-:Y:S01]  /*25b0*/  IMAD R140, R26, 0x4, R10 ;  /* 0x000000041a8c7824 */ /* 0x000fe200078e020a */
[----:B------:R-:W-:Y:S01]  /*25c0*/  LOP3.LUT R13, R0, R25, RZ, 0x3c, !PT ;  /* 0x00000019000d7212 */ /* 0x000fe200078e3cff */
[----:B------:R-:W-:Y:S01]  /*25d0*/  CS2R R38, SRZ ;  /* 0x0000000000267805 */ /* 0x000fe2000001ff00 */
[----:B------:R-:W-:Y:S01]  /*25e0*/  LOP3.LUT R11, R11, 0x2, R29, 0xe2, !PT ;  /* 0x000000020b0b7812 */ /* 0x000fe200078ee21d */
[----:B------:R-:W-:Y:S01]  /*25f0*/  IMAD.SHL.U32 R140, R140, 0x2, RZ ;  /* 0x000000028c8c7824 */ /* 0x000fe200078e00ff */
[----:B------:R-:W-:Y:S01]  /*2600*/  CS2R R36, SRZ ;  /* 0x0000000000247805 */ /* 0x000fe2000001ff00 */
[----:B------:R-:W-:Y:S01]  /*2610*/  CS2R R24, SRZ ;  /* 0x0000000000187805 */ /* 0x000fe2000001ff00 */
[----:B------:R-:W-:Y:S01]  /*2620*/  CS2R R20, SRZ ;  /* 0x0000000000147805 */ /* 0x000fe2000001ff00 */
[----:B------:R-:W-:Y:S01]  /*2630*/  CS2R R16, SRZ ;  /* 0x0000000000107805 */ /* 0x000fe2000001ff00 */
[----:B-1----:R-:W-:-:S05]  /*2640*/  @!P1 IMAD.SHL.U32 R6, R143, 0x10, RZ ;  /* 0x000000108f069824 */ /* 0x002fca00078e00ff */
[----:B------:R1:W-:Y:S04]  /*2650*/  @!P1 LDGSTS.E.BYPASS.LTC128B.128 [R6+0x14080], [R8.64] ;  /* 0x1408000008069fae */ /* 0x0003e8000b901d4a */
[----:B------:R-:W0:Y:S04]  /*2660*/  LDGDEPBAR ;  /* 0x00000000000079af */ /* 0x000e280000000000 */
[----:B------:R5:W-:Y:S01]  /*2670*/  LDGSTS.E.BYPASS.LTC128B.128 [R41+0x10080], [R4.64], !P6 ;  /* 0x1008000004297fae */ /* 0x000be2000f101d4a */
[----:B------:R-:W-:-:S03]  /*2680*/  LOP3.LUT P6, RZ, R3, 0x4, RZ, 0xc0, !PT ;  /* 0x0000000403ff7812 */ /* 0x000fc600078cc0ff */
[----:B------:R5:W-:Y:S01]  /*2690*/  LDGSTS.E.BYPASS.LTC128B.128 [R41+0x11080], [R4.64+0x80], !P5 ;  /* 0x1108008004297fae */ /* 0x000be2000e901d4a */
[C---:B------:R-:W-:Y:S01]  /*26a0*/  LOP3.LUT P5, RZ, R3.reuse, 0x2, RZ, 0xc0, !PT ;  /* 0x0000000203ff7812 */ /* 0x040fe200078ac0ff */
[----:B------:R-:W-:Y:S02]  /*26b0*/  IMAD.SHL.U32 R3, R3, 0x40, RZ ;  /* 0x0000004003037824 */ /* 0x000fe400078e00ff */
[----:B------:R5:W-:Y:S04]  /*26c0*/  LDGSTS.E.BYPASS.LTC128B.128 [R41+0x12080], [R4.64+0x100], !P4 ;  /* 0x1208010004297fae */ /* 0x000be8000e101d4a */
[----:B------:R5:W-:Y:S01]  /*26d0*/  LDGSTS.E.BYPASS.LTC128B.128 [R41+0x13080], [R4.64+0x180], !P0 ;  /* 0x1308018004297fae */ /* 0x000be2000c101d4a */
[----:B-1----:R-:W-:Y:S02]  /*26e0*/  SEL R8, RZ, 0x8, P3 ;  /* 0x00000008ff087807 */ /* 0x002fe40001800000 */
[----:B------:R-:W-:-:S02]  /*26f0*/  IADD3 R0, P3, R42, UR16, RZ ;  /* 0x000000102a007c10 */ /* 0x000fc4000ff7e0ff */
        /* <DEDUP_REMOVED lines=17> */
[----:B-----5:R-:W-:Y:S01]  /*2810*/  CS2R R40, SRZ ;  /* 0x0000000000287805 */ /* 0x020fe2000001ff00 */
        /* <DEDUP_REMOVED lines=21> */
[----:B------:R-:W-:-:S02]  /*2970*/  CS2R R12, SRZ ;  /* 0x00000000000c7805 */ /* 0x000fc4000001ff00 */
[----:B------:R1:W-:Y:S04]  /*2980*/  @!P3 LDGSTS.E.BYPASS.LTC128B.128 [R9+0x14100], [R10.64] ;  /* 0x141000000a09bfae */ /* 0x0003e8000b901d4a */
[----:B------:R-:W0:Y:S01]  /*2990*/  LDGDEPBAR ;  /* 0x00000000000079af */ /* 0x000e220000000000 */
[----:B-1----:R-:W-:Y:S02]  /*29a0*/  IMAD.U32 R9, RZ, RZ, UR5 ;  /* 0x00000005ff097e24 */ /* 0x002fe4000f8e00ff */
[----:B------:R-:W-:Y:S02]  /*29b0*/  IMAD.IADD R10, R145, 0x1, R141 ;  /* 0x00000001910a7824 */ /* 0x000fe400078e028d */
[C---:B------:R-:W-:Y:S01]  /*29c0*/  IMAD R11, R0.reuse, 0x2, R2 ;  /* 0x00000002000b7824 */ /* 0x040fe200078e0202 */
[----:B------:R-:W-:Y:S01]  /*29d0*/  IADD3 R9, R9, -UR8, -R140 ;  /* 0x8000000809097c10 */ /* 0x000fe2000fffe88c */
[----:B------:R-:W-:Y:S01]  /*29e0*/  IMAD.SHL.U32 R2, R0, 0x2, RZ ;  /* 0x0000000200027824 */ /* 0x000fe200078e00ff */
[----:B------:R1:W-:Y:S02]  /*29f0*/  STL [R1+0xb4], R10 ;  /* 0x0000b40a01007387 */ /* 0x0003e40000100800 */
[----:B------:R-:W-:-:S02]  /*2a00*/  IADD3 R0, R9, UR4, RZ ;  /* 0x0000000409007c10 */ /* 0x000fc4000fffe0ff */
        /* <DEDUP_REMOVED lines=11> */
[----:B-----5:R-:W-:Y:S02]  /*2ac0*/  IMAD.SHL.U32 R0, R7, 0x2, RZ ;  /* 0x0000000207007824 */ /* 0x020fe400078e00ff */
        /* <DEDUP_REMOVED lines=11> */
[----:B---34-:R1:W-:Y:S02]  /*2b80*/  STL [R1+0x74], R4 ;  /* 0x0000740401007387 */ /* 0x0183e40000100800 */
.L_x_336:
        /* <DEDUP_REMOVED lines=64> */
[----:B------:R1:W-:Y:S04]  /*2f90*/  LDSM.16.M88.4 R144, [R149+0x6080] ;  /* 0x006080009590783b */ /* 0x0003e80000000200 */
[----:B------:R-:W2:Y:S04]  /*2fa0*/  LDSM.16.M88.4 R140, [R3+0xb080] ;  /* 0x00b08000038c783b */ /* 0x000ea80000000200 */
[----:B-1----:R-:W4:Y:S07]  /*2fb0*/  LDL R149, [R1+0x78] ;  /* 0x0000780001957983 */ /* 0x002f2e0000100800 */
[C---:B--2---:R-:W-:Y:S08]  /*2fc0*/  HMMA.16816.F32 R4, R140.reuse, R144, R4 ;  /* 0x000000908c04723c */ /* 0x044ff00000001804 */
        /* <DEDUP_REMOVED lines=45> */
.L_x_328:
[----:B------:R-:W-:Y:S04]  /*32a0*/  MOV R6, c[0x0][0x2a8] ;  /* 0x0000aa0000067a02 */ /* 0x000fe80000000f00 */
[----:B------:R-:W-:Y:S11]  /*32b0*/  ISETP.NE.AND P0, PT, R6, 0x1, PT ;  /* 0x000000010600780c */ /* 0x000ff60003f05270 */
[----:B------:R-:W-:Y:S02]  /*32c0*/  @!UPT UIADD3 URZ, URZ, URZ, URZ ;  /* 0x0000003f3f3ff290 */ /* 0x000fe4000fffe03f */
[----:B------:R-:W-:Y:S05]  /*32d0*/  @P0 IMAD.HI.U32 R6, R4, c[0x0][0x2ac], RZ ;  /* 0x0000ab0004060a27 */ /* 0x000fea00078e00ff */
[----:B------:R-:W-:Y:S02]  /*32e0*/  @P0 SHF.R.U32.HI R4, RZ, c[0x0][0x2b0], R6 ;  /* 0x0000ac00ff040a19 */ /* 0x000fe40000011606 */
.L_x_329:
[----:B------:R-:W-:Y:S05]  /*32f0*/  BSYNC B0 ;  /* 0x0000000000007941 */ /* 0x000fea0003800000 */
.L_x_327:
[----:B------:R-:W2:Y:S01]  /*3300*/  LDL R7, [R1+0x70] ;  /* 0x0000700001077983 */ /* 0x000ea20000100800 */
[----:B------:R-:W-:Y:S04]  /*3310*/  IMAD.MOV.U32 R6, RZ, RZ, c[0x0][0x2a8] ;  /* 0x0000aa00ff067624 */ /* 0x000fe800078e00ff */
[----:B------:R-:W-:Y:S04]  /*3320*/  IMAD R4, R4, R6, -UR9 ;  /* 0x8000000904047e24 */ /* 0x000fe8000f8e0206 */
[----:B--2---:R-:W-:Y:S05]  /*3330*/  IMAD.IADD R4, R4, 0x1, -R7 ;  /* 0x0000000104047824 */ /* 0x004fea00078e0a07 */
[----:B------:R-:W-:Y:S02]  /*3340*/  IMNMX R148, R148, R4, !PT ;  /* 0x0000000494947217 */ /* 0x000fe40007800200 */
[----:B------:R-:W-:Y:S04]  /*3350*/  IADD3 R4, R4, c[0x0][0x2a8], RZ ;  /* 0x0000aa0004047a10 */ /* 0x000fe80007ffe0ff */
[----:B------:R-:W-:Y:S02]  /*3360*/  IMNMX R150, R150, R4, PT ;  /* 0x0000000496967217 */ /* 0x000fe40003800200 */
.L_x_326:
        /* <DEDUP_REMOVED lines=18> */
.L_x_332:
[----:B------:R-:W-:Y:S04]  /*3490*/  MOV R5, c[0x0][0x2a8] ;  /* 0x0000aa0000057a02 */ /* 0x000fe80000000f00 */
[----:B------:R-:W-:Y:S11]  /*34a0*/  ISETP.NE.AND P0, PT, R5, 0x1, PT ;  /* 0x000000010500780c */ /* 0x000ff60003f05270 */
[----:B------:R-:W-:Y:S02]  /*34b0*/  @!UPT UIADD3 URZ, URZ, URZ, URZ ;  /* 0x0000003f3f3ff290 */ /* 0x000fe4000fffe03f */
[----:B------:R-:W-:Y:S05]  /*34c0*/  @P0 IMAD.HI.U32 R5, R4, c[0x0][0x2ac], RZ ;  /* 0x0000ab0004050a27 */ /* 0x000fea00078e00ff */
[----:B------:R-:W-:Y:S02]  /*34d0*/  @P0 SHF.R.U32.HI R4, RZ, c[0x0][0x2b0], R5 ;  /* 0x0000ac00ff040a19 */ /* 0x000fe40000011605 */
.L_x_333:
[----:B------:R-:W-:Y:S05]  /*34e0*/  BSYNC B0 ;  /* 0x0000000000007941 */ /* 0x000fea0003800000 */
.L_x_331:
[----:B------:R-:W2:Y:S01]  /*34f0*/  LDL R6, [R1+0x70] ;  /* 0x0000700001067983 */ /* 0x000ea20000100800 */
[----:B------:R-:W-:Y:S04]  /*3500*/  IMAD.MOV.U32 R5, RZ, RZ, c[0x0][0x2a8] ;  /* 0x0000aa00ff057624 */ /* 0x000fe800078e00ff */
[----:B------:R-:W-:Y:S04]  /*3510*/  IMAD R4, R4, R5, -UR9 ;  /* 0x8000000904047e24 */ /* 0x000fe8000f8e0205 */
[----:B--2---:R-:W-:Y:S05]  /*3520*/  IMAD.IADD R4, R4, 0x1, -R6 ;  /* 0x0000000104047824 */ /* 0x004fea00078e0a06 */
[----:B------:R-:W-:Y:S02]  /*3530*/  IMNMX R149, R149, R4, !PT ;  /* 0x0000000495957217 */ /* 0x000fe40007800200 */
[----:B------:R-:W-:Y:S04]  /*3540*/  IADD3 R4, R4, c[0x0][0x2a8], RZ ;  /* 0x0000aa0004047a10 */ /* 0x000fe80007ffe0ff */
[----:B------:R-:W-:Y:S02]  /*3550*/  IMNMX R151, R151, R4, PT ;  /* 0x0000000497977217 */ /* 0x000fe40003800200 */
.L_x_330:
[----:B------:R-:W-:Y:S04]  /*3560*/  DEPBAR.LE SB0, 0x0 ;  /* 0x000080000000791a */ /* 0x000fe80000000000 */
[----:B------:R-:W-:Y:S01]  /*3570*/  BAR.SYNC.DEFER_BLOCKING 0x0 ;  /* 0x0000000000007b1d */ /* 0x000fe20000010000 */
[----:B------:R-:W-:Y:S01]  /*3580*/  PLOP3.LUT P0, PT, PT, PT, UP1, 0x80, 0x0 ;  /* 0x000000000000781c */ /* 0x000fe20003f0f018 */
[----:B------:R-:W-:Y:S03]  /*3590*/  UIADD3 UR13, UR12, 0x1, URZ ;  /* 0x000000010c0d7890 */ /* 0x000fe6000fffe03f */
[----:B------:R-:W-:Y:S01]  /*35a0*/  ISETP.GT.AND P3, PT, R148, RZ, P0 ;  /* 0x000000ff9400720c */ /* 0x000fe20000764270 */
[----:B------:R-:W-:Y:S03]  /*35b0*/  UISETP.GE.AND UP0, UPT, UR13, UR7, UPT ;  /* 0x000000070d00728c */ /* 0x000fe6000bf06270 */
[----:B------:R-:W-:Y:S01]  /*35c0*/  ISETP.LT.OR P3, PT, R150, 0x1, P3 ;  /* 0x000000019600780c */ /* 0x000fe20001f61670 */
        /* <DEDUP_REMOVED lines=263> */
.L_x_334:
        /* <DEDUP_REMOVED lines=98> */
.L_x_335:
        /* <DEDUP_REMOVED lines=167> */
.L_x_325:
[----:B------:R-:W-:Y:S05]  /*56d0*/  @P3 EXIT ;  /* 0x000000000000394d */ /* 0x000fea0003800000 */
[----:B------:R-:W2:Y:S01]  /*56e0*/  LDL.LU R9, [R1+0xbc] ;  /* 0x0000bc0001097983 */ /* 0x000ea20000300800 */
[----:B------:R-:W-:-:S04]  /*56f0*/  ISETP.NE.U32.AND P2, PT, RZ, c[0x0][0x360], PT ;  /* 0x0000d800ff007a0c */ /* 0x000fc80003f45070 */
[----:B------:R-:W-:-:S13]  /*5700*/  ISETP.NE.AND.EX P2, PT, RZ, c[0x0][0x364], PT, P2 ;  /* 0x0000d900ff007a0c */ /* 0x000fda0003f45320 */
[----:B------:R-:W-:-:S04]  /*5710*/  @P2 IMAD.MOV.U32 R2, RZ, RZ, 0x4 ;  /* 0x00000004ff022424 */ /* 0x000fc800078e00ff */
[----:B--2---:R-:W-:-:S05]  /*5720*/  @P2 IMAD.WIDE R2, R9, R2, c[0x0][0x360] ;  /* 0x0000d80009022625 */ /* 0x004fca00078e0202 */
[----:B-----5:R1:W2:Y:S01]  /*5730*/  @P2 LDG.E R0, [R2.64] ;  /* 0x0000000a02002981 */ /* 0x0202a2000c1e1900 */
[----:B------:R-:W-:Y:S01]  /*5740*/  IMAD.MOV.U32 R4, RZ, RZ, c[0x0][0x338] ;  /* 0x0000ce00ff047624 */ /* 0x000fe200078e00ff */
[----:B------:R-:W-:Y:S02]  /*5750*/  USHF.L.U32 UR5, UR6, 0xe, URZ ;  /* 0x0000000e06057899 */ /* 0x000fe4000800063f */
[----:B------:R-:W3:Y:S04]  /*5760*/  S2R R5, SR_TID.X ;  /* 0x0000000000057919 */ /* 0x000ee80000002100 */
[----:B------:R-:W-:Y:S01]  /*5770*/  BAR.SYNC.DEFER_BLOCKING 0x1, 0x100 ;  /* 0x0044000000007b1d */ /* 0x000fe20000010000 */
[----:B------:R-:W-:Y:S01]  /*5780*/  ISETP.NE.AND P0, PT, R4, 0x1, PT ;  /* 0x000000010400780c */ /* 0x000fe20003f05270 */
[----:B------:R-:W-:-:S04]  /*5790*/  USHF.R.S32.HI UR4, URZ, 0x1f, UR5 ;  /* 0x0000001f3f047899 */ /* 0x000fc80008011405 */
[----:B-1----:R-:W1:Y:S01]  /*57a0*/  S2R R3, SR_CTAID.Y ;  /* 0x0000000000037919 */ /* 0x002e620000002600 */
[----:B---3--:R-:W-:-:S07]  /*57b0*/  SHF.R.S32.HI R6, RZ, 0x1f, R5 ;  /* 0x0000001fff067819 */ /* 0x008fce0000011405 */
[----:B-1----:R-:W-:-:S04]  /*57c0*/  @P0 IMAD.HI.U32 R4, R3, c[0x0][0x33c], RZ ;  /* 0x0000cf0003040a27 */ /* 0x002fc800078e00ff */
[----:B--2---:R-:W-:-:S05]  /*57d0*/  @P2 IMAD R0, R9, 0x40, R0 ;  /* 0x0000004009002824 */ /* 0x004fca00078e0200 */
        /* <DEDUP_REMOVED lines=163> */
.L_x_337:
        /* <DEDUP_REMOVED lines=15> */
.L_x_1153:


//--------------------- .text._ZN7cutlass13device_kernelIN5flash19enable_sm80_to_sm89INS1_16FlashAttnBwdSm80INS1_25CollectiveMainloopBwdSm80ILi1ELi1EN4cute5tupleIJNS5_1CILi32EEENS7_ILi64EEENS7_ILi256EEEEEENS_6half_tEfNS_4arch4Sm80ELb1ELb0ELb1ELb0ELb0ELb0ELb0ELb0ELi2ELi2ELi2ELi1ELb1EEENS1_21CollectiveEpilogueBwdISB_SC_SE_Li256ELb0ELb0ELi4EEENS1_25SingleTileBwdLPTSchedulerILb0ELi64ELb0EEEEEEEEEvNT_6ParamsE --------------------------
	.section	.text._ZN7cutlass13device_kernelIN5flash19enable_sm80_to_sm89INS1_16FlashAttnBwdSm80INS1_25CollectiveMainloopBwdSm80ILi1ELi1EN4cute5tupleIJNS5_1CILi32EEENS7_ILi64EEENS7_ILi256EEEEEENS_6half_tEfNS_4arch4Sm80ELb1ELb0ELb1ELb0ELb0ELb0ELb0ELb0ELi2ELi2ELi2ELi1ELb1EEENS1_21CollectiveEpilogueBwdISB_SC_SE_Li256ELb0ELb0ELi4EEENS1_25SingleTileBwdLPTSchedulerILb0ELi64ELb0EEEEEEEEEvNT_6ParamsE,"ax",@progbits
	.sectioninfo	@"SHI_REGISTERS=255"
	.align	128
.text._ZN7cutlass13device_kernelIN5flash19enable_sm80_to_sm89INS1_16FlashAttnBwdSm80INS1_25CollectiveMainloopBwdSm80ILi1ELi1EN4cute5tupleIJNS5_1CILi32EEENS7_ILi64EEENS7_ILi256EEEEEENS_6half_tEfNS_4arch4Sm80ELb1ELb0ELb1ELb0ELb0ELb0ELb0ELb0ELi2ELi2ELi2ELi1ELb1EEENS1_21CollectiveEpilogueBwdISB_SC_SE_Li256ELb0ELb0ELi4EEENS1_25SingleTileBwdLPTSchedulerILb0ELi64ELb0EEEEEEEEEvNT_6ParamsE:
        .type           _ZN7cutlass13device_kernelIN5flash19enable_sm80_to_sm89INS1_16FlashAttnBwdSm80INS1_25CollectiveMainloopBwdSm80ILi1ELi1EN4cute5tupleIJNS5_1CILi32EEENS7_ILi64EEENS7_ILi256EEEEEENS_6half_tEfNS_4arch4Sm80ELb1ELb0ELb1ELb0ELb0ELb0ELb0ELb0ELi2ELi2ELi2ELi1ELb1EEENS1_21CollectiveEpilogueBwdISB_SC_SE_Li256ELb0ELb0ELi4EEENS1_25SingleTileBwdLPTSchedulerILb0ELi64ELb0EEEEEEEEEvNT_6ParamsE,@function
        .size           _ZN7cutlass13device_kernelIN5flash19enable_sm80_to_sm89INS1_16FlashAttnBwdSm80INS1_25CollectiveMainloopBwdSm80ILi1ELi1EN4cute5tupleIJNS5_1CILi32EEENS7_ILi64EEENS7_ILi256EEEEEENS_6half_tEfNS_4arch4Sm80ELb1ELb0ELb1ELb0ELb0ELb0ELb0ELb0ELi2ELi2ELi2ELi1ELb1EEENS1_21CollectiveEpilogueBwdISB_SC_SE_Li256ELb0ELb0ELi4EEENS1_25SingleTileBwdLPTSchedulerILb0ELi64ELb0EEEEEEEEEvNT_6ParamsE,(.L_x_1154 - _ZN7cutlass13device_kernelIN5flash19enable_sm80_to_sm89INS1_16FlashAttnBwdSm80INS1_25CollectiveMainloopBwdSm80ILi1ELi1EN4cute5tupleIJNS5_1CILi32EEENS7_ILi64EEENS7_ILi256EEEEEENS_6half_tEfNS_4arch4Sm80ELb1ELb0ELb1ELb0ELb0ELb0ELb0ELb0ELi2ELi2ELi2ELi1ELb1EEENS1_21CollectiveEpilogueBwdISB_SC_SE_Li256ELb0ELb0ELi4EEENS1_25SingleTileBwdLPTSchedulerILb0ELi64ELb0EEEEEEEEEvNT_6ParamsE)
        .other          _ZN7cutlass13device_kernelIN5flash19enable_sm80_to_sm89INS1_16FlashAttnBwdSm80INS1_25CollectiveMainloopBwdSm80ILi1ELi1EN4cute5tupleIJNS5_1CILi32EEENS7_ILi64EEENS7_ILi256EEEEEENS_6half_tEfNS_4arch4Sm80ELb1ELb0ELb1ELb0ELb0ELb0ELb0ELb0ELi2ELi2ELi2ELi1ELb1EEENS1_21CollectiveEpilogueBwdISB_SC_SE_Li256ELb0ELb0ELi4EEENS1_25SingleTileBwdLPTSchedulerILb0ELi64ELb0EEEEEEEEEvNT_6ParamsE,@"STO_CUDA_ENTRY STV_DEFAULT"
_ZN7cutlass13device_kernelIN5flash19enable_sm80_to_sm89INS1_16FlashAttnBwdSm80INS1_25CollectiveMainloopBwdSm80ILi1ELi1EN4cute5tupleIJNS5_1CILi32EEENS7_ILi64EEENS7_ILi256EEEEEENS_6half_tEfNS_4arch4Sm80ELb1ELb0ELb1ELb0ELb0ELb0ELb0ELb0ELi2ELi2ELi2ELi1ELb1EEENS1_21CollectiveEpilogueBwdISB_SC_SE_Li256ELb0ELb0ELi4EEENS1_25SingleTileBwdLPTSchedulerILb0ELi64ELb0EEEEEEEEEvNT_6ParamsE:
[----:B------:R-:W-:-:S03]  /*0000*/  MOV R1, c[0x0][0x28] ;  /* 0x00000a0000017a02 */ /* 0x000fc60000000f00 */
[----:B------:R-:W1:Y:S01]  /*0010*/  S2R R2, SR_TID.X ;  /* 0x0000000000027919 */ /* 0x000e620000002100 */
[----:B------:R-:W-:Y:S01]  /*0020*/  IADD3 R1, R1, -0xd8, RZ ;  /* 0xffffff2801017810 */ /* 0x000fe20007ffe0ff */
[----:B------:R-:W2:Y:S01]  /*0030*/  S2UR UR7, SR_CTAID.X ;  /* 0x00000000000779c3 */ /* 0x000ea20000002500 */
[----:B------:R-:W-:Y:S02]  /*0040*/  IMAD.MOV.U32 R85, RZ, RZ, R3 ;  /* 0x000000ffff557224 */ /* 0x000fe400078e0003 */
[--C-:B-1----:R-:W-:Y:S01]  /*0050*/  IMAD.MOV.U32 R84, RZ, RZ, R2.reuse ;  /* 0x000000ffff547224 */ /* 0x102fe200078e0002 */
[----:B------:R-:W-:Y:S01]  /*0060*/  STL [R1+0x70], R2 ;  /* 0x0000700201007387 */ /* 0x000fe20000100800 */
[----:B------:R-:W-:-:S05]  /*0070*/  IMAD.MOV.U32 R84, RZ, RZ, R2 ;  /* 0x000000ffff547224 */ /* 0x000fca00078e0002 */
[----:B------:R-:W-:-:S06]  /*0080*/  SHF.R.U32.HI R0, RZ, 0x5, R84 ;  /* 0x00000005ff007819 */ /* 0x000fcc0000011654 */
[----:B------:R-:W1:Y:S02]  /*0090*/  SHFL.IDX PT, R0, R0, RZ, 0x1f ;  /* 0x00001fff00007589 */ /* 0x000e6400000e0000 */
[----:B-1----:R-:W-:-:S13]  /*00a0*/  ISETP.NE.AND P0, PT, R0, RZ, PT ;  /* 0x000000ff0000720c */ /* 0x002fda0003f05270 */
[----:B--2---:R-:W-:Y:S05]  /*00b0*/  @!P0 BRA `(.L_x_338) ;  /* 0x0000026000008947 */ /* 0x004fea0003800000 */
[----:B------:R-:W-:Y:S02]  /*00c0*/  ULDC.64 UR4, c[0x0][0x3b8] ;  /* 0x0000ee0000047ab9 */ /* 0x000fe40000000a00 */
[----:B------:R-:W-:Y:S02]  /*00d0*/  UISETP.NE.AND UP0, UPT, UR4, 0x1, UPT ;  /* 0x000000010400788c */ /* 0x000fe4000bf05270 */
[----:B------:R-:W-:Y:S02]  /*00e0*/  UIMAD.WIDE.U32 UR8, UR7, UR5, URZ ;  /* 0x00000005070872a5 */ /* 0x000fe4000f8e003f */
[----:B------:R-:W-:Y:S02]  /*00f0*/  UMOV UR6, UR7 ;  /* 0x0000000700067c82 */ /* 0x000fe40008000000 */
[----:B------:R-:W-:-:S05]  /*0100*/  ULDC UR5, c[0x0][0x3c0] ;  /* 0x0000f00000057ab9 */ /* 0x000fca0000000800 */
[----:B------:R-:W-:-:S03]  /*0110*/  @UP0 USHF.R.U32.HI UR6, URZ, UR5, UR9 ;  /* 0x000000053f060299 */ /* 0x000fc60008011609 */
[----:B------:R-:W-:Y:S02]  /*0120*/  ULDC UR5, c[0x0][0x3d0] ;  /* 0x0000f40000057ab9 */ /* 0x000fe40000000800 */
[----:B------:R-:W-:Y:S02]  /*0130*/  UISETP.GE.AND UP0, UPT, UR6, UR5, UPT ;  /* 0x000000050600728c */ /* 0x000fe4000bf06270 */
[----:B------:R-:W-:-:S04]  /*0140*/  UIADD3 UR5, -UR6, URZ, URZ ;  /* 0x0000003f06057290 */ /* 0x000fc8000fffe13f */
[----:B------:R-:W-:Y:S01]  /*0150*/  PLOP3.LUT P0, PT, PT, PT, UP0, 0x80, 0x0 ;  /* 0x000000000000781c */ /* 0x000fe20003f0f008 */
[----:B------:R-:W-:-:S12]  /*0160*/  UIMAD UR7, UR5, UR4, UR7 ;  /* 0x00000004050772a4 */ /* 0x000fd8000f8e0207 */
[----:B------:R-:W-:Y:S05]  /*0170*/  @!P0 BRA `(.L_x_339) ;  /* 0x0000008000008947 */ /* 0x000fea0003800000 */
[----:B------:R-:W-:Y:S02]  /*0180*/  ULDC UR8, c[0x0][0x3c4] ;  /* 0x0000f10000087ab9 */ /* 0x000fe40000000800 */
[----:B------:R-:W-:Y:S02]  /*0190*/  UISETP.NE.AND UP0, UPT, UR8, 0x1, UPT ;  /* 0x000000010800788c */ /* 0x000fe4000bf05270 */
[----:B------:R-:W-:Y:S02]  /*01a0*/  ULDC.64 UR4, c[0x0][0x3c8] ;  /* 0x0000f20000047ab9 */ /* 0x000fe40000000a00 */
[----:B------:R-:W-:Y:S02]  /*01b0*/  UIMAD.WIDE.U32 UR10, UR7, UR4, URZ ;  /* 0x00000004070a72a5 */ /* 0x000fe4000f8e003f */
[----:B------:R-:W-:-:S05]  /*01c0*/  UMOV UR14, UR7 ;  /* 0x00000007000e7c82 */ /* 0x000fca0008000000 */
[----:B------:R-:W-:-:S04]  /*01d0*/  @UP0 USHF.R.U32.HI UR14, URZ, UR5, UR11 ;  /* 0x000000053f0e0299 */ /* 0x000fc8000801160b */
[----:B------:R-:W-:Y:S01]  /*01e0*/  UIMAD UR8, UR14, UR8, URZ ;  /* 0x000000080e0872a4 */ /* 0x000fe2000f8e023f */
[----:B------:R-:W-:Y:S05]  /*01f0*/  BRA `(.L_x_340) ;  /* 0x0000007000007947 */ /* 0x000fea0003800000 */
.L_x_339:
[----:B------:R-:W-:Y:S02]  /*0200*/  ULDC UR8, c[0x0][0x3ac] ;  /* 0x0000eb0000087ab9 */ /* 0x000fe40000000800 */
[----:B------:R-:W-:Y:S02]  /*0210*/  UISETP.NE.AND UP0, UPT, UR8, 0x1, UPT ;  /* 0x000000010800788c */ /* 0x000fe4000bf05270 */
[----:B------:R-:W-:Y:S02]  /*0220*/  ULDC.64 UR4, c[0x0][0x3b0] ;  /* 0x0000ec0000047ab9 */ /* 0x000fe40000000a00 */
[----:B------:R-:W-:Y:S02]  /*0230*/  UIMAD.WIDE.U32 UR10, UR7, UR4, URZ ;  /* 0x00000004070a72a5 */ /* 0x000fe4000f8e003f */
[----:B------:R-:W-:-:S05]  /*0240*/  UMOV UR14, UR7 ;  /* 0x00000007000e7c82 */ /* 0x000fca0008000000 */
[----:B------:R-:W-:-:S04]  /*0250*/  @UP0 USHF.R.U32.HI UR14, URZ, UR5, UR11 ;  /* 0x000000053f0e0299 */ /* 0x000fc8000801160b */
[----:B------:R-:W-:Y:S02]  /*0260*/  UIMAD UR8, UR14, UR8, URZ ;  /* 0x000000080e0872a4 */ /* 0x000fe4000f8e023f */
.L_x_340:
[----:B------:R-:W-:Y:S02]  /*0270*/  ULDC.64 UR12, c[0x0][0x3a0] ;  /* 0x0000e800000c7ab9 */ /* 0x000fe40000000a00 */
[----:B------:R-:W-:Y:S02]  /*0280*/  UIADD3 UR7, UR7, -UR8, URZ ;  /* 0x8000000807077290 */ /* 0x000fe4000fffe03f */
[----:B------:R-:W-:Y:S02]  /*0290*/  UISETP.NE.AND UP0, UPT, UR12, 0x1, UPT ;  /* 0x000000010c00788c */ /* 0x000fe4000bf05270 */
[----:B------:R-:W-:Y:S02]  /*02a0*/  ULDC.64 UR4, c[0x0][0x3a8] ;  /* 0x0000ea0000047ab9 */ /* 0x000fe40000000a00 */
[----:B------:R-:W-:-:S04]  /*02b0*/  UIMAD UR5, UR6, UR5, UR7 ;  /* 0x00000005060572a4 */ /* 0x000fc8000f8e0207 */
[----:B------:R-:W-:-:S03]  /*02c0*/  UIMAD.WIDE.U32 UR6, UR5, UR13, URZ ;  /* 0x0000000d050672a5 */ /* 0x000fc6000f8e003f */
[----:B------:R-:W-:Y:S02]  /*02d0*/  UMOV UR13, UR5 ;  /* 0x00000005000d7c82 */ /* 0x000fe40008000000 */
[----:B------:R-:W-:-:S04]  /*02e0*/  @UP0 USHF.R.U32.HI UR13, URZ, UR4, UR7 ;  /* 0x000000043f0d0299 */ /* 0x000fc80008011607 */
[----:B------:R-:W-:-:S04]  /*02f0*/  UIADD3 UR4, -UR13, URZ, URZ ;  /* 0x0000003f0d047290 */ /* 0x000fc8000fffe13f */
[----:B------:R-:W-:Y:S01]  /*0300*/  UIMAD UR12, UR4, UR12, UR5 ;  /* 0x0000000c040c72a4 */ /* 0x000fe2000f8e0205 */
[----:B------:R-:W-:Y:S05]  /*0310*/  BRA `(.L_x_341) ;  /* 0x0000025000007947 */ /* 0x000fea0003800000 */
.L_x_338:
        /* <DEDUP_REMOVED lines=20> */
.L_x_342:
[----:B------:R-:W-:Y:S02]  /*0460*/  ULDC UR8, c[0x0][0x3ac] ;  /* 0x0000eb0000087ab9 */ /* 0x000fe40000000800 */
[----:B------:R-:W-:Y:S02]  /*0470*/  UISETP.NE.AND UP0, UPT, UR8, 0x1, UPT ;  /* 0x000000010800788c */ /* 0x000fe4000bf05270 */
[----:B------:R-:W-:Y:S02]  /*0480*/  ULDC.64 UR4, c[0x0][0x3b0] ;  /* 0x0000ec0000047ab9 */ /* 0x000fe40000000a00 */
[----:B------:R-:W-:Y:S02]  /*0490*/  UIMAD.WIDE.U32 UR10, UR7, UR4, URZ ;  /* 0x00000004070a72a5 */ /* 0x000fe4000f8e003f */
[----:B------:R-:W-:-:S05]  /*04a0*/  UMOV UR14, UR7 ;  /* 0x00000007000e7c82 */ /* 0x000fca0008000000 */
[----:B------:R-:W-:-:S04]  /*04b0*/  @UP0 USHF.R.U32.HI UR14, URZ, UR5, UR11 ;  /* 0x000000053f0e0299 */ /* 0x000fc8000801160b */
[----:B------:R-:W-:Y:S02]  /*04c0*/  UIMAD UR8, UR14, UR8, URZ ;  /* 0x000000080e0872a4 */ /* 0x000fe4000f8e023f */
.L_x_343:
        /* <DEDUP_REMOVED lines=9> */
[----:B------:R-:W-:Y:S02]  /*0560*/  UIMAD UR12, UR4, UR12, UR5 ;  /* 0x0000000c040c72a4 */ /* 0x000fe4000f8e0205 */
.L_x_341:
[----:B------:R-:W-:-:S13]  /*0570*/  ISETP.LE.AND P0, PT, RZ, UR13, PT ;  /* 0x0000000dff007c0c */ /* 0x000fda000bf03270 */
[----:B------:R-:W-:Y:S05]  /*0580*/  @!P0 EXIT ;  /* 0x000000000000894d */ /* 0x000fea0003800000 */
        /* <DEDUP_REMOVED lines=11> */
[----:B------:R-:W-:Y:S01]  /*0640*/  IMAD.MOV.U32 R144, RZ, RZ, RZ ;  /* 0x000000ffff907224 */ /* 0x000fe200078e00ff */
[----:B------:R-:W-:Y:S01]  /*0650*/  UIADD3 UR5, UR5, -UR4, URZ ;  /* 0x8000000405057290 */ /* 0x000fe2000fffe03f */
[----:B------:R-:W-:Y:S01]  /*0660*/  IMAD.MOV.U32 R138, RZ, RZ, RZ ;  /* 0x000000ffff8a7224 */ /* 0x000fe200078e00ff */
[----:B------:R-:W-:Y:S01]  /*0670*/  UMOV UR7, 0x1f ;  /* 0x0000001f00077882 */ /* 0x000fe20000000000 */
[----:B------:R-:W-:Y:S01]  /*0680*/  CS2R R12, SRZ ;  /* 0x00000000000c7805 */ /* 0x000fe2000001ff00 */
[----:B------:R-:W-:Y:S01]  /*0690*/  USHF.R.S32.HI UR4, URZ, 0x1f, UR5 ;  /* 0x0000001f3f047899 */ /* 0x000fe20008011405 */
[----:B------:R-:W-:Y:S01]  /*06a0*/  MOV R136, RZ ;  /* 0x000000ff00887202 */ /* 0x000fe20000000f00 */
[----:B------:R-:W-:Y:S01]  /*06b0*/  UIADD3 UR7, UR7, UR6, URZ ;  /* 0x0000000607077290 */ /* 0x000fe2000fffe03f */
[----:B------:R-:W-:Y:S01]  /*06c0*/  IMAD.MOV.U32 R134, RZ, RZ, RZ ;  /* 0x000000ffff867224 */ /* 0x000fe200078e00ff */
[----:B------:R-:W-:Y:S01]  /*06d0*/  ULEA.HI UR18, UR4, UR5, URZ, 0x5 ;  /* 0x0000000504127291 */ /* 0x000fe2000f8f283f */
[----:B------:R-:W-:Y:S01]  /*06e0*/  CS2R R14, SRZ ;  /* 0x00000000000e7805 */ /* 0x000fe2000001ff00 */
[----:B------:R-:W-:Y:S01]  /*06f0*/  USHF.R.S32.HI UR4, URZ, 0x1f, UR7 ;  /* 0x0000001f3f047899 */ /* 0x000fe20008011407 */
[----:B------:R-:W-:Y:S01]  /*0700*/  MOV R132, RZ ;  /* 0x000000ff00847202 */ /* 0x000fe20000000f00 */
[----:B------:R-:W-:Y:S01]  /*0710*/  USHF.R.S32.HI UR18, URZ, 0x5, UR18 ;  /* 0x000000053f127899 */ /* 0x000fe20008011412 */
[----:B------:R-:W-:Y:S01]  /*0720*/  IMAD.MOV.U32 R126, RZ, RZ, RZ ;  /* 0x000000ffff7e7224 */ /* 0x000fe200078e00ff */
[----:B------:R-:W-:Y:S01]  /*0730*/  ULEA.HI UR4, UR4, UR7, URZ, 0x5 ;  /* 0x0000000704047291 */ /* 0x000fe2000f8f283f */
[----:B------:R-:W-:Y:S01]  /*0740*/  CS2R R16, SRZ ;  /* 0x0000000000107805 */ /* 0x000fe2000001ff00 */
[----:B------:R-:W-:Y:S01]  /*0750*/  UISETP.LT.AND UP0, UPT, URZ, UR18, UPT ;  /* 0x000000123f00728c */ /* 0x000fe2000bf01270 */
[----:B------:R-:W-:Y:S01]  /*0760*/  MOV R124, RZ ;  /* 0x000000ff007c7202 */ /* 0x000fe20000000f00 */
[----:B------:R-:W-:Y:S01]  /*0770*/  USHF.R.S32.HI UR11, URZ, 0x5, UR4 ;  /* 0x000000053f0b7899 */ /* 0x000fe20008011404 */
[----:B------:R-:W-:Y:S01]  /*0780*/  IMAD.MOV.U32 R130, RZ, RZ, RZ ;  /* 0x000000ffff827224 */ /* 0x000fe200078e00ff */
[----:B------:R-:W-:Y:S01]  /*0790*/  USEL UR18, URZ, UR18, !UP0 ;  /* 0x000000123f127287 */ /* 0x000fe2000c000000 */
[----:B------:R-:W-:Y:S01]  /*07a0*/  CS2R R18, SRZ ;  /* 0x0000000000127805 */ /* 0x000fe2000001ff00 */
[----:B------:R-:W-:Y:S01]  /*07b0*/  ULDC.64 UR16, c[0x0][0x118] ;  /* 0x0000460000107ab9 */ /* 0x000fe20000000a00 */
[----:B------:R-:W-:Y:S01]  /*07c0*/  MOV R128, RZ ;  /* 0x000000ff00807202 */ /* 0x000fe20000000f00 */
[----:B------:R-:W-:Y:S01]  /*07d0*/  UISETP.GT.AND UP0, UPT, UR11, UR18, UPT ;  /* 0x000000120b00728c */ /* 0x000fe2000bf04270 */
[----:B------:R-:W-:Y:S01]  /*07e0*/  IMAD.MOV.U32 R122, RZ, RZ, RZ ;  /* 0x000000ffff7a7224 */ /* 0x000fe200078e00ff */
        /* <DEDUP_REMOVED lines=55> */
[--C-:B------:R-:W-:Y:S01]  /*0b60*/  SHF.R.S32.HI R18, RZ, 0x1f, R84.reuse ;  /* 0x0000001fff127819 */ /* 0x100fe20000011454 */
[----:B------:R-:W-:Y:S01]  /*0b70*/  ULDC.64 UR4, c[0x0][0x238] ;  /* 0x00008e0000047ab9 */ /* 0x000fe20000000a00 */
[----:B------:R-:W-:Y:S01]  /*0b80*/  IMAD.SHL.U32 R2, R84, 0x4, RZ ;  /* 0x0000000454027824 */ /* 0x000fe200078e00ff */
[----:B------:R-:W-:Y:S01]  /*0b90*/  SHF.R.S32.HI R85, RZ, 0x1f, R84 ;  /* 0x0000001fff557819 */ /* 0x000fe20000011454 */
[----:B------:R-:W-:Y:S01]  /*0ba0*/  UIMAD UR4, UR9, UR4, URZ ;  /* 0x00000004090472a4 */ /* 0x000fe2000f8e023f */
[----:B------:R-:W-:Y:S01]  /*0bb0*/  IMAD.U32 R4, RZ, RZ, UR12 ;  /* 0x0000000cff047e24 */ /* 0x000fe2000f8e00ff */
[-C--:B------:R-:W-:Y:S01]  /*0bc0*/  LEA.HI R35, R18, R84.reuse, RZ, 0x3 ;  /* 0x0000005412237211 */ /* 0x080fe200078f18ff */
[----:B------:R-:W-:Y:S01]  /*0bd0*/  IMAD.U32 R0, RZ, RZ, UR12 ;  /* 0x0000000cff007e24 */ /* 0x000fe2000f8e00ff */
[----:B------:R-:W-:Y:S01]  /*0be0*/  UIMAD UR4, UR12, UR5, UR4 ;  /* 0x000000050c0472a4 */ /* 0x000fe2000f8e0204 */
[----:B------:R-:W-:Y:S01]  /*0bf0*/  SHF.R.S32.HI R3, RZ, 0x1f, R2 ;  /* 0x0000001fff037819 */ /* 0x000fe20000011402 */
[----:B------:R-:W-:Y:S01]  /*0c00*/  IMAD.WIDE.U32 R4, R4, c[0x0][0x238], R84 ;  /* 0x00008e0004047a25 */ /* 0x000fe200078e0054 */
[----:B------:R-:W-:Y:S01]  /*0c10*/  SHF.R.S32.HI R40, RZ, 0x3, R35 ;  /* 0x00000003ff287819 */ /* 0x000fe20000011423 */
[----:B------:R-:W-:Y:S01]  /*0c20*/  ULDC UR6, c[0x0][0x250] ;  /* 0x0000940000067ab9 */ /* 0x000fe20000000800 */
[CC--:B------:R-:W-:Y:S01]  /*0c30*/  LEA.HI R33, R18.reuse, R84.reuse, RZ, 0x4 ;  /* 0x0000005412217211 */ /* 0x0c0fe200078f20ff */
[----:B------:R-:W-:Y:S01]  /*0c40*/  IMAD.U32 R6, RZ, RZ, UR12 ;  /* 0x0000000cff067e24 */ /* 0x000fe2000f8e00ff */
[-C--:B------:R-:W-:Y:S01]  /*0c50*/  LEA.HI R15, R18, R84.reuse, RZ, 0x2 ;  /* 0x00000054120f7211 */ /* 0x080fe200078f10ff */
[----:B------:R-:W-:Y:S01]  /*0c60*/  IMAD.WIDE.U32 R30, R0, c[0x0][0x288], R2 ;  /* 0x0000a200001e7a25 */ /* 0x000fe200078e0002 */
[----:B------:R-:W-:Y:S01]  /*0c70*/  SHF.R.S32.HI R41, RZ, 0x1f, R40 ;  /* 0x0000001fff297819 */ /* 0x000fe20000011428 */
[----:B------:R-:W-:Y:S01]  /*0c80*/  UMOV UR7, UR12 ;  /* 0x0000000c00077c82 */ /* 0x000fe20008000000 */
[----:B------:R-:W-:Y:S01]  /*0c90*/  IADD3 R25, R5, UR4, RZ ;  /* 0x0000000405197c10 */ /* 0x000fe2000fffe0ff */
[----:B------:R-:W-:Y:S01]  /*0ca0*/  IMAD.WIDE.U32 R28, R6, c[0x0][0x270], R2 ;  /* 0x00009c00061c7a25 */ /* 0x000fe200078e0002 */
[----:B------:R-:W-:Y:S01]  /*0cb0*/  SHF.R.S32.HI R5, RZ, 0x4, R33 ;  /* 0x00000004ff057819 */ /* 0x000fe20000011421 */
[----:B------:R-:W-:Y:S01]  /*0cc0*/  ULDC.64 UR4, c[0x0][0x248] ;  /* 0x0000920000047ab9 */ /* 0x000fe20000000a00 */
[--C-:B------:R-:W-:Y:S01]  /*0cd0*/  SHF.R.S32.HI R3, RZ, 0x1f, R15.reuse ;  /* 0x0000001fff037819 */ /* 0x100fe2000001140f */
[----:B------:R-:W-:Y:S01]  /*0ce0*/  IMAD.MOV.U32 R24, RZ, RZ, R4 ;  /* 0x000000ffff187224 */ /* 0x000fe200078e0004 */
[----:B------:R-:W-:Y:S01]  /*0cf0*/  SHF.R.S32.HI R4, RZ, 0x2, R15 ;  /* 0x00000002ff047819 */ /* 0x000fe2000001140f */
[----:B------:R-:W-:Y:S01]  /*0d00*/  IMAD.U32 R0, RZ, RZ, UR14 ;  /* 0x0000000eff007e24 */ /* 0x000fe2000f8e00ff */
[----:B------:R-:W-:Y:S01]  /*0d10*/  LEA.HI R2, R33, R5, RZ, 0x1 ;  /* 0x0000000521027211 */ /* 0x000fe200078f08ff */
[----:B------:R-:W-:Y:S01]  /*0d20*/  UISETP.NE.AND UP0, UPT, UR4, 0x1, UPT ;  /* 0x000000010400788c */ /* 0x000fe2000bf05270 */
[----:B------:R-:W-:Y:S01]  /*0d30*/  LEA.HI R27, R18, R84, RZ, 0x5 ;  /* 0x00000054121b7211 */ /* 0x000fe200078f28ff */
[----:B------:R-:W-:Y:S01]  /*0d40*/  IMAD.WIDE R16, R0, 0x40, R40 ;  /* 0x0000004000107825 */ /* 0x000fe200078e0228 */
[----:B------:R-:W-:Y:S01]  /*0d50*/  LEA.HI R0, R3, R4, RZ, 0x3 ;  /* 0x0000000403007211 */ /* 0x000fe200078f18ff */
[----:B------:R-:W-:Y:S01]  /*0d60*/  UIMAD.WIDE.U32 UR20, UR12, UR5, URZ ;  /* 0x000000050c1472a5 */ /* 0x000fe2000f8e003f */
[----:B------:R-:W-:Y:S01]  /*0d70*/  LOP3.LUT R2, R2, 0xfffffffe, RZ, 0xc0, !PT ;  /* 0xfffffffe02027812 */ /* 0x000fe200078ec0ff */
[----:B------:R-:W-:Y:S01]  /*0d80*/  STL [R1+0x74], R85 ;  /* 0x0000745501007387 */ /* 0x000fe20000100800 */
[----:B------:R-:W-:Y:S01]  /*0d90*/  LOP3.LUT R0, R0, 0xfffffff8, RZ, 0xc0, !PT ;  /* 0xfffffff800007812 */ /* 0x000fe200078ec0ff */
[----:B------:R-:W-:Y:S01]  /*0da0*/  ULDC.64 UR4, c[0x0][0x1e0] ;  /* 0x0000780000047ab9 */ /* 0x000fe20000000a00 */
[----:B------:R-:W-:Y:S01]  /*0db0*/  SHF.R.S32.HI R32, RZ, 0x5, R27 ;  /* 0x00000005ff207819 */ /* 0x000fe2000001141b */
[----:B------:R-:W-:Y:S01]  /*0dc0*/  IMAD.IADD R22, R5, 0x1, -R2 ;  /* 0x0000000105167824 */ /* 0x000fe200078e0a02 */
[----:B------:R-:W-:Y:S01]  /*0dd0*/  LOP3.LUT R2, R35, 0xfffffff8, RZ, 0xc0, !PT ;  /* 0xfffffff823027812 */ /* 0x000fe200078ec0ff */
[----:B------:R-:W-:Y:S01]  /*0de0*/  IMAD.IADD R10, R4, 0x1, -R0 ;  /* 0x00000001040a7824 */ /* 0x000fe200078e0a00 */
[----:B------:R-:W-:Y:S01]  /*0df0*/  LEA.HI R0, R18, R84, RZ, 0x6 ;  /* 0x0000005412007211 */ /* 0x000fe200078f30ff */
[----:B------:R-:W-:Y:S01]  /*0e00*/  @UP0 UMOV UR15, UR21 ;  /* 0x00000015000f0c82 */ /* 0x000fe20008000000 */
[----:B------:R-:W-:Y:S01]  /*0e10*/  STL.64 [R1+0x58], R40 ;  /* 0x0000582801007387 */ /* 0x000fe20000100a00 */
[----:B------:R-:W-:Y:S01]  /*0e20*/  IMAD.IADD R20, R84, 0x1, -R2 ;  /* 0x0000000154147824 */ /* 0x000fe200078e0a02 */
[----:B------:R-:W-:Y:S01]  /*0e30*/  SHF.R.S32.HI R21, RZ, 0x6, R0 ;  /* 0x00000006ff157819 */ /* 0x000fe20000011400 */
[----:B------:R-:W-:Y:S01]  /*0e40*/  IMAD.SHL.U32 R0, R40, 0x40, RZ ;  /* 0x0000004028007824 */ /* 0x000fe200078e00ff */
[----:B------:R-:W-:Y:S01]  /*0e50*/  @UP0 USHF.R.U32.HI UR7, URZ, UR6, UR15 ;  /* 0x000000063f070299 */ /* 0x000fe2000801160f */
[----:B------:R-:W-:Y:S01]  /*0e60*/  IMAD.SHL.U32 R2, R20, 0x8, RZ ;  /* 0x0000000814027824 */ /* 0x000fe200078e00ff */
[----:B------:R-:W-:Y:S01]  /*0e70*/  LOP3.LUT P0, RZ, R10, 0x4, RZ, 0xc0, !PT ;  /* 0x000000040aff7812 */ /* 0x000fe2000780c0ff */
[----:B------:R-:W-:Y:S01]  /*0e80*/  IMAD.SHL.U32 R23, R21, 0x200, RZ ;  /* 0x0000020015177824 */ /* 0x000fe200078e00ff */
[----:B------:R-:W-:Y:S01]  /*0e90*/  LOP3.LUT R0, R0, 0x1c0, RZ, 0xc0, !PT ;  /* 0x000001c000007812 */ /* 0x000fe200078ec0ff */
[----:B------:R-:W-:Y:S01]  /*0ea0*/  USHF.R.S32.HI UR6, URZ, 0x1f, UR7 ;  /* 0x0000001f3f067899 */ /* 0x000fe20008011407 */
[--C-:B------:R-:W-:Y:S01]  /*0eb0*/  SHF.R.S32.HI R3, RZ, 0x1f, R2.reuse ;  /* 0x0000001fff037819 */ /* 0x100fe20000011402 */
[----:B------:R-:W-:Y:S01]  /*0ec0*/  IMAD.U32 R12, RZ, RZ, UR7 ;  /* 0x00000007ff0c7e24 */ /* 0x000fe2000f8e00ff */
[----:B------:R-:W-:Y:S01]  /*0ed0*/  LOP3.LUT R6, R0, 0x38, R2, 0xf8, !PT ;  /* 0x0000003800067812 */ /* 0x000fe200078ef802 */
[----:B------:R-:W-:Y:S01]  /*0ee0*/  UIMAD UR4, UR6, UR4, URZ ;  /* 0x00000004060472a4 */ /* 0x000fe2000f8e023f */
[----:B------:R-:W-:Y:S01]  /*0ef0*/  SHF.R.U32.HI R0, RZ, 0x3, R0 ;  /* 0x00000003ff007819 */ /* 0x000fe20000011600 */
[----:B------:R-:W-:Y:S01]  /*0f00*/  IMAD.WIDE.U32 R4, R12, c[0x0][0x1e0], R2 ;  /* 0x000078000c047a25 */ /* 0x000fe200078e0002 */
[----:B------:R-:W-:Y:S01]  /*0f10*/  ISETP.GE.AND P4, PT, R2, c[0x0][0x1cc], PT ;  /* 0x0000730002007a0c */ /* 0x000fe20003f86270 */
[----:B------:R-:W-:Y:S01]  /*0f20*/  UIMAD UR8, UR7, UR5, UR4 ;  /* 0x00000005070872a4 */ /* 0x000fe2000f8e0204 */
[----:B------:R-:W-:Y:S01]  /*0f30*/  LOP3.LUT R26, R23, R6, R0, 0xf6, !PT ;  /* 0x00000006171a7212 */ /* 0x000fe200078ef600 */
[----:B------:R-:W-:Y:S01]  /*0f40*/  IMAD R0, R41, c[0x0][0x178], RZ ;  /* 0x00005e0029007a24 */ /* 0x000fe200078e02ff */
[----:B------:R-:W-:Y:S01]  /*0f50*/  ULDC.64 UR4, c[0x0][0x1b0] ;  /* 0x00006c0000047ab9 */ /* 0x000fe20000000a00 */
[C---:B------:R-:W-:Y:S01]  /*0f60*/  IMAD.WIDE.U32 R6, R40.reuse, c[0x0][0x178], R2 ;  /* 0x00005e0028067a25 */ /* 0x040fe200078e0002 */
[----:B------:R-:W-:Y:S01]  /*0f70*/  UIMAD UR6, UR6, UR4, URZ ;  /* 0x00000004060672a4 */ /* 0x000fe2000f8e023f */
[----:B------:R-:W-:Y:S01]  /*0f80*/  IADD3 R9, R5, UR8, RZ ;  /* 0x0000000805097c10 */ /* 0x000fe2000fffe0ff */
[----:B------:R-:W-:Y:S01]  /*0f90*/  USHF.R.S32.HI UR8, URZ, 0x1f, UR13 ;  /* 0x0000001f3f087899 */ /* 0x000fe2000801140d */
[----:B------:R-:W-:Y:S01]  /*0fa0*/  IMAD R0, R40, c[0x0][0x17c], R0 ;  /* 0x00005f0028007a24 */ /* 0x000fe200078e0200 */
[----:B------:R-:W-:Y:S01]  /*0fb0*/  UIMAD UR6, UR7, UR5, UR6 ;  /* 0x00000005070672a4 */ /* 0x000fe2000f8e0206 */
[----:B------:R-:W-:Y:S01]  /*0fc0*/  IMAD R5, R41, c[0x0][0x208], RZ ;  /* 0x0000820029057a24 */ /* 0x000fe200078e02ff */
[----:B------:R-:W-:Y:S01]  /*0fd0*/  USHF.R.S32.HI UR20, URZ, 0x1f, UR18 ;  /* 0x0000001f3f147899 */ /* 0x000fe20008011412 */
[----:B------:R-:W-:Y:S01]  /*0fe0*/  IMAD.IADD R11, R7, 0x1, R0 ;  /* 0x00000001070b7824 */ /* 0x000fe200078e0200 */
[----:B------:R-:W-:Y:S01]  /*0ff0*/  ULDC.64 UR4, c[0x0][0x1e8] ;  /* 0x00007a0000047ab9 */ /* 0x000fe20000000a00 */
[----:B------:R-:W-:Y:S01]  /*1000*/  IMAD.SHL.U32 R0, R10, 0x40, RZ ;  /* 0x000000400a007824 */ /* 0x000fe200078e00ff */
[----:B------:R-:W-:Y:S01]  /*1010*/  UIMAD UR4, UR8, UR4, URZ ;  /* 0x00000004080472a4 */ /* 0x000fe2000f8e023f */
[----:B------:R-:W-:Y:S01]  /*1020*/  IMAD.MOV.U32 R8, RZ, RZ, R4 ;  /* 0x000000ffff087224 */ /* 0x000fe200078e0004 */
[----:B------:R-:W-:Y:S01]  /*1030*/  UMOV UR21, 0x5 ;  /* 0x0000000500157882 */ /* 0x000fe20000000000 */
[----:B------:R-:W-:Y:S01]  /*1040*/  IMAD R14, R40, c[0x0][0x20c], R5 ;  /* 0x00008300280e7a24 */ /* 0x000fe200078e0205 */
[----:B------:R-:W-:Y:S01]  /*1050*/  LOP3.LUT R0, R0, 0x1c0, RZ, 0xc0, !PT ;  /* 0x000001c000007812 */ /* 0x000fe200078ec0ff */
[--C-:B------:R-:W-:Y:S01]  /*1060*/  IMAD.WIDE.U32 R12, R12, c[0x0][0x1b0], R2.reuse ;  /* 0x00006c000c0c7a25 */ /* 0x100fe200078e0002 */
[----:B------:R-:W-:Y:S01]  /*1070*/  UIMAD UR15, UR13, UR5, UR4 ;  /* 0x000000050d0f72a4 */ /* 0x000fe2000f8e0204 */
[----:B------:R-:W-:Y:S01]  /*1080*/  CS2R R146, SRZ ;  /* 0x0000000000927805 */ /* 0x000fe2000001ff00 */
[----:B------:R-:W-:Y:S01]  /*1090*/  CS2R R144, SRZ ;  /* 0x0000000000907805 */ /* 0x000fe2000001ff00 */
[----:B------:R-:W-:Y:S01]  /*10a0*/  IMAD.WIDE.U32 R4, R40, c[0x0][0x208], R2 ;  /* 0x0000820028047a25 */ /* 0x000fe200078e0002 */
[----:B------:R-:W-:Y:S01]  /*10b0*/  ULDC.64 UR4, c[0x0][0x1b8] ;  /* 0x00006e0000047ab9 */ /* 0x000fe20000000a00 */
[----:B------:R-:W-:Y:S01]  /*10c0*/  CS2R R142, SRZ ;  /* 0x00000000008e7805 */ /* 0x000fe2000001ff00 */
[----:B------:R-:W-:Y:S01]  /*10d0*/  UIMAD UR4, UR8, UR4, URZ ;  /* 0x00000004080472a4 */ /* 0x000fe2000f8e023f */
[----:B------:R-:W-:Y:S01]  /*10e0*/  IMAD.SHL.U32 R3, R21, 0x8, RZ ;  /* 0x0000000815037824 */ /* 0x000fe200078e00ff */
[----:B------:R-:W-:Y:S01]  /*10f0*/  CS2R R140, SRZ ;  /* 0x00000000008c7805 */ /* 0x000fe2000001ff00 */
[----:B------:R-:W-:Y:S01]  /*1100*/  IMAD.IADD R7, R5, 0x1, R14 ;  /* 0x0000000105077824 */ /* 0x000fe200078e020e */
[----:B------:R-:W-:Y:S01]  /*1110*/  IADD3 R5, R13, UR6, RZ ;  /* 0x000000060d057c10 */ /* 0x000fe2000fffe0ff */
[----:B------:R-:W-:Y:S01]  /*1120*/  IMAD.MOV.U32 R10, RZ, RZ, R6 ;  /* 0x000000ffff0a7224 */ /* 0x000fe200078e0006 */
[----:B------:R-:W-:Y:S01]  /*1130*/  LOP3.LUT R36, R3, 0x18, RZ, 0xc0, !PT ;  /* 0x0000001803247812 */ /* 0x000fe200078ec0ff */
[----:B------:R-:W-:Y:S01]  /*1140*/  IMAD.MOV.U32 R6, RZ, RZ, R4 ;  /* 0x000000ffff067224 */ /* 0x000fe200078e0004 */
[----:B------:R-:W-:Y:S01]  /*1150*/  SHF.R.U32.HI R3, RZ, 0x3, R0 ;  /* 0x00000003ff037819 */ /* 0x000fe20000011600 */
[----:B------:R-:W-:Y:S01]  /*1160*/  ULDC.64 UR6, c[0x0][0x180] ;  /* 0x0000600000067ab9 */ /* 0x000fe20000000a00 */
[----:B------:R-:W-:Y:S01]  /*1170*/  LOP3.LUT R13, R15, 0x3ffffffc, RZ, 0xc0, !PT ;  /* 0x3ffffffc0f0d7812 */ /* 0x000fe200078ec0ff */
[----:B------:R-:W-:Y:S01]  /*1180*/  IMAD.MOV.U32 R4, RZ, RZ, R12 ;  /* 0x000000ffff047224 */ /* 0x000fe200078e000c */
[----:B------:R-:W-:Y:S01]  /*1190*/  LOP3.LUT R14, R3, R0, R36, 0x1e, !PT ;  /* 0x00000000030e7212 */ /* 0x000fe200078e1e24 */
[----:B------:R-:W-:Y:S01]  /*11a0*/  IMAD.U32 R0, RZ, RZ, UR13 ;  /* 0x0000000dff007e24 */ /* 0x000fe2000f8e00ff */
[----:B------:R-:W-:Y:S01]  /*11b0*/  LEA.HI R3, R27, R32, RZ, 0x1 ;  /* 0x000000201b037211 */ /* 0x000fe200078f08ff */
[----:B------:R-:W-:Y:S01]  /*11c0*/  IMAD.U32 R12, RZ, RZ, UR13 ;  /* 0x0000000dff0c7e24 */ /* 0x000fe2000f8e00ff */
[----:B------:R-:W-:Y:S01]  /*11d0*/  UIMAD UR19, UR9, UR6, URZ ;  /* 0x00000006091372a4 */ /* 0x000fe2000f8e023f */
[----:B------:R-:W-:Y:S01]  /*11e0*/  IMAD.WIDE.U32 R8, R0, c[0x0][0x1e8], R8 ;  /* 0x00007a0000087a25 */ /* 0x000fe200078e0008 */
[----:B------:R-:W-:Y:S01]  /*11f0*/  LOP3.LUT R3, R3, 0xfffffffe, RZ, 0xc0, !PT ;  /* 0xfffffffe03037812 */ /* 0x000fe200078ec0ff */
[----:B------:R-:W-:Y:S01]  /*1200*/  UIMAD UR6, UR13, UR5, UR4 ;  /* 0x000000050d0672a4 */ /* 0x000fe2000f8e0204 */
[----:B------:R-:W-:Y:S01]  /*1210*/  CS2R R138, SRZ ;  /* 0x00000000008a7805 */ /* 0x000fe2000001ff00 */
[----:B------:R-:W-:Y:S01]  /*1220*/  IMAD.U32 R0, RZ, RZ, UR12 ;  /* 0x0000000cff007e24 */ /* 0x000fe2000f8e00ff */
[----:B------:R-:W-:Y:S01]  /*1230*/  ULDC.64 UR4, c[0x0][0x210] ;  /* 0x0000840000047ab9 */ /* 0x000fe20000000a00 */
[----:B------:R-:W-:Y:S01]  /*1240*/  IMAD.IADD R34, R32, 0x1, -R3 ;  /* 0x0000000120227824 */ /* 0x000fe200078e0a03 */
[----:B------:R-:W-:Y:S01]  /*1250*/  UIMAD UR4, UR9, UR4, URZ ;  /* 0x00000004090472a4 */ /* 0x000fe2000f8e023f */
[----:B------:R-:W-:Y:S01]  /*1260*/  IMAD.IADD R3, R84, 0x1, -R13 ;  /* 0x0000000154037824 */ /* 0x000fe200078e0a0d */
[----:B------:R-:W-:Y:S01]  /*1270*/  UIMAD UR7, UR12, UR7, UR19 ;  /* 0x000000070c0772a4 */ /* 0x000fe2000f8e0213 */
[----:B------:R-:W-:Y:S01]  /*1280*/  IMAD.SHL.U32 R37, R34, 0x400, RZ ;  /* 0x0000040022257824 */ /* 0x000fe200078e00ff */
[----:B------:R-:W-:Y:S01]  /*1290*/  UIMAD UR4, UR12, UR5, UR4 ;  /* 0x000000050c0472a4 */ /* 0x000fe2000f8e0204 */
[----:B------:R-:W-:Y:S01]  /*12a0*/  IMAD.WIDE.U32 R4, R12, c[0x0][0x1b8], R4 ;  /* 0x00006e000c047a25 */ /* 0x000fe200078e0004 */
[----:B------:R-:W-:Y:S01]  /*12b0*/  CS2R R136, SRZ ;  /* 0x0000000000887805 */ /* 0x000fe2000001ff00 */
[----:B------:R-:W-:Y:S01]  /*12c0*/  CS2R R134, SRZ ;  /* 0x0000000000867805 */ /* 0x000fe2000001ff00 */
[----:B------:R-:W-:Y:S01]  /*12d0*/  CS2R R132, SRZ ;  /* 0x0000000000847805 */ /* 0x000fe2000001ff00 */
[----:B------:R-:W-:Y:S01]  /*12e0*/  IMAD R3, R3, 0x2, R37 ;  /* 0x0000000203037824 */ /* 0x000fe200078e0225 */
[----:B------:R-:W-:Y:S01]  /*12f0*/  IADD3 R5, R5, UR6, RZ ;  /* 0x0000000605057c10 */ /* 0x000fe2000fffe0ff */
[----:B------:R-:W-:Y:S01]  /*1300*/  IMAD.U32 R12, RZ, RZ, UR12 ;  /* 0x0000000cff0c7e24 */ /* 0x000fe2000f8e00ff */
[----:B------:R-:W-:Y:S01]  /*1310*/  CS2R R130, SRZ ;  /* 0x0000000000827805 */ /* 0x000fe2000001ff00 */
[----:B------:R-:W-:Y:S01]  /*1320*/  IMAD.WIDE.U32 R10, R0, c[0x0][0x180], R10 ;  /* 0x00006000000a7a25 */ /* 0x000fe200078e000a */
[----:B------:R-:W-:Y:S01]  /*1330*/  CS2R R128, SRZ ;  /* 0x0000000000807805 */ /* 0x000fe2000001ff00 */
[----:B------:R-:W-:Y:S01]  /*1340*/  CS2R R126, SRZ ;  /* 0x00000000007e7805 */ /* 0x000fe2000001ff00 */
[----:B------:R-:W-:Y:S01]  /*1350*/  CS2R R124, SRZ ;  /* 0x00000000007c7805 */ /* 0x000fe2000001ff00 */
[----:B------:R-:W-:Y:S01]  /*1360*/  IMAD.IADD R0, R3, 0x1, R14 ;  /* 0x0000000103007824 */ /* 0x000fe200078e020e */
[----:B------:R-:W-:Y:S01]  /*1370*/  IADD3 R11, R11, UR7, RZ ;  /* 0x000000070b0b7c10 */ /* 0x000fe2000fffe0ff */
[----:B------:R-:W-:Y:S01]  /*1380*/  IMAD.WIDE.U32 R12, R12, c[0x0][0x210], R6 ;  /* 0x000084000c0c7a25 */ /* 0x000fe200078e0006 */
[----:B------:R-:W-:Y:S01]  /*1390*/  IADD3 R7, R9, UR15, RZ ;  /* 0x0000000f09077c10 */ /* 0x000fe2000fffe0ff */
[----:B------:R-:W-:Y:S01]  /*13a0*/  ULDC UR15, c[0x0][0x198] ;  /* 0x00006600000f7ab9 */ /* 0x000fe20000000800 */
[----:B------:R-:W-:Y:S01]  /*13b0*/  CS2R R122, SRZ ;  /* 0x00000000007a7805 */ /* 0x000fe2000001ff00 */
[----:B------:R-:W-:Y:S01]  /*13c0*/  IMAD.MOV.U32 R6, RZ, RZ, R8 ;  /* 0x000000ffff067224 */ /* 0x000fe200078e0008 */
[----:B------:R-:W-:Y:S01]  /*13d0*/  IADD3 R15, R13, UR4, RZ ;  /* 0x000000040d0f7c10 */ /* 0x000fe2000fffe0ff */
[C---:B------:R-:W-:Y:S01]  /*13e0*/  IMAD R3, R17.reuse, c[0x0][0x1d8], RZ ;  /* 0x0000760011037a24 */ /* 0x040fe200078e02ff */
[----:B------:R-:W-:Y:S01]  /*13f0*/  UIADD3 UR15, -UR10, UR15, URZ ;  /* 0x0000000f0a0f7290 */ /* 0x000fe2000fffe13f */
[----:B------:R-:W-:Y:S01]  /*1400*/  IMAD.SHL.U32 R19, R0, 0x2, RZ ;  /* 0x0000000200137824 */ /* 0x000fe200078e00ff */
[----:B------:R-:W-:Y:S01]  /*1410*/  ULDC.64 UR4, c[0x0][0x188] ;  /* 0x0000620000047ab9 */ /* 0x000fe20000000a00 */
[----:B------:R-:W-:Y:S01]  /*1420*/  IMAD.MOV.U32 R14, RZ, RZ, R12 ;  /* 0x000000ffff0e7224 */ /* 0x000fe200078e000c */
[----:B------:R-:W-:Y:S01]  /*1430*/  UIMAD UR4, UR8, UR4, URZ ;  /* 0x00000004080472a4 */ /* 0x000fe2000f8e023f */
[----:B------:R-:W-:Y:S01]  /*1440*/  IMAD R0, R17, c[0x0][0x1a8], RZ ;  /* 0x00006a0011007a24 */ /* 0x000fe200078e02ff */
[----:B------:R1:W-:Y:S01]  /*1450*/  STL [R1+0x68], R19 ;  /* 0x0000681301007387 */ /* 0x0003e20000100800 */
[C---:B------:R-:W-:Y:S01]  /*1460*/  IMAD R3, R16.reuse, c[0x0][0x1dc], R3 ;  /* 0x0000770010037a24 */ /* 0x040fe200078e0203 */
[C---:B------:R-:W-:Y:S01]  /*1470*/  IADD3 R17, R19.reuse, 0x14180, RZ ;  /* 0x0001418013117810 */ /* 0x040fe20007ffe0ff */
[C---:B------:R-:W-:Y:S01]  /*1480*/  IMAD.WIDE.U32 R12, R16.reuse, c[0x0][0x1d8], R6 ;  /* 0x00007600100c7a25 */ /* 0x040fe200078e0006 */
[----:B------:R-:W-:Y:S01]  /*1490*/  IADD3 R38, R19, 0x141c0, RZ ;  /* 0x000141c013267810 */ /* 0x000fe20007ffe0ff */
[----:B------:R-:W-:Y:S01]  /*14a0*/  UIMAD UR19, UR13, UR5, UR4 ;  /* 0x000000050d1372a4 */ /* 0x000fe2000f8e0204 */
[----:B------:R-:W-:Y:S01]  /*14b0*/  @P0 IADD3 R38, R17, -0x40, RZ ;  /* 0xffffffc011260810 */ /* 0x000fe20007ffe0ff */
[----:B------:R-:W-:Y:S01]  /*14c0*/  IMAD.WIDE.U32 R8, R16, c[0x0][0x1a8], R4 ;  /* 0x00006a0010087a25 */ /* 0x000fe200078e0004 */
[----:B------:R-:W-:Y:S01]  /*14d0*/  LEA R6, P1, R12, c[0x0][0x1c0], 0x1 ;  /* 0x000070000c067a11 */ /* 0x000fe200078208ff */
[----:B------:R-:W-:Y:S01]  /*14e0*/  ULDC.64 UR4, c[0x0][0x178] ;  /* 0x00005e0000047ab9 */ /* 0x000fe20000000a00 */
[----:B------:R-:W-:Y:S01]  /*14f0*/  IADD3 R17, R2, 0x40, RZ ;  /* 0x0000004002117810 */ /* 0x000fe20007ffe0ff */
[----:B------:R-:W-:Y:S01]  /*1500*/  IMAD.U32 R18, RZ, RZ, UR13 ;  /* 0x0000000dff127e24 */ /* 0x000fe2000f8e00ff */
[----:B------:R-:W-:Y:S01]  /*1510*/  LEA R4, P0, R8, c[0x0][0x190], 0x1 ;  /* 0x0000640008047a11 */ /* 0x000fe200078008ff */
[----:B------:R-:W-:Y:S01]  /*1520*/  UIMAD UR22, UR20, UR4, URZ ;  /* 0x00000004141672a4 */ /* 0x000fe2000f8e023f */
[----:B------:R-:W-:Y:S01]  /*1530*/  ISETP.GE.AND P3, PT, R17, c[0x0][0x1cc], PT ;  /* 0x0000730011007a0c */ /* 0x000fe20003f66270 */
[----:B------:R-:W-:Y:S01]  /*1540*/  IMAD.WIDE.U32 R42, R18, c[0x0][0x188], R10 ;  /* 0x00006200122a7a25 */ /* 0x000fe200078e000a */
[----:B------:R-:W-:Y:S01]  /*1550*/  IADD3 R18, R2, 0x80, RZ ;  /* 0x0000008002127810 */ /* 0x000fe20007ffe0ff */
[----:B------:R-:W-:Y:S01]  /*1560*/  UIMAD.WIDE.U32 UR24, UR18, UR4, URZ ;  /* 0x00000004121872a5 */ /* 0x000fe2000f8e003f */
[----:B------:R2:W-:Y:S01]  /*1570*/  STL [R1+0x6c], R38 ;  /* 0x00006c2601007387 */ /* 0x0005e20000100800 */
[----:B------:R-:W-:Y:S01]  /*1580*/  IMAD.MOV.U32 R11, RZ, RZ, c[0x0][0x1dc] ;  /* 0x00007700ff0b7624 */ /* 0x000fe200078e00ff */
[----:B------:R-:W-:Y:S01]  /*1590*/  UIMAD UR22, UR18, UR5, UR22 ;  /* 0x00000005121672a4 */ /* 0x000fe2000f8e0216 */
[----:B------:R-:W-:Y:S01]  /*15a0*/  ISETP.GE.AND P2, PT, R18, c[0x0][0x1cc], PT ;  /* 0x0000730012007a0c */ /* 0x000fe20003f46270 */
[----:B------:R3:W-:Y:S01]  /*15b0*/  STL.64 [R1+0xa0], R42 ;  /* 0x0000a02a01007387 */ /* 0x0007e20000100a00 */
[----:B------:R-:W-:Y:S01]  /*15c0*/  IADD3 R39, R43, UR19, RZ ;  /* 0x000000132b277c10 */ /* 0x000fe2000fffe0ff */
[----:B------:R-:W-:Y:S01]  /*15d0*/  UIADD3 UR22, UR25, UR22, URZ ;  /* 0x0000001619167290 */ /* 0x000fe2000fffe03f */
[----:B-1----:R-:W-:Y:S01]  /*15e0*/  IMAD R19, R16, c[0x0][0x1ac], R0 ;  /* 0x00006b0010137a24 */ /* 0x002fe200078e0200 */
[----:B------:R-:W-:Y:S01]  /*15f0*/  ULDC.64 UR4, c[0x0][0x218] ;  /* 0x0000860000047ab9 */ /* 0x000fe20000000a00 */
[----:B------:R-:W-:Y:S01]  /*1600*/  IMAD.IADD R0, R13, 0x1, R3 ;  /* 0x000000010d007824 */ /* 0x000fe200078e0203 */
[----:B------:R-:W-:Y:S01]  /*1610*/  UIMAD UR4, UR8, UR4, URZ ;  /* 0x00000004080472a4 */ /* 0x000fe2000f8e023f */
[----:B------:R-:W-:Y:S01]  /*1620*/  IMAD.IADD R3, R9, 0x1, R19 ;  /* 0x0000000109037824 */ /* 0x000fe200078e0213 */
[----:B------:R-:W-:Y:S01]  /*1630*/  IADD3 R19, R2, 0xc0, RZ ;  /* 0x000000c002137810 */ /* 0x000fe20007ffe0ff */
[----:B------:R-:W-:Y:S01]  /*1640*/  IMAD.MOV.U32 R9, RZ, RZ, c[0x0][0x1ac] ;  /* 0x00006b00ff097624 */ /* 0x000fe200078e00ff */
[----:B------:R-:W-:Y:S01]  /*1650*/  LEA.HI.X R7, R12, c[0x0][0x1c4], R0, 0x1, P1 ;  /* 0x000071000c077a11 */ /* 0x000fe200008f0c00 */
[----:B------:R-:W-:Y:S01]  /*1660*/  IMAD.MOV.U32 R0, RZ, RZ, c[0x0][0x1a8] ;  /* 0x00006a00ff007624 */ /* 0x000fe200078e00ff */
[----:B------:R-:W-:Y:S01]  /*1670*/  LEA.HI.X R5, R8, c[0x0][0x194], R3, 0x1, P0 ;  /* 0x0000650008057a11 */ /* 0x000fe200000f0c03 */
[----:B------:R-:W-:Y:S01]  /*1680*/  IMAD.MOV.U32 R3, RZ, RZ, c[0x0][0x1d8] ;  /* 0x00007600ff037624 */ /* 0x000fe200078e00ff */
[----:B------:R-:W-:Y:S01]  /*1690*/  ISETP.GE.AND P5, PT, R19, c[0x0][0x1cc], PT ;  /* 0x0000730013007a0c */ /* 0x000fe20003fa6270 */
[----:B------:R-:W-:Y:S01]  /*16a0*/  IMAD.U32 R12, RZ, RZ, UR24 ;  /* 0x00000018ff0c7e24 */ /* 0x000fe2000f8e00ff */
[C---:B------:R-:W-:Y:S01]  /*16b0*/  LEA R8, P0, R0.reuse, R4, 0x6 ;  /* 0x0000000400087211 */ /* 0x040fe200078030ff */
[----:B------:R-:W-:Y:S01]  /*16c0*/  IMAD.U32 R13, RZ, RZ, UR25 ;  /* 0x00000019ff0d7e24 */ /* 0x000fe2000f8e00ff */
[C---:B------:R-:W-:Y:S01]  /*16d0*/  LEA R10, P1, R3.reuse, R6, 0x6 ;  /* 0x00000006030a7211 */ /* 0x040fe200078230ff */
[----:B------:R-:W-:Y:S01]  /*16e0*/  IMAD.U32 R16, RZ, RZ, UR22 ;  /* 0x00000016ff107e24 */ /* 0x000fe2000f8e00ff */
[----:B------:R-:W-:Y:S01]  /*16f0*/  LEA.HI.X R9, R0, R5, R9, 0x6, P0 ;  /* 0x0000000500097211 */ /* 0x000fe200000f3409 */
[----:B--2---:R-:W-:Y:S01]  /*1700*/  IMAD.SHL.U32 R38, R26, 0x2, RZ ;  /* 0x000000021a267824 */ /* 0x004fe200078e00ff */
[----:B------:R-:W-:Y:S01]  /*1710*/  IADD3 R0, -R40, UR15, RZ ;  /* 0x0000000f28007c10 */ /* 0x000fe2000fffe1ff */
[----:B------:R-:W-:Y:S01]  /*1720*/  ULDC.64 UR6, c[0x0][0x208] ;  /* 0x0000820000067ab9 */ /* 0x000fe20000000a00 */
[----:B------:R-:W-:Y:S01]  /*1730*/  LEA.HI.X R11, R3, R7, R11, 0x6, P1 ;  /* 0x00000007030b7211 */ /* 0x000fe200008f340b */
[----:B------:R-:W-:Y:S01]  /*1740*/  IMAD.U32 R3, RZ, RZ, UR13 ;  /* 0x0000000dff037e24 */ /* 0x000fe2000f8e00ff */
[C---:B------:R-:W-:Y:S01]  /*1750*/  ISETP.LT.OR P1, PT, R0.reuse, 0x1, P4 ;  /* 0x000000010000780c */ /* 0x040fe20002721670 */
[----:B------:R-:W-:Y:S01]  /*1760*/  USHF.L.U64.HI UR7, UR6, UR21, UR7 ;  /* 0x0000001506077299 */ /* 0x000fe20008010207 */
[C---:B------:R-:W-:Y:S01]  /*1770*/  ISETP.LT.OR P0, PT, R0.reuse, 0x1, P3 ;  /* 0x000000010000780c */ /* 0x040fe20001f01670 */
[----:B------:R-:W-:Y:S01]  /*1780*/  UIMAD UR4, UR13, UR5, UR4 ;  /* 0x000000050d0472a4 */ /* 0x000fe2000f8e0204 */
[C---:B------:R-:W-:Y:S01]  /*1790*/  ISETP.LT.OR P6, PT, R0.reuse, 0x1, P2 ;  /* 0x000000010000780c */ /* 0x040fe200017c1670 */
[----:B------:R-:W-:Y:S01]  /*17a0*/  USHF.L.U32 UR6, UR6, 0x5, URZ ;  /* 0x0000000506067899 */ /* 0x000fe2000800063f */
[C---:B------:R-:W-:Y:S01]  /*17b0*/  ISETP.LT.OR P4, PT, R0.reuse, 0x21, P4 ;  /* 0x000000210000780c */ /* 0x040fe20002781670 */
[----:B------:R-:W-:Y:S01]  /*17c0*/  UIMAD UR7, UR7, UR18, URZ ;  /* 0x00000012070772a4 */ /* 0x000fe2000f8e023f */
[----:B------:R-:W-:Y:S01]  /*17d0*/  STL [R1+0x50], R38 ;  /* 0x0000502601007387 */ /* 0x000fe20000100800 */
[----:B------:R-:W-:Y:S01]  /*17e0*/  USHF.L.U32 UR19, UR18, 0x5, URZ ;  /* 0x0000000512137899 */ /* 0x000fe2000800063f */
[----:B------:R-:W-:Y:S01]  /*17f0*/  IMAD.MOV.U32 R148, RZ, RZ, 0x20 ;  /* 0x00000020ff947424 */ /* 0x000fe200078e00ff */
[----:B------:R-:W-:Y:S01]  /*1800*/  UIMAD UR7, UR20, UR6, UR7 ;  /* 0x00000006140772a4 */ /* 0x000fe2000f8e0207 */
[----:B------:R-:W-:Y:S01]  /*1810*/  STL [R1+0xbc], R39 ;  /* 0x0000bc2701007387 */ /* 0x000fe20000100800 */
[----:B------:R-:W-:Y:S01]  /*1820*/  CS2R R120, SRZ ;  /* 0x0000000000787805 */ /* 0x000fe2000001ff00 */
[----:B------:R-:W-:Y:S01]  /*1830*/  ULDC UR20, c[0x0][0x168] ;  /* 0x00005a0000147ab9 */ /* 0x000fe20000000800 */
[----:B------:R-:W-:Y:S01]  /*1840*/  CS2R R118, SRZ ;  /* 0x0000000000767805 */ /* 0x000fe2000001ff00 */
[----:B------:R-:W-:Y:S01]  /*1850*/  @!PT LDS RZ, [RZ] ;  /* 0x00000000fffff984 */ /* 0x000fe20000000800 */
[----:B------:R-:W-:Y:S01]  /*1860*/  @!PT LDS RZ, [RZ] ;  /* 0x00000000fffff984 */ /* 0x000fe20000000800 */
[----:B------:R-:W-:Y:S01]  /*1870*/  @!PT LDS RZ, [RZ] ;  /* 0x00000000fffff984 */ /* 0x000fe20000000800 */
[----:B------:R1:W-:Y:S01]  /*1880*/  LDGSTS.E.BYPASS.LTC128B.128 [R38+0x8080], [R6.64], !P1 ;  /* 0x0808000006267fae */ /* 0x0003e2000c901d50 */
[----:B------:R-:W-:Y:S01]  /*1890*/  ISETP.LT.OR P1, PT, R0, 0x1, P5 ;  /* 0x000000010000780c */ /* 0x000fe20002f21670 */
[----:B------:R-:W-:Y:S01]  /*18a0*/  UIADD3 UR20, -UR19, UR20, URZ ;  /* 0x0000001413147290 */ /* 0x000fe2000fffe13f */
[----:B------:R-:W-:Y:S01]  /*18b0*/  CS2R R116, SRZ ;  /* 0x0000000000747805 */ /* 0x000fe2000001ff00 */
[----:B------:R1:W-:Y:S01]  /*18c0*/  LDGSTS.E.BYPASS.LTC128B.128 [R38+0xa080], [R6.64+0x80], !P0 ;  /* 0x0a08008006267fae */ /* 0x0003e2000c101d50 */
[C---:B------:R-:W-:Y:S01]  /*18d0*/  LEA R13, P0, R12.reuse, R42, 0x5 ;  /* 0x0000002a0c0d7211 */ /* 0x040fe200078028ff */
[----:B---3--:R-:W-:Y:S01]  /*18e0*/  IMAD.WIDE.U32 R42, R3, c[0x0][0x218], R14 ;  /* 0x00008600032a7a25 */ /* 0x008fe200078e000e */
[----:B------:R-:W-:Y:S01]  /*18f0*/  CS2R R114, SRZ ;  /* 0x0000000000727805 */ /* 0x000fe2000001ff00 */
[----:B------:R1:W-:Y:S01]  /*1900*/  LDGSTS.E.BYPASS.LTC128B.128 [R38+0xc080], [R6.64+0x100], !P6 ;  /* 0x0c08010006267fae */ /* 0x0003e2000f101d50 */
[----:B------:R-:W-:Y:S01]  /*1910*/  LEA.HI.X R16, R12, R39, R16, 0x5, P0 ;  /* 0x000000270c107211 */ /* 0x000fe200000f2c10 */
[----:B------:R-:W-:Y:S01]  /*1920*/  IMAD.MOV.U32 R14, RZ, RZ, R42 ;  /* 0x000000ffff0e7224 */ /* 0x000fe200078e002a */
[C---:B------:R-:W-:Y:S01]  /*1930*/  ISETP.LT.OR P0, PT, R0.reuse, 0x21, P3 ;  /* 0x000000210000780c */ /* 0x040fe20001f01670 */
[----:B------:R2:W-:Y:S01]  /*1940*/  STL.64 [R1+0x98], R42 ;  /* 0x0000982a01007387 */ /* 0x0005e20000100a00 */
[----:B------:R-:W-:Y:S01]  /*1950*/  P2R R12, PR, RZ, 0x10 ;  /* 0x00000010ff0c7803 */ /* 0x000fe20000000000 */
[----:B------:R-:W-:Y:S01]  /*1960*/  CS2R R112, SRZ ;  /* 0x0000000000707805 */ /* 0x000fe2000001ff00 */
[----:B------:R-:W-:Y:S01]  /*1970*/  P2R R3, PR, RZ, 0x1 ;  /* 0x00000001ff037803 */ /* 0x000fe20000000000 */
[----:B------:R1:W-:Y:S01]  /*1980*/  LDGSTS.E.BYPASS.LTC128B.128 [R38+0xe080], [R6.64+0x180], !P1 ;  /* 0x0e08018006267fae */ /* 0x0003e2000c901d50 */
[----:B------:R-:W-:Y:S01]  /*1990*/  ISETP.LT.OR P1, PT, R0, 0x21, P2 ;  /* 0x000000210000780c */ /* 0x000fe20001721670 */
[----:B------:R-:W-:Y:S01]  /*19a0*/  CS2R R110, SRZ ;  /* 0x00000000006e7805 */ /* 0x000fe2000001ff00 */
[----:B------:R-:W-:Y:S01]  /*19b0*/  ISETP.NE.AND P2, PT, R12, RZ, PT ;  /* 0x000000ff0c00720c */ /* 0x000fe20003f45270 */
[----:B------:R-:W-:Y:S01]  /*19c0*/  CS2R R108, SRZ ;  /* 0x00000000006c7805 */ /* 0x000fe2000001ff00 */
[----:B------:R-:W-:Y:S01]  /*19d0*/  ISETP.NE.AND P6, PT, R3, RZ, PT ;  /* 0x000000ff0300720c */ /* 0x000fe20003fc5270 */
[----:B------:R-:W-:Y:S01]  /*19e0*/  CS2R R106, SRZ ;  /* 0x00000000006a7805 */ /* 0x000fe2000001ff00 */
[----:B------:R-:W-:Y:S01]  /*19f0*/  ISETP.GE.AND P4, PT, R2, c[0x0][0x19c], PT ;  /* 0x0000670002007a0c */ /* 0x000fe20003f86270 */
[----:B------:R-:W-:Y:S01]  /*1a00*/  CS2R R104, SRZ ;  /* 0x0000000000687805 */ /* 0x000fe2000001ff00 */
[----:B------:R-:W-:Y:S01]  /*1a10*/  ISETP.GE.AND P3, PT, R17, c[0x0][0x19c], PT ;  /* 0x0000670011007a0c */ /* 0x000fe20003f66270 */
[----:B------:R-:W-:Y:S01]  /*1a20*/  CS2R R102, SRZ ;  /* 0x0000000000667805 */ /* 0x000fe2000001ff00 */
[C---:B------:R-:W-:Y:S01]  /*1a30*/  ISETP.LT.OR P0, PT, R0.reuse, 0x21, P5 ;  /* 0x000000210000780c */ /* 0x040fe20002f01670 */
[----:B------:R-:W-:Y:S01]  /*1a40*/  CS2R R100, SRZ ;  /* 0x0000000000647805 */ /* 0x000fe2000001ff00 */
[----:B------:R-:W-:Y:S01]  /*1a50*/  ISETP.LT.OR P5, PT, R0, 0x1, P4 ;  /* 0x000000010000780c */ /* 0x000fe200027a1670 */
[----:B------:R-:W-:Y:S01]  /*1a60*/  CS2R R98, SRZ ;  /* 0x0000000000627805 */ /* 0x000fe2000001ff00 */
[----:B------:R-:W-:Y:S01]  /*1a70*/  IADD3 R15, R43, UR4, RZ ;  /* 0x000000042b0f7c10 */ /* 0x000fe2000fffe0ff */
[----:B------:R3:W-:Y:S01]  /*1a80*/  LDGSTS.E.BYPASS.LTC128B.128 [R38+0x9080], [R10.64], !P2 ;  /* 0x090800000a267fae */ /* 0x0007e2000d101d50 */
[----:B------:R-:W-:Y:S01]  /*1a90*/  ISETP.GE.AND P2, PT, R18, c[0x0][0x19c], PT ;  /* 0x0000670012007a0c */ /* 0x000fe20003f46270 */
[----:B------:R-:W-:Y:S01]  /*1aa0*/  ULDC.64 UR4, c[0x0][0x288] ;  /* 0x0000a20000047ab9 */ /* 0x000fe20000000a00 */
[----:B------:R-:W-:Y:S01]  /*1ab0*/  CS2R R96, SRZ ;  /* 0x0000000000607805 */ /* 0x000fe2000001ff00 */
[----:B------:R3:W-:Y:S01]  /*1ac0*/  LDGSTS.E.BYPASS.LTC128B.128 [R38+0xb080], [R10.64+0x80], !P6 ;  /* 0x0b0800800a267fae */ /* 0x0007e2000f101d50 */
[----:B------:R-:W-:Y:S01]  /*1ad0*/  ISETP.LT.OR P6, PT, R0, 0x1, P3 ;  /* 0x000000010000780c */ /* 0x000fe20001fc1670 */
[----:B------:R-:W-:Y:S01]  /*1ae0*/  UIMAD UR4, UR9, UR4, URZ ;  /* 0x00000004090472a4 */ /* 0x000fe2000f8e023f */
[----:B------:R-:W-:Y:S01]  /*1af0*/  CS2R R94, SRZ ;  /* 0x00000000005e7805 */ /* 0x000fe2000001ff00 */
[----:B------:R3:W-:Y:S01]  /*1b00*/  LDGSTS.E.BYPASS.LTC128B.128 [R38+0xd080], [R10.64+0x100], !P1 ;  /* 0x0d0801000a267fae */ /* 0x0007e2000c901d50 */
[----:B------:R-:W-:Y:S01]  /*1b10*/  ISETP.GE.AND P1, PT, R19, c[0x0][0x19c], PT ;  /* 0x0000670013007a0c */ /* 0x000fe20003f26270 */
[----:B------:R-:W-:Y:S01]  /*1b20*/  UIMAD UR4, UR12, UR5, UR4 ;  /* 0x000000050c0472a4 */ /* 0x000fe2000f8e0204 */
[----:B-1----:R-:W-:Y:S01]  /*1b30*/  IMAD.U32 R6, RZ, RZ, UR6 ;  /* 0x00000006ff067e24 */ /* 0x002fe2000f8e00ff */
[----:B------:R3:W-:Y:S01]  /*1b40*/  LDGSTS.E.BYPASS.LTC128B.128 [R38+0xf080], [R10.64+0x180], !P0 ;  /* 0x0f0801800a267fae */ /* 0x0007e2000c101d50 */
[----:B------:R-:W-:Y:S01]  /*1b50*/  CS2R R92, SRZ ;  /* 0x00000000005c7805 */ /* 0x000fe2000001ff00 */
[----:B------:R-:W-:Y:S01]  /*1b60*/  CS2R R90, SRZ ;  /* 0x00000000005a7805 */ /* 0x000fe2000001ff00 */
[----:B------:R-:W-:Y:S01]  /*1b70*/  IMAD.WIDE.U32 R6, R6, UR18, R14 ;  /* 0x0000001206067c25 */ /* 0x000fe2000f8e000e */
[----:B------:R-:W0:Y:S01]  /*1b80*/  LDGDEPBAR ;  /* 0x00000000000079af */ /* 0x000e220000000000 */
[----:B------:R-:W-:Y:S01]  /*1b90*/  CS2R R88, SRZ ;  /* 0x0000000000587805 */ /* 0x000fe2000001ff00 */
[----:B------:R-:W-:Y:S01]  /*1ba0*/  CS2R R86, SRZ ;  /* 0x0000000000567805 */ /* 0x000fe2000001ff00 */
[----:B------:R-:W-:Y:S01]  /*1bb0*/  CS2R R82, SRZ ;  /* 0x0000000000527805 */ /* 0x000fe2000001ff00 */
[----:B------:R1:W-:Y:S01]  /*1bc0*/  LDGSTS.E.BYPASS.LTC128B.128 [R38+0x80], [R4.64], !P5 ;  /* 0x0008000004267fae */ /* 0x0003e2000e901d50 */
[----:B------:R-:W-:Y:S01]  /*1bd0*/  IADD3 R3, R7, UR7, RZ ;  /* 0x0000000707037c10 */ /* 0x000fe2000fffe0ff */
[----:B------:R-:W-:Y:S01]  /*1be0*/  ULDC.64 UR6, c[0x0][0x270] ;  /* 0x00009c0000067ab9 */ /* 0x000fe20000000a00 */
[C---:B------:R-:W-:Y:S01]  /*1bf0*/  ISETP.LT.OR P5, PT, R0.reuse, 0x1, P1 ;  /* 0x000000010000780c */ /* 0x040fe20000fa1670 */
[----:B------:R1:W-:Y:S01]  /*1c00*/  LDGSTS.E.BYPASS.LTC128B.128 [R38+0x2080], [R4.64+0x80], !P6 ;  /* 0x0208008004267fae */ /* 0x0003e2000f101d50 */
[C---:B------:R-:W-:Y:S01]  /*1c10*/  ISETP.LT.OR P6, PT, R0.reuse, 0x1, P2 ;  /* 0x000000010000780c */ /* 0x040fe200017c1670 */
[----:B------:R-:W-:Y:S01]  /*1c20*/  UIMAD UR6, UR9, UR6, URZ ;  /* 0x00000006090672a4 */ /* 0x000fe2000f8e023f */
[----:B------:R-:W-:Y:S01]  /*1c30*/  CS2R R80, SRZ ;  /* 0x0000000000507805 */ /* 0x000fe2000001ff00 */
[----:B------:R4:W-:Y:S01]  /*1c40*/  STL.64 [R1+0x80], R14 ;  /* 0x0000800e01007387 */ /* 0x0009e20000100a00 */
[----:B------:R-:W-:Y:S01]  /*1c50*/  P2R R7, PR, RZ, 0x40 ;  /* 0x00000040ff077803 */ /* 0x000fe20000000000 */
[----:B------:R-:W-:Y:S01]  /*1c60*/  UIMAD UR6, UR12, UR7, UR6 ;  /* 0x000000070c0672a4 */ /* 0x000fe2000f8e0206 */
[C---:B------:R-:W-:Y:S01]  /*1c70*/  ISETP.LT.OR P6, PT, R0.reuse, 0x21, P4 ;  /* 0x000000210000780c */ /* 0x040fe200027c1670 */
[----:B------:R-:W-:Y:S01]  /*1c80*/  CS2R R78, SRZ ;  /* 0x00000000004e7805 */ /* 0x000fe2000001ff00 */
[----:B------:R-:W-:Y:S01]  /*1c90*/  ISETP.LT.OR P4, PT, R0, 0x21, P2 ;  /* 0x000000210000780c */ /* 0x000fe20001781670 */
[----:B------:R-:W-:Y:S01]  /*1ca0*/  CS2R R76, SRZ ;  /* 0x00000000004c7805 */ /* 0x000fe2000001ff00 */
[----:B------:R-:W-:Y:S01]  /*1cb0*/  CS2R R74, SRZ ;  /* 0x00000000004a7805 */ /* 0x000fe2000001ff00 */
[----:B------:R-:W-:Y:S01]  /*1cc0*/  CS2R R72, SRZ ;  /* 0x0000000000487805 */ /* 0x000fe2000001ff00 */
[----:B------:R-:W-:Y:S01]  /*1cd0*/  CS2R R70, SRZ ;  /* 0x0000000000467805 */ /* 0x000fe2000001ff00 */
[----:B------:R-:W-:Y:S01]  /*1ce0*/  CS2R R68, SRZ ;  /* 0x0000000000447805 */ /* 0x000fe2000001ff00 */
[C---:B---3--:R-:W-:Y:S01]  /*1cf0*/  LEA R10, P0, R6.reuse, c[0x0][0x1f0], 0x1 ;  /* 0x00007c00060a7a11 */ /* 0x048fe200078008ff */
[----:B------:R-:W-:Y:S01]  /*1d00*/  CS2R R66, SRZ ;  /* 0x0000000000427805 */ /* 0x000fe2000001ff00 */
[----:B------:R-:W-:Y:S01]  /*1d10*/  CS2R R64, SRZ ;  /* 0x0000000000407805 */ /* 0x000fe2000001ff00 */
[----:B------:R-:W-:Y:S01]  /*1d20*/  CS2R R62, SRZ ;  /* 0x00000000003e7805 */ /* 0x000fe2000001ff00 */
[----:B------:R-:W-:Y:S01]  /*1d30*/  LEA.HI.X R11, R6, c[0x0][0x1f4], R3, 0x1, P0 ;  /* 0x00007d00060b7a11 */ /* 0x000fe200000f0c03 */
[----:B------:R-:W-:Y:S01]  /*1d40*/  CS2R R60, SRZ ;  /* 0x00000000003c7805 */ /* 0x000fe2000001ff00 */
[----:B------:R-:W-:Y:S01]  /*1d50*/  P2R R3, PR, RZ, 0x20 ;  /* 0x00000020ff037803 */ /* 0x000fe20000000000 */
[----:B------:R-:W-:Y:S01]  /*1d60*/  CS2R R58, SRZ ;  /* 0x00000000003a7805 */ /* 0x000fe2000001ff00 */
[C---:B------:R-:W-:Y:S01]  /*1d70*/  ISETP.LT.OR P5, PT, R0.reuse, 0x21, P3 ;  /* 0x000000210000780c */ /* 0x040fe20001fa1670 */
[----:B------:R-:W-:Y:S01]  /*1d80*/  CS2R R56, SRZ ;  /* 0x0000000000387805 */ /* 0x000fe2000001ff00 */
[----:B------:R-:W-:Y:S01]  /*1d90*/  ISETP.LT.OR P3, PT, R0, 0x21, P1 ;  /* 0x000000210000780c */ /* 0x000fe20000f61670 */
[----:B------:R-:W-:Y:S01]  /*1da0*/  IMAD.SHL.U32 R0, R20, 0x40, RZ ;  /* 0x0000004014007824 */ /* 0x000fe200078e00ff */
[----:B------:R-:W-:Y:S01]  /*1db0*/  ISETP.NE.AND P1, PT, R7, RZ, PT ;  /* 0x000000ff0700720c */ /* 0x000fe20003f25270 */
[----:B------:R-:W-:Y:S01]  /*1dc0*/  CS2R R54, SRZ ;  /* 0x0000000000367805 */ /* 0x000fe2000001ff00 */
[----:B------:R-:W-:Y:S01]  /*1dd0*/  ISETP.NE.AND P2, PT, R3, RZ, PT ;  /* 0x000000ff0300720c */ /* 0x000fe20003f45270 */
[----:B------:R-:W-:Y:S01]  /*1de0*/  IMAD R3, R22, 0x800, R23 ;  /* 0x0000080016037824 */ /* 0x000fe200078e0217 */
[C---:B------:R-:W-:Y:S01]  /*1df0*/  LEA R6, P0, R13.reuse, c[0x0][0x160], 0x1 ;  /* 0x000058000d067a11 */ /* 0x040fe200078008ff */
[----:B------:R-:W-:Y:S01]  /*1e00*/  CS2R R52, SRZ ;  /* 0x0000000000347805 */ /* 0x000fe2000001ff00 */
[----:B------:R-:W-:Y:S01]  /*1e10*/  LOP3.LUT R12, R0, 0x1c0, RZ, 0xc0, !PT ;  /* 0x000001c0000c7812 */ /* 0x000fe200078ec0ff */
[----:B------:R-:W-:Y:S01]  /*1e20*/  CS2R R50, SRZ ;  /* 0x0000000000327805 */ /* 0x000fe2000001ff00 */
[----:B------:R-:W-:Y:S01]  /*1e30*/  LEA.HI.X R7, R13, c[0x0][0x164], R16, 0x1, P0 ;  /* 0x000059000d077a11 */ /* 0x000fe200000f0c10 */
[----:B------:R-:W-:Y:S01]  /*1e40*/  CS2R R48, SRZ ;  /* 0x0000000000307805 */ /* 0x000fe2000001ff00 */
[----:B------:R-:W-:Y:S01]  /*1e50*/  LOP3.LUT R0, R12, 0x8, R35, 0xf8, !PT ;  /* 0x000000080c007812 */ /* 0x000fe200078ef823 */
[----:B------:R-:W-:Y:S01]  /*1e60*/  CS2R R46, SRZ ;  /* 0x00000000002e7805 */ /* 0x000fe2000001ff00 */
[----:B------:R-:W-:Y:S01]  /*1e70*/  SHF.R.U32.HI R13, RZ, 0x3, R12 ;  /* 0x00000003ff0d7819 */ /* 0x000fe2000001160c */
[----:B------:R1:W-:Y:S01]  /*1e80*/  LDGSTS.E.BYPASS.LTC128B.128 [R38+0x4080], [R4.64+0x100], !P1 ;  /* 0x0408010004267fae */ /* 0x0003e2000c901d50 */
[----:B------:R-:W-:Y:S01]  /*1e90*/  ISETP.LT.AND P0, PT, R40, UR20, PT ;  /* 0x0000001428007c0c */ /* 0x000fe2000bf01270 */
[----:B------:R-:W-:Y:S01]  /*1ea0*/  CS2R R44, SRZ ;  /* 0x00000000002c7805 */ /* 0x000fe2000001ff00 */
[----:B------:R-:W-:Y:S01]  /*1eb0*/  LOP3.LUT R0, R0, R13, RZ, 0x3c, !PT ;  /* 0x0000000d00007212 */ /* 0x000fe200078e3cff */
[----:B------:R1:W-:Y:S01]  /*1ec0*/  LDGSTS.E.BYPASS.LTC128B.128 [R38+0x6080], [R4.64+0x180], !P2 ;  /* 0x0608018004267fae */ /* 0x0003e2000d101d50 */
[C---:B------:R-:W-:Y:S01]  /*1ed0*/  LOP3.LUT P1, RZ, R20.reuse, 0x2, RZ, 0xc0, !PT ;  /* 0x0000000214ff7812 */ /* 0x040fe2000782c0ff */
[----:B--2---:R-:W-:Y:S01]  /*1ee0*/  CS2R R42, SRZ ;  /* 0x00000000002a7805 */ /* 0x004fe2000001ff00 */
[----:B------:R-:W-:Y:S01]  /*1ef0*/  LOP3.LUT P2, RZ, R20, 0x4, RZ, 0xc0, !PT ;  /* 0x0000000414ff7812 */ /* 0x000fe2000784c0ff */
[----:B------:R2:W-:Y:S01]  /*1f00*/  LDGSTS.E.BYPASS.LTC128B.128 [R38+0x1080], [R8.64], !P6 ;  /* 0x0108000008267fae */ /* 0x0005e2000f101d50 */
[----:B------:R-:W-:Y:S01]  /*1f10*/  ISETP.GE.AND P6, PT, R2, c[0x0][0x16c], PT ;  /* 0x00005b0002007a0c */ /* 0x000fe20003fc6270 */
[----:B------:R-:W-:-:S02]  /*1f20*/  ULDC UR7, c[0x0][0x198] ;  /* 0x0000660000077ab9 */ /* 0x000fc40000000800 */
[----:B------:R2:W-:Y:S01]  /*1f30*/  LDGSTS.E.BYPASS.LTC128B.128 [R38+0x3080], [R8.64+0x80], !P5 ;  /* 0x0308008008267fae */ /* 0x0005e2000e901d50 */
[----:B------:R-:W-:Y:S01]  /*1f40*/  ISETP.GT.AND P5, PT, R84, 0x7, PT ;  /* 0x000000075400780c */ /* 0x000fe20003fa4270 */
[----:B------:R-:W-:Y:S02]  /*1f50*/  ULDC UR9, c[0x0][0x168] ;  /* 0x00005a0000097ab9 */ /* 0x000fe40000000800 */
[----:B------:R2:W-:Y:S01]  /*1f60*/  LDGSTS.E.BYPASS.LTC128B.128 [R38+0x5080], [R8.64+0x100], !P4 ;  /* 0x0508010008267fae */ /* 0x0005e2000e101d50 */
[----:B------:R-:W-:-:S03]  /*1f70*/  ISETP.GE.OR P4, PT, R2, c[0x0][0x16c], !P0 ;  /* 0x00005b0002007a0c */ /* 0x000fc60004786670 */
[----:B------:R2:W-:Y:S01]  /*1f80*/  LDGSTS.E.BYPASS.LTC128B.128 [R38+0x7080], [R8.64+0x180], !P3 ;  /* 0x0708018008267fae */ /* 0x0005e2000d901d50 */
[----:B------:R-:W-:-:S03]  /*1f90*/  ISETP.GE.AND P3, PT, R2, c[0x0][0x1fc], PT ;  /* 0x00007f0002007a0c */ /* 0x000fc60003f66270 */
[----:B------:R-:W0:Y:S01]  /*1fa0*/  LDGDEPBAR ;  /* 0x00000000000079af */ /* 0x000e220000000000 */
[----:B-1----:R-:W-:Y:S02]  /*1fb0*/  P2R R4, PR, RZ, 0x8 ;  /* 0x00000008ff047803 */ /* 0x002fe40000000000 */
[----:B------:R-:W-:Y:S01]  /*1fc0*/  ISETP.GE.OR P3, PT, R2, c[0x0][0x1fc], !P0 ;  /* 0x00007f0002007a0c */ /* 0x000fe20004766670 */
[----:B------:R-:W-:Y:S01]  /*1fd0*/  IMAD.IADD R2, R3, 0x1, R0 ;  /* 0x0000000103027824 */ /* 0x000fe200078e0200 */
[----:B------:R-:W-:Y:S01]  /*1fe0*/  SHF.R.S32.HI R0, RZ, 0x1f, R21 ;  /* 0x0000001fff007819 */ /* 0x000fe20000011415 */
[----:B------:R-:W-:Y:S01]  /*1ff0*/  IMAD.MOV.U32 R3, RZ, RZ, 0x40 ;  /* 0x00000040ff037424 */ /* 0x000fe200078e00ff */
[----:B------:R-:W-:Y:S01]  /*2000*/  P2R R20, PR, RZ, 0x8 ;  /* 0x00000008ff147803 */ /* 0x000fe20000000000 */
[----:B------:R-:W-:Y:S01]  /*2010*/  IMAD.SHL.U32 R39, R2, 0x2, RZ ;  /* 0x0000000202277824 */ /* 0x000fe200078e00ff */
[----:B----4-:R-:W-:Y:S02]  /*2020*/  LEA.HI R14, R0, R21, RZ, 0x2 ;  /* 0x00000015000e7211 */ /* 0x010fe400078f10ff */
[----:B------:R-:W-:-:S02]  /*2030*/  SEL R0, R148, 0xffffffe0, !P1 ;  /* 0xffffffe094007807 */ /* 0x000fc40004800000 */
[----:B------:R-:W-:Y:S01]  /*2040*/  SEL R2, R3, 0xffffffc0, !P2 ;  /* 0xffffffc003027807 */ /* 0x000fe20005000000 */
[----:B------:R-:W-:Y:S01]  /*2050*/  IMAD.U32 R3, RZ, RZ, UR13 ;  /* 0x0000000dff037e24 */ /* 0x000fe2000f8e00ff */
[----:B------:R-:W-:Y:S01]  /*2060*/  ISETP.GE.OR P3, PT, R17, c[0x0][0x16c], !P0 ;  /* 0x00005b0011007a0c */ /* 0x000fe20004766670 */
[----:B------:R-:W-:Y:S01]  /*2070*/  IMAD.IADD R26, R39, 0x1, R0 ;  /* 0x00000001271a7824 */ /* 0x000fe200078e0200 */
[----:B------:R-:W-:Y:S01]  /*2080*/  ISETP.GE.OR P2, PT, R18, c[0x0][0x16c], !P0 ;  /* 0x00005b0012007a0c */ /* 0x000fe20004746670 */
[----:B------:R-:W-:-:S04]  /*2090*/  DEPBAR.LE SB0, 0x1 ;  /* 0x000080400000791a */ /* 0x000fc80000000000 */
[----:B------:R-:W-:Y:S01]  /*20a0*/  BAR.SYNC.DEFER_BLOCKING 0x0 ;  /* 0x0000000000007b1d */ /* 0x000fe20000010000 */
[----:B------:R-:W-:Y:S01]  /*20b0*/  IMAD.IADD R16, R39, 0x1, R2 ;  /* 0x0000000127107824 */ /* 0x000fe200078e0202 */
[----:B------:R-:W-:Y:S01]  /*20c0*/  ISETP.GE.OR P1, PT, R19, c[0x0][0x16c], !P0 ;  /* 0x00005b0013007a0c */ /* 0x000fe20004726670 */
[----:B------:R-:W-:Y:S01]  /*20d0*/  IMAD.IADD R15, R2, 0x1, R26 ;  /* 0x00000001020f7824 */ /* 0x000fe200078e021a */
[----:B------:R-:W-:Y:S01]  /*20e0*/  IADD3 R5, R31, UR4, RZ ;  /* 0x000000041f057c10 */ /* 0x000fe2000fffe0ff */
[----:B--2---:R-:W-:Y:S01]  /*20f0*/  IMAD.MOV.U32 R8, RZ, RZ, R28 ;  /* 0x000000ffff087224 */ /* 0x004fe200078e001c */
[----:B------:R-:W-:Y:S01]  /*2100*/  ULDC.64 UR4, c[0x0][0x278] ;  /* 0x00009e0000047ab9 */ /* 0x000fe20000000a00 */
[----:B------:R-:W-:Y:S01]  /*2110*/  IADD3 R9, R29, UR6, RZ ;  /* 0x000000061d097c10 */ /* 0x000fe2000fffe0ff */
[----:B------:R-:W-:Y:S01]  /*2120*/  UIMAD UR4, UR8, UR4, URZ ;  /* 0x00000004080472a4 */ /* 0x000fe2000f8e023f */
[----:B------:R-:W-:Y:S01]  /*2130*/  IMAD.U32 R0, RZ, RZ, UR13 ;  /* 0x0000000dff007e24 */ /* 0x000fe2000f8e00ff */
[----:B------:R-:W-:Y:S01]  /*2140*/  STL [R1+0x28], R39 ;  /* 0x0000282701007387 */ /* 0x000fe20000100800 */
[----:B------:R-:W-:Y:S01]  /*2150*/  USHF.R.S32.HI UR6, URZ, 0x1f, UR19 ;  /* 0x0000001f3f067899 */ /* 0x000fe20008011413 */
[----:B------:R-:W-:Y:S01]  /*2160*/  IMAD.WIDE.U32 R40, R3, c[0x0][0x278], R8 ;  /* 0x00009e0003287a25 */ /* 0x000fe200078e0008 */
[----:B------:R-:W-:Y:S01]  /*2170*/  UIMAD UR5, UR13, UR5, UR4 ;  /* 0x000000050d0572a4 */ /* 0x000fe2000f8e0204 */
[----:B------:R-:W-:Y:S01]  /*2180*/  STL [R1+0x2c], R26 ;  /* 0x00002c1a01007387 */ /* 0x000fe20000100800 */
[----:B------:R-:W-:Y:S01]  /*2190*/  LOP3.LUT R14, R14, 0x1ffffffc, RZ, 0xc0, !PT ;  /* 0x1ffffffc0e0e7812 */ /* 0x000fe200078ec0ff */
[----:B------:R-:W-:Y:S01]  /*21a0*/  IMAD.WIDE.U32 R150, R0, c[0x0][0x240], R24 ;  /* 0x0000900000967a25 */ /* 0x000fe200078e0018 */
[----:B------:R-:W-:Y:S01]  /*21b0*/  LOP3.LUT R0, R33, 0xfffffff0, RZ, 0xc0, !PT ;  /* 0xfffffff021007812 */ /* 0x000fe200078ec0ff */
[----:B------:R-:W-:Y:S02]  /*21c0*/  STL [R1+0x34], R16 ;  /* 0x0000341001007387 */ /* 0x000fe40000100800 */
[----:B------:R-:W-:Y:S01]  /*21d0*/  IMAD.IADD R21, R21, 0x1, -R14 ;  /* 0x0000000115157824 */ /* 0x000fe200078e0a0e */
[----:B------:R-:W-:Y:S01]  /*21e0*/  LOP3.LUT R14, R27, 0xffffffe0, RZ, 0xc0, !PT ;  /* 0xffffffe01b0e7812 */ /* 0x000fe200078ec0ff */
[----:B------:R-:W-:Y:S01]  /*21f0*/  STL [R1+0x30], R15 ;  /* 0x0000300f01007387 */ /* 0x000fe20000100800 */
[----:B------:R-:W-:-:S02]  /*2200*/  IMAD.IADD R0, R84, 0x1, -R0 ;  /* 0x0000000154007824 */ /* 0x000fc400078e0a00 */
[----:B------:R-:W-:Y:S01]  /*2210*/  IMAD.U32 R9, RZ, RZ, UR13 ;  /* 0x0000000dff097e24 */ /* 0x000fe2000f8e00ff */
[----:B------:R-:W1:Y:S02]  /*2220*/  LDSM.16.M88.4 R164, [R39+0x8080] ;  /* 0x0080800027a4783b */ /* 0x000e640000000200 */
[----:B------:R-:W-:Y:S02]  /*2230*/  SHF.R.S32.HI R8, RZ, 0x1f, R0 ;  /* 0x0000001fff087819 */ /* 0x000fe40000011400 */
[----:B------:R-:W2:Y:S02]  /*2240*/  LDSM.16.M88.4 R168, [R26+0x8080] ;  /* 0x008080001aa8783b */ /* 0x000ea40000000200 */
[----:B------:R-:W-:Y:S02]  /*2250*/  LEA.HI R8, R8, R0, RZ, 0x3 ;  /* 0x0000000008087211 */ /* 0x000fe400078f18ff */
[----:B------:R-:W3:Y:S04]  /*2260*/  LDSM.16.M88.4 R172, [R16+0x8080] ;  /* 0x0080800010ac783b */ /* 0x000ee80000000200 */
[----:B------:R-:W4:Y:S04]  /*2270*/  LDSM.16.M88.4 R176, [R15+0x8080] ;  /* 0x008080000fb0783b */ /* 0x000f280000000200 */
        /* <DEDUP_REMOVED lines=11> */
[----:B------:R2:W1:Y:S04]  /*2330*/  LDSM.16.M88.4 R224, [R15+0xe080] ;  /* 0x00e080000fe0783b */ /* 0x0004680000000200 */
[----:B------:R-:W-:Y:S06]  /*2340*/  BAR.SYNC.DEFER_BLOCKING 0x0 ;  /* 0x0000000000007b1d */ /* 0x000fec0000010000 */
[----:B------:R-:W-:Y:S04]  /*2350*/  STL.64 [R1+0xb0], R150 ;  /* 0x0000b09601007387 */ /* 0x000fe80000100a00 */
[----:B------:R1:W-:Y:S01]  /*2360*/  STL.64 [R1+0x90], R40 ;  /* 0x0000902801007387 */ /* 0x0003e20000100a00 */
[----:B-----5:R-:W-:-:S02]  /*2370*/  SEL R26, RZ, 0x1, P6 ;  /* 0x00000001ff1a7807 */ /* 0x020fc40003000000 */
[----:B------:R-:W-:Y:S02]  /*2380*/  ISETP.GE.OR P6, PT, R17, c[0x0][0x1fc], !P0 ;  /* 0x00007f0011007a0c */ /* 0x000fe400047c6670 */
[----:B--2---:R-:W-:Y:S01]  /*2390*/  IADD3 R15, R41, UR5, RZ ;  /* 0x00000005290f7c10 */ /* 0x004fe2000fffe0ff */
[----:B------:R-:W-:Y:S02]  /*23a0*/  ULDC.64 UR4, c[0x0][0x290] ;  /* 0x0000a40000047ab9 */ /* 0x000fe40000000a00 */
[----:B------:R-:W-:Y:S01]  /*23b0*/  UIMAD UR4, UR8, UR4, URZ ;  /* 0x00000004080472a4 */ /* 0x000fe2000f8e023f */
[----:B------:R-:W-:Y:S01]  /*23c0*/  @!PT LDS RZ, [RZ] ;  /* 0x00000000fffff984 */ /* 0x000fe20000000800 */
[----:B------:R-:W-:Y:S01]  /*23d0*/  @!PT LDS RZ, [RZ] ;  /* 0x00000000fffff984 */ /* 0x000fe20000000800 */
[----:B------:R-:W-:Y:S01]  /*23e0*/  @!PT LDS RZ, [RZ] ;  /* 0x00000000fffff984 */ /* 0x000fe20000000800 */
[----:B------:R2:W-:Y:S01]  /*23f0*/  LDGSTS.E.BYPASS.LTC128B.128 [R38+0x8080], [R6.64], !P4 ;  /* 0x0808000006267fae */ /* 0x0005e2000e101d50 */
[----:B------:R-:W-:Y:S01]  /*2400*/  ISETP.NE.AND P4, PT, R4, RZ, PT ;  /* 0x000000ff0400720c */ /* 0x000fe20003f85270 */
[----:B------:R-:W-:Y:S01]  /*2410*/  IMAD.MOV.U32 R4, RZ, RZ, R30 ;  /* 0x000000ffff047224 */ /* 0x000fe200078e001e */
[----:B------:R-:W-:Y:S01]  /*2420*/  UIMAD UR4, UR13, UR5, UR4 ;  /* 0x000000050d0472a4 */ /* 0x000fe2000f8e0204 */
[----:B------:R2:W-:Y:S01]  /*2430*/  LDGSTS.E.BYPASS.LTC128B.128 [R38+0x9080], [R6.64+0x80], !P3 ;  /* 0x0908008006267fae */ /* 0x0005e2000d901d50 */
[----:B------:R-:W-:Y:S01]  /*2440*/  ISETP.GE.AND P3, PT, R17, c[0x0][0x16c], PT ;  /* 0x00005b0011007a0c */ /* 0x000fe20003f66270 */
[----:B------:R-:W-:Y:S01]  /*2450*/  IMAD.WIDE.U32 R28, R9, c[0x0][0x290], R4 ;  /* 0x0000a400091c7a25 */ /* 0x000fe200078e0004 */
[----:B------:R-:W-:Y:S01]  /*2460*/  LOP3.LUT R9, R8, 0xfffffff8, RZ, 0xc0, !PT ;  /* 0xfffffff808097812 */ /* 0x000fe200078ec0ff */
[----:B------:R2:W-:Y:S01]  /*2470*/  LDGSTS.E.BYPASS.LTC128B.128 [R38+0xa080], [R6.64+0x100], !P2 ;  /* 0x0a08010006267fae */ /* 0x0005e2000d101d50 */
[----:B------:R-:W-:Y:S01]  /*2480*/  SEL R23, RZ, 0xffffffff, P3 ;  /* 0xffffffffff177807 */ /* 0x000fe20001800000 */
[----:B------:R-:W-:Y:S01]  /*2490*/  IMAD.SHL.U32 R5, R34, 0x10, RZ ;  /* 0x0000001022057824 */ /* 0x000fe200078e00ff */
[----:B------:R-:W-:Y:S01]  /*24a0*/  ISETP.GE.AND P3, PT, R17, c[0x0][0x1fc], PT ;  /* 0x00007f0011007a0c */ /* 0x000fe20003f66270 */
[----:B------:R2:W-:Y:S01]  /*24b0*/  LDGSTS.E.BYPASS.LTC128B.128 [R38+0xb080], [R6.64+0x180], !P1 ;  /* 0x0b08018006267fae */ /* 0x0005e2000c901d50 */
[----:B------:R-:W-:Y:S01]  /*24c0*/  ISETP.GE.AND P1, PT, R19, c[0x0][0x16c], PT ;  /* 0x00005b0013007a0c */ /* 0x000fe20003f26270 */
[----:B------:R-:W-:Y:S01]  /*24d0*/  IMAD.IADD R0, R0, 0x1, -R9 ;  /* 0x0000000100007824 */ /* 0x000fe200078e0a09 */
[----:B------:R-:W-:Y:S01]  /*24e0*/  LOP3.LUT R12, R12, 0x10, R5, 0xf8, !PT ;  /* 0x000000100c0c7812 */ /* 0x000fe200078ef805 */
[----:B------:R5:W-:Y:S01]  /*24f0*/  STL [R1+0xac], R15 ;  /* 0x0000ac0f01007387 */ /* 0x000be20000100800 */
[----:B------:R-:W-:Y:S01]  /*2500*/  SEL R24, RZ, 0x8, P1 ;  /* 0x00000008ff187807 */ /* 0x000fe20000800000 */
[----:B------:R-:W-:Y:S01]  /*2510*/  CS2R R30, SRZ ;  /* 0x00000000001e7805 */ /* 0x000fe2000001ff00 */
[----:B------:R-:W-:Y:S01]  /*2520*/  @!P5 IADD3 R3, P1, R40, UR19, RZ ;  /* 0x000000132803dc10 */ /* 0x000fe2000ff3e0ff */
[----:B------:R-:W-:Y:S01]  /*2530*/  STL.64 [R1+0x88], R28 ;  /* 0x0000881c01007387 */ /* 0x000fe20000100a00 */
[----:B------:R-:W-:Y:S01]  /*2540*/  ISETP.GE.AND P2, PT, R18, c[0x0][0x16c], PT ;  /* 0x00005b0012007a0c */ /* 0x000fe20003f46270 */
[----:B-1----:R-:W-:Y:S01]  /*2550*/  CS2R R40, SRZ ;  /* 0x0000000000287805 */ /* 0x002fe2000001ff00 */
[----:B------:R-:W-:-:S02]  /*2560*/  SEL R17, RZ, 0xffffffff, P3 ;  /* 0xffffffffff117807 */ /* 0x000fc40001800000 */
[----:B------:R-:W-:Y:S02]  /*2570*/  SEL R16, RZ, 0x1, P4 ;  /* 0x00000001ff107807 */ /* 0x000fe40002000000 */
[C---:B------:R-:W-:Y:S02]  /*2580*/  ISETP.GE.OR P4, PT, R18.reuse, c[0x0][0x1fc], !P0 ;  /* 0x00007f0012007a0c */ /* 0x040fe40004786670 */
[----:B------:R-:W-:Y:S02]  /*2590*/  ISETP.GE.OR P3, PT, R19, c[0x0][0x1fc], !P0 ;  /* 0x00007f0013007a0c */ /* 0x000fe40004766670 */
[----:B------:R-:W-:Y:S02]  /*25a0*/  SEL R25, RZ, 0x4, P2 ;  /* 0x00000004ff197807 */ /* 0x000fe40001000000 */
[----:B------:R-:W-:Y:S02]  /*25b0*/  ISETP.GE.AND P2, PT, R18, c[0x0][0x1fc], PT ;  /* 0x00007f0012007a0c */ /* 0x000fe40003f46270 */
[----:B--2---:R-:W-:-:S02]  /*25c0*/  @!P5 IADD3.X R7, R15, UR6, RZ, P1, !PT ;  /* 0x000000060f07dc10 */ /* 0x004fc40008ffe4ff */
[----:B------:R-:W-:Y:S01]  /*25d0*/  @!P5 LEA R6, P1, R3, c[0x0][0x258], 0x2 ;  /* 0x000096000306da11 */ /* 0x000fe200078210ff */
[----:B-----5:R-:W-:-:S03]  /*25e0*/  IMAD.SHL.U32 R15, R22, 0x20, RZ ;  /* 0x00000020160f7824 */ /* 0x020fc600078e00ff */
[----:B------:R-:W-:Y:S01]  /*25f0*/  @!P5 LEA.HI.X R7, R3, c[0x0][0x25c], R7, 0x2, P1 ;  /* 0x000097000307da11 */ /* 0x000fe200008f1407 */
[----:B------:R-:W-:Y:S01]  /*2600*/  IMAD.IADD R3, R84, 0x1, -R14 ;  /* 0x0000000154037824 */ /* 0x000fe200078e0a0e */
[----:B------:R-:W-:Y:S02]  /*2610*/  ISETP.GE.AND P1, PT, R19, c[0x0][0x1fc], PT ;  /* 0x00007f0013007a0c */ /* 0x000fe40003f26270 */
[----:B------:R-:W-:Y:S01]  /*2620*/  IADD3 R19, R29, UR4, RZ ;  /* 0x000000041d137c10 */ /* 0x000fe2000fffe0ff */
[----:B------:R-:W-:Y:S01]  /*2630*/  ULDC.64 UR4, c[0x0][0x240] ;  /* 0x0000900000047ab9 */ /* 0x000fe20000000a00 */
[----:B------:R-:W-:Y:S01]  /*2640*/  SHF.R.S32.HI R14, RZ, 0x1f, R3 ;  /* 0x0000001fff0e7819 */ /* 0x000fe20000011403 */
[----:B------:R-:W-:Y:S01]  /*2650*/  UIMAD UR4, UR8, UR4, URZ ;  /* 0x00000004080472a4 */ /* 0x000fe2000f8e023f */
[----:B------:R-:W-:Y:S02]  /*2660*/  LOP3.LUT R15, R36, 0x20, R15, 0xf8, !PT ;  /* 0x00000020240f7812 */ /* 0x000fe400078ef80f */
[----:B------:R-:W-:Y:S01]  /*2670*/  LEA.HI R4, R14, R3, RZ, 0x2 ;  /* 0x000000030e047211 */ /* 0x000fe200078f10ff */
[----:B------:R-:W-:Y:S01]  /*2680*/  UIMAD UR5, UR13, UR5, UR4 ;  /* 0x000000050d0572a4 */ /* 0x000fe2000f8e0204 */
[----:B------:R-:W-:Y:S01]  /*2690*/  SEL R14, RZ, 0x4, P2 ;  /* 0x00000004ff0e7807 */ /* 0x000fe20001000000 */
[----:B------:R-:W-:Y:S01]  /*26a0*/  UMOV UR8, 0xffffffe0 ;  /* 0xffffffe000087882 */ /* 0x000fe20000000000 */
[----:B------:R-:W-:-:S02]  /*26b0*/  LOP3.LUT R9, R4, 0x7ffffffc, RZ, 0xc0, !PT ;  /* 0x7ffffffc04097812 */ /* 0x000fc400078ec0ff */
[----:B------:R-:W-:Y:S02]  /*26c0*/  LEA.HI.SX32 R5, R4, R5, 0x1e ;  /* 0x0000000504057211 */ /* 0x000fe400078ff2ff */
[----:B------:R-:W-:Y:S01]  /*26d0*/  LOP3.LUT P2, RZ, R0, 0x4, RZ, 0xc0, !PT ;  /* 0x0000000400ff7812 */ /* 0x000fe2000784c0ff */
[----:B------:R-:W-:Y:S02]  /*26e0*/  IMAD.IADD R4, R3, 0x1, -R9 ;  /* 0x0000000103047824 */ /* 0x000fe400078e0a09 */
[----:B------:R-:W-:Y:S01]  /*26f0*/  @!P5 IMAD.SHL.U32 R3, R84, 0x10, RZ ;  /* 0x000000105403d824 */ /* 0x000fe200078e00ff */
[----:B------:R1:W-:Y:S01]  /*2700*/  STL [R1+0x54], R5 ;  /* 0x0000540501007387 */ /* 0x0003e20000100800 */
[----:B------:R-:W-:-:S03]  /*2710*/  IMAD R18, R21, 0x4, R4 ;  /* 0x0000000415127824 */ /* 0x000fc600078e0204 */
[----:B------:R2:W-:Y:S04]  /*2720*/  @!P5 LDGSTS.E.BYPASS.LTC128B.128 [R3+0x14080], [R6.64] ;  /* 0x140800000603dfae */ /* 0x0005e8000b901d50 */
[----:B------:R-:W0:Y:S04]  /*2730*/  LDGDEPBAR ;  /* 0x00000000000079af */ /* 0x000e280000000000 */
[----:B------:R-:W-:Y:S01]  /*2740*/  STL [R1+0xa8], R19 ;  /* 0x0000a81301007387 */ /* 0x000fe20000100800 */
[----:B-1----:R-:W-:Y:S02]  /*2750*/  LOP3.LUT R5, R12, 0x8, R35, 0xf8, !PT ;  /* 0x000000080c057812 */ /* 0x002fe400078ef823 */
[----:B------:R-:W-:-:S02]  /*2760*/  CS2R R34, SRZ ;  /* 0x0000000000227805 */ /* 0x000fc4000001ff00 */
[----:B------:R-:W-:Y:S01]  /*2770*/  LOP3.LUT R9, R5, R13, RZ, 0x3c, !PT ;  /* 0x0000000d05097212 */ /* 0x000fe200078e3cff */
[----:B------:R-:W-:Y:S01]  /*2780*/  IMAD.SHL.U32 R5, R23, 0x2, RZ ;  /* 0x0000000217057824 */ /* 0x000fe200078e00ff */
[----:B--2---:R-:W-:Y:S01]  /*2790*/  SEL R7, RZ, 0x8, P1 ;  /* 0x00000008ff077807 */ /* 0x004fe20000800000 */
[----:B------:R-:W-:Y:S01]  /*27a0*/  IMAD.SHL.U32 R6, R17, 0x2, RZ ;  /* 0x0000000211067824 */ /* 0x000fe200078e00ff */
[----:B------:R-:W-:Y:S02]  /*27b0*/  ISETP.NE.AND P1, PT, R20, RZ, PT ;  /* 0x000000ff1400720c */ /* 0x000fe40003f25270 */
[----:B------:R-:W-:Y:S01]  /*27c0*/  IADD3 R3, P0, R28, UR19, RZ ;  /* 0x000000131c037c10 */ /* 0x000fe2000ff1e0ff */
[----:B------:R-:W-:Y:S01]  /*27d0*/  CS2R R20, SRZ ;  /* 0x0000000000147805 */ /* 0x000fe2000001ff00 */
[----:B------:R-:W-:Y:S01]  /*27e0*/  LOP3.LUT R5, R5, 0x2, R26, 0xe2, !PT ;  /* 0x0000000205057812 */ /* 0x000fe200078ee21a */
[----:B------:R-:W-:Y:S01]  /*27f0*/  CS2R R28, SRZ ;  /* 0x00000000001c7805 */ /* 0x000fe2000001ff00 */
[----:B------:R-:W-:Y:S01]  /*2800*/  IADD3.X R4, R19, UR6, RZ, P0, !PT ;  /* 0x0000000613047c10 */ /* 0x000fe200087fe4ff */
[----:B------:R-:W-:Y:S01]  /*2810*/  CS2R R26, SRZ ;  /* 0x00000000001a7805 */ /* 0x000fe2000001ff00 */
[----:B------:R-:W-:Y:S01]  /*2820*/  LEA R12, P0, R3, c[0x0][0x280], 0x2 ;  /* 0x0000a000030c7a11 */ /* 0x000fe200078010ff */
[----:B------:R-:W-:Y:S01]  /*2830*/  ULDC UR6, c[0x0][0x168] ;  /* 0x00005a0000067ab9 */ /* 0x000fe20000000800 */
[----:B------:R-:W-:-:S02]  /*2840*/  LOP3.LUT R16, R6, 0x2, R16, 0xe2, !PT ;  /* 0x0000000206107812 */ /* 0x000fc400078ee210 */
[----:B------:R-:W-:Y:S01]  /*2850*/  LEA.HI.X R13, R3, c[0x0][0x284], R4, 0x2, P0 ;  /* 0x0000a100030d7a11 */ /* 0x000fe200000f1404 */
[----:B------:R1:W-:Y:S01]  /*2860*/  LDGSTS.E.BYPASS.LTC128B.128 [R38+0x10080], [R10.64], !P1 ;  /* 0x100800000a267fae */ /* 0x0003e2000c901d50 */
[C---:B------:R-:W-:Y:S01]  /*2870*/  LOP3.LUT P1, RZ, R0.reuse, 0x2, RZ, 0xc0, !PT ;  /* 0x0000000200ff7812 */ /* 0x040fe2000782c0ff */
[----:B------:R-:W-:Y:S01]  /*2880*/  IMAD.SHL.U32 R0, R0, 0x40, RZ ;  /* 0x0000004000007824 */ /* 0x000fe200078e00ff */
[----:B------:R-:W-:Y:S01]  /*2890*/  LOP3.LUT R3, R24, R5, R25, 0xfe, !PT ;  /* 0x0000000518037212 */ /* 0x000fe200078efe19 */
[----:B------:R-:W-:Y:S01]  /*28a0*/  IMAD.SHL.U32 R5, R32, 0x8, RZ ;  /* 0x0000000820057824 */ /* 0x000fe200078e00ff */
[----:B------:R-:W-:Y:S01]  /*28b0*/  LOP3.LUT R6, R7, R16, R14, 0xfe, !PT ;  /* 0x0000001007067212 */ /* 0x000fe200078efe0e */
[----:B------:R-:W-:Y:S01]  /*28c0*/  IMAD.SHL.U32 R4, R22, 0x8, RZ ;  /* 0x0000000816047824 */ /* 0x000fe200078e00ff */
[----:B------:R-:W-:Y:S01]  /*28d0*/  LOP3.LUT R0, R0, 0x1c0, RZ, 0xc0, !PT ;  /* 0x000001c000007812 */ /* 0x000fe200078ec0ff */
[----:B------:R2:W-:Y:S01]  /*28e0*/  STL [R1+0x64], R3 ;  /* 0x0000640301007387 */ /* 0x0005e20000100800 */
[----:B------:R-:W-:Y:S01]  /*28f0*/  ISETP.GE.AND P0, PT, R84, 0x8, PT ;  /* 0x000000085400780c */ /* 0x000fe20003f06270 */
[----:B------:R-:W-:Y:S01]  /*2900*/  CS2R R32, SRZ ;  /* 0x0000000000207805 */ /* 0x000fe2000001ff00 */
[C---:B------:R-:W-:Y:S01]  /*2910*/  LOP3.LUT R5, R0.reuse, 0x38, R5, 0xf8, !PT ;  /* 0x0000003800057812 */ /* 0x040fe200078ef805 */
[----:B------:R5:W-:Y:S01]  /*2920*/  STL [R1+0x60], R6 ;  /* 0x0000600601007387 */ /* 0x000be20000100800 */
[----:B------:R-:W-:Y:S01]  /*2930*/  LOP3.LUT R4, R0, 0x8, R4, 0xf8, !PT ;  /* 0x0000000800047812 */ /* 0x000fe200078ef804 */
[----:B------:R-:W-:-:S02]  /*2940*/  CS2R R24, SRZ ;  /* 0x0000000000187805 */ /* 0x000fc4000001ff00 */
[----:B------:R1:W-:Y:S04]  /*2950*/  LDGSTS.E.BYPASS.LTC128B.128 [R38+0x11080], [R10.64+0x80], !P6 ;  /* 0x110800800a267fae */ /* 0x0003e8000f101d50 */
[----:B------:R1:W-:Y:S04]  /*2960*/  LDGSTS.E.BYPASS.LTC128B.128 [R38+0x12080], [R10.64+0x100], !P4 ;  /* 0x120801000a267fae */ /* 0x0003e8000e101d50 */
[----:B------:R1:W-:Y:S01]  /*2970*/  LDGSTS.E.BYPASS.LTC128B.128 [R38+0x13080], [R10.64+0x180], !P3 ;  /* 0x130801800a267fae */ /* 0x0003e2000d901d50 */
[----:B--2---:R-:W-:Y:S01]  /*2980*/  SHF.R.U32.HI R3, RZ, 0x3, R0 ;  /* 0x00000003ff037819 */ /* 0x004fe20000011600 */
[----:B-----5:R-:W-:-:S03]  /*2990*/  IMAD.SHL.U32 R6, R8, 0x40, RZ ;  /* 0x0000004008067824 */ /* 0x020fc600078e00ff */
[----:B------:R-:W-:Y:S01]  /*29a0*/  LOP3.LUT R7, R3, R15, R0, 0x1e, !PT ;  /* 0x0000000f03077212 */ /* 0x000fe200078e1e00 */
[----:B------:R-:W-:Y:S01]  /*29b0*/  IMAD R0, R22, 0x200, R9 ;  /* 0x0000020016007824 */ /* 0x000fe200078e0209 */
[-C--:B------:R-:W-:Y:S01]  /*29c0*/  LOP3.LUT R5, R5, R3.reuse, RZ, 0x3c, !PT ;  /* 0x0000000305057212 */ /* 0x080fe200078e3cff */
[----:B------:R-:W-:Y:S01]  /*29d0*/  IMAD.SHL.U32 R9, R18, 0x2, RZ ;  /* 0x0000000212097824 */ /* 0x000fe200078e00ff */
[----:B------:R-:W-:Y:S02]  /*29e0*/  LOP3.LUT R6, R6, 0xfffffe00, RZ, 0xc0, !PT ;  /* 0xfffffe0006067812 */ /* 0x000fe400078ec0ff */
[----:B------:R-:W-:Y:S02]  /*29f0*/  LOP3.LUT R4, R4, R3, RZ, 0x3c, !PT ;  /* 0x0000000304047212 */ /* 0x000fe400078e3cff */
[-C--:B------:R-:W-:Y:S01]  /*2a00*/  LOP3.LUT R7, R7, R6.reuse, RZ, 0xfc, !PT ;  /* 0x0000000607077212 */ /* 0x080fe200078efcff */
[----:B------:R-:W-:Y:S01]  /*2a10*/  IMAD R8, R22, 0x1000, R6 ;  /* 0x0000100016087824 */ /* 0x000fe200078e0206 */
[CC--:B------:R-:W-:Y:S01]  /*2a20*/  IADD3 R3, R4.reuse, R6.reuse, R37 ;  /* 0x0000000604037210 */ /* 0x0c0fe20007ffe025 */
[----:B------:R-:W-:Y:S01]  /*2a30*/  CS2R R22, SRZ ;  /* 0x0000000000167805 */ /* 0x000fe2000001ff00 */
[----:B------:R-:W-:Y:S01]  /*2a40*/  LOP3.LUT R6, R4, R6, RZ, 0xfc, !PT ;  /* 0x0000000604067212 */ /* 0x000fe200078efcff */
[----:B------:R-:W-:Y:S01]  /*2a50*/  IMAD.IADD R8, R8, 0x1, R5 ;  /* 0x0000000108087824 */ /* 0x000fe200078e0205 */
[----:B-1----:R-:W-:Y:S01]  /*2a60*/  IADD3 R10, R151, UR5, RZ ;  /* 0x00000005970a7c10 */ /* 0x002fe2000fffe0ff */
[----:B------:R-:W-:Y:S01]  /*2a70*/  IMAD.MOV.U32 R5, RZ, RZ, 0x10 ;  /* 0x00000010ff057424 */ /* 0x000fe200078e00ff */
[----:B------:R-:W-:Y:S01]  /*2a80*/  CS2R R38, SRZ ;  /* 0x0000000000267805 */ /* 0x000fe2000001ff00 */
[----:B------:R-:W-:Y:S01]  /*2a90*/  @!P0 IMAD.SHL.U32 R4, R84, 0x10, RZ ;  /* 0x0000001054048824 */ /* 0x000fe200078e00ff */
[----:B------:R-:W-:Y:S01]  /*2aa0*/  CS2R R36, SRZ ;  /* 0x0000000000247805 */ /* 0x000fe2000001ff00 */
[----:B------:R1:W-:Y:S01]  /*2ab0*/  STL [R1+0xb8], R10 ;  /* 0x0000b80a01007387 */ /* 0x0003e20000100800 */
[----:B------:R-:W-:Y:S01]  /*2ac0*/  SEL R5, R5, 0xfffffff0, !P1 ;  /* 0xfffffff005057807 */ /* 0x000fe20004800000 */
[----:B------:R-:W-:-:S02]  /*2ad0*/  CS2R R84, SRZ ;  /* 0x0000000000547805 */ /* 0x000fc4000001ff00 */
[----:B------:R2:W-:Y:S04]  /*2ae0*/  STL [R1+0x7c], R9 ;  /* 0x00007c0901007387 */ /* 0x0005e80000100800 */
[----:B------:R5:W-:Y:S04]  /*2af0*/  @!P0 LDGSTS.E.BYPASS.LTC128B.128 [R4+0x14100], [R12.64] ;  /* 0x141000000c048fae */ /* 0x000be8000b901d50 */
[----:B------:R-:W0:Y:S01]  /*2b00*/  LDGDEPBAR ;  /* 0x00000000000079af */ /* 0x000e220000000000 */
[----:B-1----:R-:W-:Y:S01]  /*2b10*/  IADD3 R10, -R9, UR15, RZ ;  /* 0x0000000f090a7c10 */ /* 0x002fe2000fffe1ff */
[----:B--2---:R-:W-:-:S04]  /*2b20*/  IMAD R9, R0, 0x2, R2 ;  /* 0x0000000200097824 */ /* 0x004fc800078e0202 */
[----:B------:R-:W-:Y:S01]  /*2b30*/  STL [R1+0x78], R10 ;  /* 0x0000780a01007387 */ /* 0x000fe20000100800 */
[----:B------:R-:W-:Y:S02]  /*2b40*/  IMAD.SHL.U32 R0, R0, 0x2, RZ ;  /* 0x0000000200007824 */ /* 0x000fe400078e00ff */
[----:B------:R-:W-:Y:S01]  /*2b50*/  IMAD.SHL.U32 R2, R3, 0x2, RZ ;  /* 0x0000000203027824 */ /* 0x000fe200078e00ff */
[----:B------:R1:W-:Y:S01]  /*2b60*/  STL [R1+0x38], R9 ;  /* 0x0000380901007387 */ /* 0x0003e20000100800 */
[----:B-----5:R-:W-:Y:S02]  /*2b70*/  SEL R4, R148, 0xffffffe0, !P2 ;  /* 0xffffffe094047807 */ /* 0x020fe40005000000 */
[----:B------:R-:W-:Y:S01]  /*2b80*/  IMAD R3, R5, 0x2, R2 ;  /* 0x0000000205037824 */ /* 0x000fe200078e0202 */
[----:B------:R2:W-:Y:S03]  /*2b90*/  STL [R1+0x3c], R0 ;  /* 0x00003c0001007387 */ /* 0x0005e60000100800 */
[----:B------:R-:W-:Y:S01]  /*2ba0*/  IMAD R252, R4, 0x2, R3 ;  /* 0x0000000204fc7824 */ /* 0x000fe200078e0203 */
[----:B-1----:R-:W-:-:S02]  /*2bb0*/  LEA R9, R6, 0x15180, 0x1 ;  /* 0x0001518006097811 */ /* 0x002fc400078e08ff */
[----:B------:R-:W-:Y:S01]  /*2bc0*/  LEA R6, R8, 0x80, 0x1 ;  /* 0x0000008008067811 */ /* 0x000fe200078e08ff */
[----:B--2---:R-:W-:Y:S02]  /*2bd0*/  IMAD.SHL.U32 R0, R7, 0x2, RZ ;  /* 0x0000000207007824 */ /* 0x004fe400078e00ff */
[----:B------:R-:W-:Y:S01]  /*2be0*/  STL [R1+0x40], R9 ;  /* 0x0000400901007387 */ /* 0x000fe20000100800 */
[----:B------:R-:W-:-:S03]  /*2bf0*/  IMAD R7, R4, 0x2, R2 ;  /* 0x0000000204077824 */ /* 0x000fc600078e0202 */
[----:B------:R1:W-:Y:S04]  /*2c00*/  STL [R1+0x24], R6 ;  /* 0x0000240601007387 */ /* 0x0003e80000100800 */
[----:B------:R2:W-:Y:S01]  /*2c10*/  STL [R1+0x20], R7 ;  /* 0x0000200701007387 */ /* 0x0005e20000100800 */
[--C-:B-1----:R-:W-:Y:S02]  /*2c20*/  IMAD R6, R5, 0x2, R9.reuse ;  /* 0x0000000205067824 */ /* 0x102fe400078e0209 */
[C---:B------:R-:W-:Y:S02]  /*2c30*/  IMAD R5, R4.reuse, 0x2, R9 ;  /* 0x0000000204057824 */ /* 0x040fe400078e0209 */
[----:B------:R-:W-:Y:S01]  /*2c40*/  IMAD R4, R4, 0x2, R6 ;  /* 0x0000000204047824 */ /* 0x000fe200078e0206 */
[----:B------:R2:W-:Y:S04]  /*2c50*/  STL [R1+0x44], R6 ;  /* 0x0000440601007387 */ /* 0x0005e80000100800 */
[----:B------:R2:W-:Y:S04]  /*2c60*/  STL [R1+0x4c], R5 ;  /* 0x00004c0501007387 */ /* 0x0005e80000100800 */
[----:B---34-:R2:W-:Y:S02]  /*2c70*/  STL [R1+0x48], R4 ;  /* 0x0000480401007387 */ /* 0x0185e40000100800 */
.L_x_347:
[----:B-1----:R-:W3:Y:S01]  /*2c80*/  LDL R159, [R1+0x28] ;  /* 0x00002800019f7983 */ /* 0x002ee20000100800 */
[----:B------:R-:W-:Y:S04]  /*2c90*/  DEPBAR.LE SB0, 0x0 ;  /* 0x000080000000791a */ /* 0x000fe80000000000 */
[----:B------:R-:W4:Y:S01]  /*2ca0*/  LDL R158, [R1+0x2c] ;  /* 0x00002c00019e7983 */ /* 0x000f220000100800 */
[----:B------:R-:W-:Y:S02]  /*2cb0*/  USHF.L.U32 UR19, UR18, 0x5, URZ ;  /* 0x0000000512137899 */ /* 0x000fe4000800063f */
[----:B------:R-:W-:Y:S01]  /*2cc0*/  UIADD3 UR15, UR18, 0x1, URZ ;  /* 0x00000001120f7890 */ /* 0x000fe2000fffe03f */
[----:B-----5:R-:W5:Y:S01]  /*2cd0*/  LDL R157, [R1+0x34] ;  /* 0x00003400019d7983 */ /* 0x020f620000100800 */
[----:B------:R-:W-:Y:S02]  /*2ce0*/  UIADD3 UR4, -UR10, 0x1, UR19 ;  /* 0x000000010a047890 */ /* 0x000fe4000fffe113 */
[----:B------:R-:W-:Y:S01]  /*2cf0*/  UISETP.GE.AND UP0, UPT, UR15, UR11, UPT ;  /* 0x0000000b0f00728c */ /* 0x000fe2000bf06270 */
[----:B--2---:R-:W2:Y:S01]  /*2d00*/  LDL R232, [R1+0x20] ;  /* 0x0000200001e87983 */ /* 0x004ea20000100800 */
[----:B------:R-:W-:Y:S03]  /*2d10*/  UIADD3 UR4, UR4, UR7, URZ ;  /* 0x0000000704047290 */ /* 0x000fe6000fffe03f */
[----:B------:R-:W2:Y:S04]  /*2d20*/  LDL R156, [R1+0x30] ;  /* 0x00003000019c7983 */ /* 0x000ea80000100800 */
[----:B------:R-:W-:Y:S01]  /*2d30*/  BAR.SYNC.DEFER_BLOCKING 0x0 ;  /* 0x0000000000007b1d */ /* 0x000fe20000010000 */
[----:B------:R-:W-:Y:S05]  /*2d40*/  PLOP3.LUT P6, PT, PT, PT, UP0, 0x80, 0x0 ;  /* 0x000000000000781c */ /* 0x000fea0003fcf008 */
[----:B------:R-:W-:Y:S04]  /*2d50*/  LDSM.16.M88.4 R8, [R2+0x8080] ;  /* 0x008080000208783b */ /* 0x000fe80000000200 */
[----:B------:R-:W-:Y:S04]  /*2d60*/  LDSM.16.M88.4 R16, [R3+0x8080] ;  /* 0x008080000310783b */ /* 0x000fe80000000200 */
[----:B------:R-:W2:Y:S04]  /*2d70*/  LDL R229, [R1+0x54] ;  /* 0x0000540001e57983 */ /* 0x000ea80000100800 */
        /* <DEDUP_REMOVED lines=75> */
[----:B------:R-:W-:Y:S01]  /*3230*/  FMUL.FTZ R6, R6, c[0x0][0x2b4] ;  /* 0x0000ad0006067a20 */ /* 0x000fe20000410000 */
[----:B------:R-:W4:Y:S01]  /*3240*/  MUFU.TANH R162, R4 ;  /* 0x0000000400a27308 */ /* 0x000f220000002400 */
[----:B------:R-:W-:Y:S01]  /*3250*/  FMUL.FTZ R7, R7, c[0x0][0x2b4] ;  /* 0x0000ad0007077a20 */ /* 0x000fe20000410000 */
[C---:B-1----:R-:W-:Y:S03]  /*3260*/  HMMA.16816.F32 R12, R156.reuse, R164, RZ ;  /* 0x000000a49c0c723c */ /* 0x042fe600000018ff */
[----:B------:R-:W-:Y:S02]  /*3270*/  FMUL.FTZ R9, R9, c[0x0][0x2b4] ;  /* 0x0000ad0009097a20 */ /* 0x000fe40000410000 */
[----:B------:R-:W-:Y:S02]  /*3280*/  FMUL.FTZ R10, R10, c[0x0][0x2b4] ;  /* 0x0000ad000a0a7a20 */ /* 0x000fe40000410000 */
[----:B------:R-:W-:Y:S01]  /*3290*/  FMUL.FTZ R11, R11, c[0x0][0x2b4] ;  /* 0x0000ad000b0b7a20 */ /* 0x000fe20000410000 */
[----:B------:R-:W-:Y:S01]  /*32a0*/  HMMA.16816.F32 R16, R156, R166, RZ ;  /* 0x000000a69c10723c */ /* 0x000fe200000018ff */
[----:B------:R-:W1:Y:S03]  /*32b0*/  MUFU.TANH R158, R5 ;  /* 0x00000005009e7308 */ /* 0x000e660000002400 */
[----:B------:R-:W-:Y:S07]  /*32c0*/  FMUL.FTZ R8, R8, c[0x0][0x2b4] ;  /* 0x0000ad0008087a20 */ /* 0x000fee0000410000 */
[----:B------:R5:W-:Y:S05]  /*32d0*/  MUFU.TANH R157, R8 ;  /* 0x00000008009d7308 */ /* 0x000bea0000002400 */
[C---:B---3--:R-:W-:Y:S05]  /*32e0*/  HMMA.16816.F32 R12, R152.reuse, R168, R12 ;  /* 0x000000a8980c723c */ /* 0x048fea000000180c */
[----:B------:R-:W3:Y:S03]  /*32f0*/  MUFU.TANH R228, R6 ;  /* 0x0000000600e47308 */ /* 0x000ee60000002400 */
[----:B------:R-:W-:Y:S01]  /*3300*/  HMMA.16816.F32 R16, R152, R170, R16 ;  /* 0x000000aa9810723c */ /* 0x000fe20000001810 */
[----:B------:R-:W1:Y:S06]  /*3310*/  LDSM.16.M88.4 R152, [R252+0x10080] ;  /* 0x01008000fc98783b */ /* 0x000e6c0000000200 */
[----:B------:R3:W1:Y:S01]  /*3320*/  MUFU.TANH R163, R7 ;  /* 0x0000000700a37308 */ /* 0x0006620000002400 */
[----:B-----5:R-:W-:Y:S08]  /*3330*/  MOV R8, UR4 ;  /* 0x0000000400087c02 */ /* 0x020ff00008000f00 */
[C---:B--2---:R-:W-:Y:S01]  /*3340*/  HMMA.16816.F32 R12, R148.reuse, R172, R12 ;  /* 0x000000ac940c723c */ /* 0x044fe2000000180c */
[----:B------:R-:W2:Y:S04]  /*3350*/  MUFU.TANH R156, R9 ;  /* 0x00000009009c7308 */ /* 0x000ea80000002400 */
[----:B------:R-:W-:Y:S03]  /*3360*/  IADD3 R8, R229, -c[0x0][0x168], R8 ;  /* 0x80005a00e5087a10 */ /* 0x000fe60007ffe008 */
[----:B------:R-:W-:Y:S01]  /*3370*/  HMMA.16816.F32 R16, R148, R174, R16 ;  /* 0x000000ae9410723c */ /* 0x000fe20000001810 */
[----:B------:R-:W5:Y:S02]  /*3380*/  LDSM.16.M88.4 R148, [R2+0x11080] ;  /* 0x011080000294783b */ /* 0x000f640000000200 */
[----:B------:R-:W2:Y:S02]  /*3390*/  MUFU.TANH R159, R10 ;  /* 0x0000000a009f7308 */ /* 0x000ea40000002400 */
[----:B---3--:R-:W-:Y:S11]  /*33a0*/  LDSM.16.M88.4 R4, [R232+0x13080] ;  /* 0x01308000e804783b */ /* 0x008ff60000000200 */
[C---:B-1----:R-:W-:Y:S08]  /*33b0*/  HMMA.16816.F32 R12, R152.reuse, R176, R12 ;  /* 0x000000b0980c723c */ /* 0x042ff0000000180c */
[----:B------:R-:W-:Y:S01]  /*33c0*/  HMMA.16816.F32 R16, R152, R178, R16 ;  /* 0x000000b29810723c */ /* 0x000fe20000001810 */
[----:B------:R-:W1:-:S15]  /*33d0*/  LDSM.16.M88.4 R152, [R3+0x11080] ;  /* 0x011080000398783b */ /* 0x000e5e0000000200 */
[C---:B-----5:R-:W-:Y:S08]  /*33e0*/  HMMA.16816.F32 R12, R148.reuse, R180, R12 ;  /* 0x000000b4940c723c */ /* 0x060ff0000000180c */
        /* <DEDUP_REMOVED lines=24> */
[----:B------:R-:W-:Y:S07]  /*3570*/  HMMA.16816.F32 R16, R148, R214, R16 ;  /* 0x000000d69410723c */ /* 0x000fee0000001810 */
[----:B------:R-:W-:Y:S05]  /*3580*/  IADD3 R148, -R231, R8, RZ ;  /* 0x00000008e7947210 */ /* 0x000fea0007ffe1ff */
[----:B------:R-:W-:Y:S02]  /*3590*/  IMNMX R149, R230, R148, PT ;  /* 0x00000094e6957217 */ /* 0x000fe40003800200 */
[----:B------:R-:W-:Y:S02]  /*35a0*/  IADD3 R148, R148, 0x8, RZ ;  /* 0x0000000894947810 */ /* 0x000fe40007ffe0ff */
[C---:B------:R-:W-:Y:S01]  /*35b0*/  ISETP.GT.AND P0, PT, R149.reuse, RZ, PT ;  /* 0x000000ff9500720c */ /* 0x040fe20003f04270 */
[C---:B-1----:R-:W-:Y:S05]  /*35c0*/  HMMA.16816.F32 R12, R152.reuse, R216, R12 ;  /* 0x000000d8980c723c */ /* 0x042fea000000180c */
[----:B------:R-:W-:Y:S03]  /*35d0*/  IMNMX R148, R230, R148, PT ;  /* 0x00000094e6947217 */ /* 0x000fe60003800200 */
[----:B------:R-:W-:Y:S01]  /*35e0*/  HMMA.16816.F32 R16, R152, R218, R16 ;  /* 0x000000da9810723c */ /* 0x000fe20000001810 */
[----:B------:R-:W3:Y:S01]  /*35f0*/  LDL R155, [R1+0x68] ;  /* 0x00006800019b7983 */ /* 0x000ee20000100800 */
[----:B------:R1:W5:Y:S01]  /*3600*/  MUFU.TANH R154, R11 ;  /* 0x0000000b009a7308 */ /* 0x0003620000002400 */
[----:B------:R-:W-:Y:S04]  /*3610*/  ISETP.GT.AND P1, PT, R148, 0x20, PT ;  /* 0x000000209400780c */ /* 0x000fe80003f24270 */
[----:B----4-:R-:W-:Y:S02]  /*3620*/  FSEL R153, R162, -INF , P0 ;  /* 0xff800000a2997808 */ /* 0x010fe40000000000 */
[----:B------:R-:W-:Y:S03]  /*3630*/  ISETP.GT.AND P0, PT, R149, 0x1, PT ;  /* 0x000000019500780c */ /* 0x000fe60003f04270 */
[--C-:B------:R-:W-:Y:S01]  /*3640*/  FFMA.FTZ R153, R153, c[0x0][0x29c], -R160.reuse ;  /* 0x0000a70099997a23 */ /* 0x100fe200000108a0 */
[----:B------:R-:W-:Y:S02]  /*3650*/  FSEL R150, R158, -INF , P0 ;  /* 0xff8000009e967808 */ /* 0x000fe40000000000 */
[----:B------:R-:W-:Y:S01]  /*3660*/  ISETP.GT.AND P0, PT, R148, RZ, PT ;  /* 0x000000ff9400720c */ /* 0x000fe20003f04270 */
[C---:B------:R-:W-:Y:S02]  /*3670*/  HMMA.16816.F32 R12, R4.reuse, R220, R12 ;  /* 0x000000dc040c723c */ /* 0x040fe4000000180c */
[----:B------:R-:W4:Y:S03]  /*3680*/  MUFU.EX2 R153, R153 ;  /* 0x0000009900997308 */ /* 0x000f260000000800 */
[--C-:B------:R-:W-:Y:S03]  /*3690*/  FFMA.FTZ R150, R150, c[0x0][0x29c], -R160.reuse ;  /* 0x0000a70096967a23 */ /* 0x100fe600000108a0 */
[----:B------:R-:W-:Y:S01]  /*36a0*/  HMMA.16816.F32 R16, R4, R222, R16 ;  /* 0x000000de0410723c */ /* 0x000fe20000001810 */
[----:B------:R-:W-:Y:S03]  /*36b0*/  LDS R5, [R229.X4+0x14100] ;  /* 0x01410000e5057984 */ /* 0x000fe60000004800 */
[----:B------:R2:W-:Y:S01]  /*36c0*/  MUFU.EX2 R152, R150 ;  /* 0x0000009600987308 */ /* 0x0005e20000000800 */
[----:B-1----:R-:W1:Y:S04]  /*36d0*/  LDSM.16.M88.4 R8, [R252+0x13080] ;  /* 0x01308000fc08783b */ /* 0x002e680000000200 */
[----:B------:R-:W4:Y:S03]  /*36e0*/  LDS R4, [R229.X4+0x14120] ;  /* 0x01412000e5047984 */ /* 0x000f260000004800 */
[----:B--2---:R-:W-:Y:S02]  /*36f0*/  FSEL R150, R228, -INF , P0 ;  /* 0xff800000e4967808 */ /* 0x004fe40000000000 */
[----:B------:R-:W-:Y:S03]  /*3700*/  ISETP.GT.AND P0, PT, R148, 0x1, PT ;  /* 0x000000019400780c */ /* 0x000fe60003f04270 */
[--C-:B------:R-:W-:Y:S01]  /*3710*/  FFMA.FTZ R150, R150, c[0x0][0x29c], -R161.reuse ;  /* 0x0000a70096967a23 */ /* 0x100fe200000108a1 */
[----:B------:R-:W-:Y:S02]  /*3720*/  FSEL R151, R163, -INF , P0 ;  /* 0xff800000a3977808 */ /* 0x000fe40000000000 */
[----:B------:R-:W-:Y:S03]  /*3730*/  ISETP.GT.AND P0, PT, R149, 0x20, PT ;  /* 0x000000209500780c */ /* 0x000fe60003f04270 */
[----:B------:R-:W-:Y:S01]  /*3740*/  MUFU.EX2 R150, R150 ;  /* 0x0000009600967308 */ /* 0x000fe20000000800 */
[----:B------:R-:W-:Y:S01]  /*3750*/  FSEL R6, R157, -INF , P0 ;  /* 0xff8000009d067808 */ /* 0x000fe20000000000 */
[--C-:B------:R-:W-:Y:S01]  /*3760*/  FFMA.FTZ R151, R151, c[0x0][0x29c], -R161.reuse ;  /* 0x0000a70097977a23 */ /* 0x100fe200000108a1 */
[----:B------:R-:W-:Y:S02]  /*3770*/  ISETP.GT.AND P0, PT, R149, 0x21, PT ;  /* 0x000000219500780c */ /* 0x000fe40003f04270 */
[----:B------:R-:W2:Y:S01]  /*3780*/  LDL R149, [R1+0x6c] ;  /* 0x00006c0001957983 */ /* 0x000ea20000100800 */
[C---:B-1----:R-:W-:Y:S04]  /*3790*/  HMMA.16816.F32 R12, R8.reuse, R224, R12 ;  /* 0x000000e0080c723c */ /* 0x042fe8000000180c */
[----:B------:R-:W-:Y:S01]  /*37a0*/  MUFU.EX2 R151, R151 ;  /* 0x0000009700977308 */ /* 0x000fe20000000800 */
[----:B------:R-:W-:Y:S01]  /*37b0*/  FSEL R7, R156, -INF , P0 ;  /* 0xff8000009c077808 */ /* 0x000fe20000000000 */
[--C-:B------:R-:W-:Y:S01]  /*37c0*/  FFMA.FTZ R6, R6, c[0x0][0x29c], -R160.reuse ;  /* 0x0000a70006067a23 */ /* 0x100fe200000108a0 */
[----:B------:R-:W-:Y:S01]  /*37d0*/  ISETP.GT.AND P0, PT, R148, 0x21, PT ;  /* 0x000000219400780c */ /* 0x000fe20003f04270 */
[----:B------:R-:W-:Y:S04]  /*37e0*/  HMMA.16816.F32 R16, R8, R226, R16 ;  /* 0x000000e20810723c */ /* 0x000fe80000001810 */
[----:B------:R-:W-:Y:S02]  /*37f0*/  FFMA.FTZ R160, R7, c[0x0][0x29c], -R160 ;  /* 0x0000a70007a07a23 */ /* 0x000fe400000108a0 */
[----:B------:R-:W1:Y:S01]  /*3800*/  MUFU.EX2 R6, R6 ;  /* 0x0000000600067308 */ /* 0x000e620000000800 */
[----:B------:R-:W-:Y:S01]  /*3810*/  FFMA.FTZ R148, -R157, R157, 1 ;  /* 0x3f8000009d947423 */ /* 0x000fe2000001019d */
[----:B------:R-:W-:Y:S04]  /*3820*/  FSEL R11, R159, -INF , P1 ;  /* 0xff8000009f0b7808 */ /* 0x000fe80000800000 */
[----:B-----5:R-:W-:Y:S01]  /*3830*/  FSEL R8, R154, -INF , P0 ;  /* 0xff8000009a087808 */ /* 0x020fe20000000000 */
[----:B------:R-:W-:Y:S03]  /*3840*/  FFMA.FTZ R11, R11, c[0x0][0x29c], -R161 ;  /* 0x0000a7000b0b7a23 */ /* 0x000fe600000108a1 */
[----:B------:R-:W5:Y:S01]  /*3850*/  MUFU.EX2 R7, R160 ;  /* 0x000000a000077308 */ /* 0x000f620000000800 */
[--C-:B------:R-:W-:Y:S02]  /*3860*/  FADD.FTZ R12, R12, -R5.reuse ;  /* 0x800000050c0c7221 */ /* 0x100fe40000010000 */
[--C-:B------:R-:W-:Y:S02]  /*3870*/  FADD.FTZ R10, R13, -R5.reuse ;  /* 0x800000050d0a7221 */ /* 0x100fe40000010000 */
[----:B------:R-:W-:Y:S02]  /*3880*/  FFMA.FTZ R13, -R162, R162, 1 ;  /* 0x3f800000a20d7423 */ /* 0x000fe400000101a2 */
[----:B----4-:R-:W-:Y:S02]  /*3890*/  FMUL.FTZ R12, R153, R12 ;  /* 0x0000000c990c7220 */ /* 0x010fe40000410000 */
[--C-:B------:R-:W-:Y:S01]  /*38a0*/  FADD.FTZ R9, R16, -R5.reuse ;  /* 0x8000000510097221 */ /* 0x100fe20000010000 */
[----:B------:R-:W4:Y:S01]  /*38b0*/  MUFU.EX2 R11, R11 ;  /* 0x0000000b000b7308 */ /* 0x000f220000000800 */
[----:B------:R-:W-:Y:S02]  /*38c0*/  FADD.FTZ R5, R17, -R5 ;  /* 0x8000000511057221 */ /* 0x000fe40000010000 */
[----:B------:R-:W-:Y:S02]  /*38d0*/  FFMA.FTZ R17, -R156, R156, 1 ;  /* 0x3f8000009c117423 */ /* 0x000fe4000001019c */
[----:B-1----:R-:W-:Y:S02]  /*38e0*/  FMUL.FTZ R9, R6, R9 ;  /* 0x0000000906097220 */ /* 0x002fe40000410000 */
[----:B------:R-:W-:Y:S02]  /*38f0*/  FMUL.FTZ R13, R13, R12 ;  /* 0x0000000c0d0d7220 */ /* 0x000fe40000410000 */
[----:B------:R-:W-:Y:S02]  /*3900*/  FMUL.FTZ R12, R148, R9 ;  /* 0x00000009940c7220 */ /* 0x000fe40000410000 */
[----:B------:R-:W-:Y:S02]  /*3910*/  FFMA.FTZ R161, R8, c[0x0][0x29c], -R161 ;  /* 0x0000a70008a17a23 */ /* 0x000fe400000108a1 */
[--C-:B------:R-:W-:Y:S02]  /*3920*/  FADD.FTZ R19, R19, -R4.reuse ;  /* 0x8000000413137221 */ /* 0x100fe40000010000 */
[C---:B-----5:R-:W-:Y:S01]  /*3930*/  FMUL.FTZ R5, R7.reuse, R5 ;  /* 0x0000000507057220 */ /* 0x060fe20000410000 */
[----:B------:R-:W1:Y:S01]  /*3940*/  MUFU.EX2 R8, R161 ;  /* 0x000000a100087308 */ /* 0x000e620000000800 */
[--C-:B------:R-:W-:Y:S01]  /*3950*/  FADD.FTZ R14, R14, -R4.reuse ;  /* 0x800000040e0e7221 */ /* 0x100fe20000010000 */
[----:B------:R-:W-:Y:S01]  /*3960*/  F2FP.PACK_AB R7, R7, R6 ;  /* 0x000000060707723e */ /* 0x000fe200000000ff */
[----:B------:R-:W-:Y:S01]  /*3970*/  FMUL.FTZ R9, R17, R5 ;  /* 0x0000000511097220 */ /* 0x000fe20000410000 */
[----:B------:R-:W-:Y:S01]  /*3980*/  F2FP.PACK_AB R5, R152, R153 ;  /* 0x000000999805723e */ /* 0x000fe200000000ff */
[----:B------:R-:W-:Y:S02]  /*3990*/  FFMA.FTZ R16, -R158, R158, 1 ;  /* 0x3f8000009e107423 */ /* 0x000fe4000001019e */
[----:B------:R-:W-:Y:S01]  /*39a0*/  FMUL.FTZ R10, R152, R10 ;  /* 0x0000000a980a7220 */ /* 0x000fe20000410000 */
[----:B------:R-:W-:Y:S01]  /*39b0*/  F2FP.PACK_AB R9, R9, R12 ;  /* 0x0000000c0909723e */ /* 0x000fe200000000ff */
[--C-:B------:R-:W-:Y:S02]  /*39c0*/  FADD.FTZ R12, R18, -R4.reuse ;  /* 0x80000004120c7221 */ /* 0x100fe40000010000 */
[----:B------:R-:W-:Y:S02]  /*39d0*/  FMUL.FTZ R10, R16, R10 ;  /* 0x0000000a100a7220 */ /* 0x000fe40000410000 */
[----:B------:R-:W-:Y:S02]  /*39e0*/  FMUL.FTZ R14, R150, R14 ;  /* 0x0000000e960e7220 */ /* 0x000fe40000410000 */
[----:B----4-:R-:W-:Y:S01]  /*39f0*/  FMUL.FTZ R12, R11, R12 ;  /* 0x0000000c0b0c7220 */ /* 0x010fe20000410000 */
[----:B------:R-:W-:Y:S01]  /*3a00*/  F2FP.PACK_AB R10, R10, R13 ;  /* 0x0000000d0a0a723e */ /* 0x000fe200000000ff */
[----:B------:R-:W-:Y:S02]  /*3a10*/  FFMA.FTZ R13, -R163, R163, 1 ;  /* 0x3f800000a30d7423 */ /* 0x000fe400000101a3 */
[----:B------:R-:W-:Y:S01]  /*3a20*/  FFMA.FTZ R16, -R154, R154, 1 ;  /* 0x3f8000009a107423 */ /* 0x000fe2000001019a */
[----:B-1----:R-:W-:Y:S01]  /*3a30*/  F2FP.PACK_AB R6, R8, R11 ;  /* 0x0000000b0806723e */ /* 0x002fe200000000ff */
[----:B------:R-:W-:Y:S02]  /*3a40*/  FFMA.FTZ R11, -R228, R228, 1 ;  /* 0x3f800000e40b7423 */ /* 0x000fe400000101e4 */
[----:B------:R-:W-:Y:S02]  /*3a50*/  FMUL.FTZ R8, R8, R19 ;  /* 0x0000001308087220 */ /* 0x000fe40000410000 */
[----:B------:R-:W-:Y:S02]  /*3a60*/  FMUL.FTZ R11, R11, R14 ;  /* 0x0000000e0b0b7220 */ /* 0x000fe40000410000 */
[----:B------:R-:W-:Y:S01]  /*3a70*/  FMUL.FTZ R8, R16, R8 ;  /* 0x0000000810087220 */ /* 0x000fe20000410000 */
[----:B---3--:R1:W-:Y:S02]  /*3a80*/  STS [R155+0x14180], R5 ;  /* 0x014180059b007388 */ /* 0x0083e40000000800 */
[----:B-1----:R-:W-:Y:S01]  /*3a90*/  FADD.FTZ R5, R15, -R4 ;  /* 0x800000040f057221 */ /* 0x002fe20000010000 */
[----:B------:R-:W-:Y:S01]  /*3aa0*/  F2FP.PACK_AB R4, R151, R150 ;  /* 0x000000969704723e */ /* 0x000fe200000000ff */
[----:B------:R-:W-:Y:S02]  /*3ab0*/  FFMA.FTZ R15, -R159, R159, 1 ;  /* 0x3f8000009f0f7423 */ /* 0x000fe4000001019f */
[----:B------:R-:W-:Y:S02]  /*3ac0*/  FMUL.FTZ R5, R151, R5 ;  /* 0x0000000597057220 */ /* 0x000fe40000410000 */
[----:B------:R1:W-:Y:S01]  /*3ad0*/  STS [R155+0x14580], R4 ;  /* 0x014580049b007388 */ /* 0x0003e20000000800 */
[----:B------:R-:W-:Y:S02]  /*3ae0*/  FMUL.FTZ R12, R15, R12 ;  /* 0x0000000c0f0c7220 */ /* 0x000fe40000410000 */
[----:B------:R-:W-:Y:S05]  /*3af0*/  FMUL.FTZ R5, R13, R5 ;  /* 0x000000050d057220 */ /* 0x000fea0000410000 */
[----:B------:R-:W-:Y:S02]  /*3b00*/  F2FP.PACK_AB R5, R5, R11 ;  /* 0x0000000b0505723e */ /* 0x000fe400000000ff */
[----:B-1----:R-:W-:Y:S01]  /*3b10*/  F2FP.PACK_AB R4, R8, R12 ;  /* 0x0000000c0804723e */ /* 0x002fe200000000ff */
[----:B--2---:R-:W-:Y:S04]  /*3b20*/  STS [R149], R7 ;  /* 0x0000000795007388 */ /* 0x004fe80000000800 */
[----:B------:R-:W-:Y:S04]  /*3b30*/  STS [R149+0x400], R6 ;  /* 0x0004000695007388 */ /* 0x000fe80000000800 */
[----:B------:R-:W-:Y:S06]  /*3b40*/  BAR.SYNC.DEFER_BLOCKING 0x0 ;  /* 0x0000000000007b1d */ /* 0x000fec0000010000 */
        /* <DEDUP_REMOVED lines=67> */
[----:B------:R4:W-:Y:S01]  /*3f80*/  STL [R1+0xc8], R0 ;  /* 0x0000c80001007387 */ /* 0x0009e20000100800 */
[----:B------:R-:W-:Y:S01]  /*3f90*/  IMAD.U32 R244, RZ, RZ, UR22 ;  /* 0x00000016fff47e24 */ /* 0x000fe2000f8e00ff */
[----:B------:R-:W-:Y:S01]  /*3fa0*/  UIMAD UR20, UR20, UR4, URZ ;  /* 0x00000004141472a4 */ /* 0x000fe2000f8e023f */
[----:B------:R-:W-:Y:S01]  /*3fb0*/  IMAD.U32 R245, RZ, RZ, UR22 ;  /* 0x00000016fff57e24 */ /* 0x000fe2000f8e00ff */
[----:B------:R-:W-:Y:S02]  /*3fc0*/  UIMAD UR4, UR15, UR8, UR6 ;  /* 0x000000080f0472a4 */ /* 0x000fe4000f8e0206 */
[----:B------:R-:W-:Y:S04]  /*3fd0*/  UIMAD UR20, UR15, UR5, UR20 ;  /* 0x000000050f1472a4 */ /* 0x000fe8000f8e0214 */
[----:B------:R-:W-:Y:S01]  /*3fe0*/  UIADD3 UR20, UR23, UR20, URZ ;  /* 0x0000001417147290 */ /* 0x000fe2000fffe03f */
[----:B-1--4-:R-:W4:Y:S04]  /*3ff0*/  LDL R0, [R1+0x60] ;  /* 0x0000600001007983 */ /* 0x012f280000100800 */
[----:B------:R1:W-:Y:S04]  /*4000*/  STL.64 [R1+0xc0], R2 ;  /* 0x0000c00201007387 */ /* 0x0003e80000100a00 */
[----:B------:R-:W4:Y:S04]  /*4010*/  LDL.64 R250, [R1+0x88] ;  /* 0x0000880001fa7983 */ /* 0x000f280000100a00 */
[----:B-1----:R-:W4:Y:S04]  /*4020*/  LDL.64 R2, [R1+0x58] ;  /* 0x0000580001027983 */ /* 0x002f280000100a00 */
[----:B--2---:R-:W2:Y:S01]  /*4030*/  LDL R247, [R1+0xa8] ;  /* 0x0000a80001f77983 */ /* 0x004ea20000100800 */
[----:B------:R-:W-:Y:S01]  /*4040*/  LEA R245, P0, R245, R246, 0x5 ;  /* 0x000000f6f5f57211 */ /* 0x000fe200078028ff */
[----:B------:R-:W-:Y:S05]  /*4050*/  IMAD.U32 R246, RZ, RZ, UR20 ;  /* 0x00000014fff67e24 */ /* 0x000fea000f8e00ff */
[----:B---3--:R-:W-:Y:S02]  /*4060*/  LEA.HI.X R246, R244, R249, R246, 0x5, P0 ;  /* 0x000000f9f4f67211 */ /* 0x008fe400000f2cf6 */
[----:B------:R-:W3:Y:S01]  /*4070*/  LDL.64 R248, [R1+0x70] ;  /* 0x0000700001f87983 */ /* 0x000ee20000100a00 */
[C---:B------:R-:W-:Y:S04]  /*4080*/  LEA R244, P0, R245.reuse, c[0x0][0x1f0], 0x1 ;  /* 0x00007c00f5f47a11 */ /* 0x040fe800078008ff */
[----:B------:R-:W-:Y:S02]  /*4090*/  LEA.HI.X R245, R245, c[0x0][0x1f4], R246, 0x1, P0 ;  /* 0x00007d00f5f57a11 */ /* 0x000fe400000f0cf6 */
[----:B------:R-:W2:Y:S01]  /*40a0*/  LDL R246, [R1+0x50] ;  /* 0x0000500001f67983 */ /* 0x000ea20000100800 */
[C---:B----4-:R-:W-:Y:S02]  /*40b0*/  LOP3.LUT P2, RZ, R0.reuse, 0x1, RZ, 0xc0, !PT ;  /* 0x0000000100ff7812 */ /* 0x050fe4000784c0ff */
[C---:B------:R-:W-:Y:S02]  /*40c0*/  LOP3.LUT P1, RZ, R0.reuse, 0x2, RZ, 0xc0, !PT ;  /* 0x0000000200ff7812 */ /* 0x040fe4000782c0ff */
[C---:B------:R-:W-:Y:S02]  /*40d0*/  LOP3.LUT P0, RZ, R0.reuse, 0x4, RZ, 0xc0, !PT ;  /* 0x0000000400ff7812 */ /* 0x040fe4000780c0ff */
[----:B------:R-:W-:Y:S02]  /*40e0*/  LOP3.LUT P3, RZ, R0, 0x8, RZ, 0xc0, !PT ;  /* 0x0000000800ff7812 */ /* 0x000fe4000786c0ff */
[----:B------:R1:W5:Y:S01]  /*40f0*/  LDL.LU R0, [R1+0xc8] ;  /* 0x0000c80001007983 */ /* 0x0003620000300800 */
        /* <DEDUP_REMOVED lines=8> */
[----:B--2---:R2:W-:Y:S04]  /*4180*/  LDGSTS.E.BYPASS.LTC128B.128 [R246+0x10080], [R244.64], !P4 ;  /* 0x10080000f4f67fae */ /* 0x0045e8000e101d50 */
[----:B------:R2:W-:Y:S04]  /*4190*/  LDGSTS.E.BYPASS.LTC128B.128 [R246+0x11080], [R244.64+0x80], !P2 ;  /* 0x11080080f4f67fae */ /* 0x0005e8000d101d50 */
[----:B------:R2:W-:Y:S04]  /*41a0*/  LDGSTS.E.BYPASS.LTC128B.128 [R246+0x12080], [R244.64+0x100], !P1 ;  /* 0x12080100f4f67fae */ /* 0x0005e8000c901d50 */
[----:B------:R2:W-:Y:S02]  /*41b0*/  LDGSTS.E.BYPASS.LTC128B.128 [R246+0x13080], [R244.64+0x180], !P0 ;  /* 0x13080180f4f67fae */ /* 0x0005e4000c101d50 */
[----:B--2---:R-:W-:Y:S05]  /*41c0*/  IMAD.U32 R244, RZ, RZ, UR19 ;  /* 0x00000013fff47e24 */ /* 0x004fea000f8e00ff */
[----:B------:R-:W-:Y:S04]  /*41d0*/  @!P5 IADD3 R244, R244, 0x20, RZ ;  /* 0x00000020f4f4d810 */ /* 0x000fe80007ffe0ff */
[C---:B------:R-:W-:Y:S04]  /*41e0*/  @!P5 IADD3 R245, P0, R244.reuse, R250, RZ ;  /* 0x000000faf4f5d210 */ /* 0x040fe80007f1e0ff */
[----:B------:R-:W-:Y:S02]  /*41f0*/  @!P5 LEA.HI.X.SX32 R246, R244, R247, 0x1, P0 ;  /* 0x000000f7f4f6d211 */ /* 0x000fe400000f0eff */
[C---:B------:R-:W-:Y:S04]  /*4200*/  @!P5 LEA R244, P0, R245.reuse, c[0x0][0x280], 0x2 ;  /* 0x0000a000f5f4da11 */ /* 0x040fe800078010ff */
[----:B------:R-:W-:Y:S01]  /*4210*/  @!P5 LEA.HI.X R245, R245, c[0x0][0x284], R246, 0x2, P0 ;  /* 0x0000a100f5f5da11 */ /* 0x000fe200000f14f6 */
[----:B---3--:R-:W-:Y:S05]  /*4220*/  @!P5 IMAD.SHL.U32 R246, R248, 0x10, RZ ;  /* 0x00000010f8f6d824 */ /* 0x008fea00078e00ff */
[----:B------:R1:W-:Y:S03]  /*4230*/  @!P5 LDGSTS.E.BYPASS.LTC128B.128 [R246+0x14100], [R244.64] ;  /* 0x14100000f4f6dfae */ /* 0x0003e6000b901d50 */
.L_x_345:
        /* <DEDUP_REMOVED lines=59> */
[----:B------:R-:W3:Y:S02]  /*45f0*/  LDL.64 R150, [R1+0x58] ;  /* 0x0000580001967983 */ /* 0x000ee40000100a00 */
[----:B------:R-:W-:Y:S02]  /*4600*/  UIMAD UR19, UR15, UR5, UR19 ;  /* 0x000000050f1372a4 */ /* 0x000fe4000f8e0213 */
[----:B------:R-:W3:Y:S01]  /*4610*/  LDL R149, [R1+0x50] ;  /* 0x0000500001957983 */ /* 0x000ee20000100800 */
[----:B------:R-:W-:Y:S02]  /*4620*/  USHF.L.U32 UR5, UR15, 0x5, URZ ;  /* 0x000000050f057899 */ /* 0x000fe4000800063f */
[----:B------:R-:W-:Y:S01]  /*4630*/  UIADD3 UR19, UR21, UR19, URZ ;  /* 0x0000001315137290 */ /* 0x000fe2000fffe03f */
[----:B------:R-:W3:Y:S01]  /*4640*/  LDL.64 R10, [R1+0x90] ;  /* 0x00009000010a7983 */ /* 0x000ee20000100a00 */
[----:B------:R-:W-:Y:S03]  /*4650*/  UIADD3 UR4, -UR5, UR9, URZ ;  /* 0x0000000905047290 */ /* 0x000fe6000fffe13f */
[----:B------:R-:W3:Y:S01]  /*4660*/  LDL R7, [R1+0xac] ;  /* 0x0000ac0001077983 */ /* 0x000ee20000100800 */
[----:B------:R-:W-:Y:S03]  /*4670*/  IMAD.U32 R6, RZ, RZ, UR19 ;  /* 0x00000013ff067e24 */ /* 0x000fe6000f8e00ff */
[----:B------:R-:W3:Y:S01]  /*4680*/  LDL.64 R8, [R1+0x70] ;  /* 0x0000700001087983 */ /* 0x000ee20000100a00 */
[----:B--2---:R-:W-:Y:S02]  /*4690*/  LEA R5, P0, R5, R14, 0x5 ;  /* 0x0000000e05057211 */ /* 0x004fe400078028ff */
[C---:B----4-:R-:W-:Y:S02]  /*46a0*/  LOP3.LUT P2, RZ, R12.reuse, 0x1, RZ, 0xc0, !PT ;  /* 0x000000010cff7812 */ /* 0x050fe4000784c0ff */
[----:B------:R-:W-:Y:S02]  /*46b0*/  LOP3.LUT P1, RZ, R12, 0x2, RZ, 0xc0, !PT ;  /* 0x000000020cff7812 */ /* 0x000fe4000782c0ff */
[----:B---3--:R-:W-:Y:S02]  /*46c0*/  LEA.HI.X R6, R4, R13, R6, 0x5, P0 ;  /* 0x0000000d04067211 */ /* 0x008fe400000f2c06 */
[C---:B------:R-:W-:Y:S02]  /*46d0*/  LEA R4, P0, R5.reuse, c[0x0][0x160], 0x1 ;  /* 0x0000580005047a11 */ /* 0x040fe400078008ff */
        /* <DEDUP_REMOVED lines=15> */
[----:B-1----:R-:W-:Y:S04]  /*47d0*/  IADD3 R5, P0, R10, UR5, RZ ;  /* 0x000000050a057c10 */ /* 0x002fe8000ff1e0ff */
[----:B------:R-:W-:Y:S02]  /*47e0*/  LEA.HI.X.SX32 R6, R6, R7, 0x1, P0 ;  /* 0x0000000706067211 */ /* 0x000fe400000f0eff */
[C---:B------:R-:W-:Y:S04]  /*47f0*/  LEA R4, P0, R5.reuse, c[0x0][0x258], 0x2 ;  /* 0x0000960005047a11 */ /* 0x040fe800078010ff */
[----:B------:R-:W-:Y:S01]  /*4800*/  LEA.HI.X R5, R5, c[0x0][0x25c], R6, 0x2, P0 ;  /* 0x0000970005057a11 */ /* 0x000fe200000f1406 */
[----:B------:R-:W-:Y:S05]  /*4810*/  @!P5 IMAD.SHL.U32 R6, R8, 0x10, RZ ;  /* 0x000000100806d824 */ /* 0x000fea00078e00ff */
[----:B------:R1:W-:Y:S03]  /*4820*/  @!P5 LDGSTS.E.BYPASS.LTC128B.128 [R6+0x14080], [R4.64] ;  /* 0x140800000406dfae */ /* 0x0003e6000b901d50 */
.L_x_346:
        /* <DEDUP_REMOVED lines=167> */
.L_x_344:
[----:B------:R-:W-:Y:S05]  /*52a0*/  @P0 BRA `(.L_x_348) ;  /* 0x00001d8000000947 */ /* 0x000fea0003800000 */
[----:B------:R-:W2:Y:S01]  /*52b0*/  LDL.LU.64 R148, [R1+0x70] ;  /* 0x0000700001947983 */ /* 0x000ea20000300a00 */
[----:B------:R-:W-:Y:S01]  /*52c0*/  F2FP.PACK_AB R39, R39, R38 ;  /* 0x000000262727723e */ /* 0x000fe200000000ff */
[----:B------:R-:W-:Y:S01]  /*52d0*/  ULDC UR7, c[0x0][0x2f0] ;  /* 0x0000bc0000077ab9 */ /* 0x000fe20000000800 */
[----:B------:R-:W-:Y:S01]  /*52e0*/  F2FP.PACK_AB R38, R3, R5 ;  /* 0x000000050326723e */ /* 0x000fe200000000ff */
[----:B------:R-:W-:Y:S01]  /*52f0*/  UIADD3 UR8, -UR10, UR7, URZ ;  /* 0x000000070a087290 */ /* 0x000fe2000fffe13f */
[----:B------:R-:W-:Y:S01]  /*5300*/  F2FP.PACK_AB R84, R37, R36 ;  /* 0x000000242554723e */ /* 0x000fe200000000ff */
[----:B------:R-:W-:Y:S01]  /*5310*/  USHF.R.S32.HI UR6, URZ, 0x1f, UR12 ;  /* 0x0000001f3f067899 */ /* 0x000fe2000801140c */
[----:B------:R-:W-:Y:S01]  /*5320*/  F2FP.PACK_AB R37, R0, R4 ;  /* 0x000000040025723e */ /* 0x000fe200000000ff */
[----:B------:R-:W-:Y:S01]  /*5330*/  UISETP.LT.AND UP0, UPT, UR8, 0x40, UPT ;  /* 0x000000400800788c */ /* 0x000fe2000bf01270 */
[----:B------:R-:W-:Y:S01]  /*5340*/  F2FP.PACK_AB R36, R89, R2 ;  /* 0x000000025924723e */ /* 0x000fe200000000ff */
[----:B------:R-:W-:Y:S01]  /*5350*/  ULDC.64 UR4, c[0x0][0x338] ;  /* 0x0000ce0000047ab9 */ /* 0x000fe20000000a00 */
[----:B------:R-:W-:Y:S01]  /*5360*/  F2FP.PACK_AB R129, R21, R20 ;  /* 0x000000141581723e */ /* 0x000fe200000000ff */
[----:B------:R-:W-:Y:S01]  /*5370*/  UIMAD UR4, UR6, UR4, URZ ;  /* 0x00000004060472a4 */ /* 0x000fe2000f8e023f */
[----:B------:R-:W-:Y:S01]  /*5380*/  F2FP.PACK_AB R127, R23, R22 ;  /* 0x00000016177f723e */ /* 0x000fe200000000ff */
[----:B------:R-:W-:Y:S01]  /*5390*/  USEL UR8, UR8, 0x40, UP0 ;  /* 0x0000004008087887 */ /* 0x000fe20008000000 */
[----:B------:R-:W-:Y:S01]  /*53a0*/  F2FP.PACK_AB R88, R33, R32 ;  /* 0x000000202158723e */ /* 0x000fe200000000ff */
[----:B------:R-:W-:Y:S01]  /*53b0*/  UIMAD UR5, UR12, UR5, UR4 ;  /* 0x000000050c0572a4 */ /* 0x000fe2000f8e0204 */
[----:B------:R-:W-:Y:S01]  /*53c0*/  F2FP.PACK_AB R87, R35, R34 ;  /* 0x000000222357723e */ /* 0x000fe200000000ff */
[----:B------:R-:W-:Y:S01]  /*53d0*/  USHF.R.S32.HI UR7, URZ, 0x1f, UR13 ;  /* 0x0000001f3f077899 */ /* 0x000fe2000801140d */
[----:B------:R-:W-:Y:S01]  /*53e0*/  F2FP.PACK_AB R125, R25, R24 ;  /* 0x00000018197d723e */ /* 0x000fe200000000ff */
[----:B------:R-:W-:Y:S01]  /*53f0*/  BSSY B0, `(.L_x_349) ;  /* 0x00000c9000007945 */ /* 0x000fe20003800000 */
        /* <DEDUP_REMOVED lines=160> */
[----:B------:R3:W-:Y:S01]  /*5e00*/  STS [R2+0x7480], R4 ;  /* 0x0074800402007388 */ /* 0x0007e20000000800 */
[----:B-1----:R-:W-:-:S03]  /*5e10*/  IMAD.SHL.U32 R0, R7, 0x2, RZ ;  /* 0x0000000207007824 */ /* 0x002fc600078e00ff */
[----:B------:R-:W-:Y:S01]  /*5e20*/  BAR.SYNC.DEFER_BLOCKING 0x1, 0x100 ;  /* 0x0044000000007b1d */ /* 0x000fe20000010000 */
[--C-:B------:R-:W-:Y:S01]  /*5e30*/  SHF.R.S32.HI R7, RZ, 0x1f, R6.reuse ;  /* 0x0000001fff077819 */ /* 0x100fe20000011406 */
[----:B--2---:R-:W-:Y:S02]  /*5e40*/  IMAD.U32 R5, RZ, RZ, UR14 ;  /* 0x0000000eff057e24 */ /* 0x004fe4000f8e00ff */
[----:B---3--:R-:W-:Y:S02]  /*5e50*/  IMAD.U32 R2, RZ, RZ, UR12 ;  /* 0x0000000cff027e24 */ /* 0x008fe4000f8e00ff */
[----:B------:R-:W-:Y:S02]  /*5e60*/  IMAD.U32 R4, RZ, RZ, UR13 ;  /* 0x0000000dff047e24 */ /* 0x000fe4000f8e00ff */
[----:B------:R-:W-:-:S05]  /*5e70*/  IMAD.WIDE.U32 R2, R2, c[0x0][0x338], R6 ;  /* 0x0000ce0002027a25 */ /* 0x000fca00078e0006 */
[----:B------:R-:W-:Y:S01]  /*5e80*/  IADD3 R3, R3, UR5, RZ ;  /* 0x0000000503037c10 */ /* 0x000fe2000fffe0ff */
[----:B------:R-:W-:Y:S02]  /*5e90*/  ULDC.64 UR4, c[0x0][0x340] ;  /* 0x0000d00000047ab9 */ /* 0x000fe40000000a00 */
[----:B------:R-:W-:Y:S02]  /*5ea0*/  UIMAD UR4, UR7, UR4, URZ ;  /* 0x00000004070472a4 */ /* 0x000fe4000f8e023f */
[----:B------:R-:W-:Y:S02]  /*5eb0*/  IMAD.WIDE.U32 R10, R4, c[0x0][0x340], R2 ;  /* 0x0000d000040a7a25 */ /* 0x000fe400078e0002 */
[----:B------:R-:W-:Y:S01]  /*5ec0*/  UIMAD UR4, UR13, UR5, UR4 ;  /* 0x000000050d0472a4 */ /* 0x000fe2000f8e0204 */
[----:B------:R1:W2:Y:S01]  /*5ed0*/  LDS.128 R20, [R0+0x8480] ;  /* 0x0084800000147984 */ /* 0x0002a20000000c00 */
[----:B------:R-:W-:-:S03]  /*5ee0*/  IMAD.WIDE R2, R5, 0x40, R8 ;  /* 0x0000004005027825 */ /* 0x000fc600078e0208 */
[----:B------:R1:W3:Y:S01]  /*5ef0*/  LDS.128 R24, [R0+0x8880] ;  /* 0x0088800000187984 */ /* 0x0002e20000000c00 */
[----:B------:R-:W-:-:S03]  /*5f00*/  IADD3 R5, R11, UR4, RZ ;  /* 0x000000040b057c10 */ /* 0x000fc6000fffe0ff */
[----:B------:R1:W4:Y:S04]  /*5f10*/  LDS.128 R28, [R0+0x8c80] ;  /* 0x008c8000001c7984 */ /* 0x0003280000000c00 */
        /* <DEDUP_REMOVED lines=22> */
.L_x_350:
[----:B--234-:R-:W-:Y:S05]  /*6080*/  BSYNC B0 ;  /* 0x0000000000007941 */ /* 0x01cfea0003800000 */
.L_x_349:
        /* <DEDUP_REMOVED lines=17> */
.L_x_352:
[----:B------:R-:W-:Y:S05]  /*61a0*/  BSYNC B0 ;  /* 0x0000000000007941 */ /* 0x000fea0003800000 */
.L_x_351:
        /* <DEDUP_REMOVED lines=17> */
.L_x_354:
[----:B------:R-:W-:Y:S05]  /*62c0*/  BSYNC B0 ;  /* 0x0000000000007941 */ /* 0x000fea0003800000 */
.L_x_353:
        /* <DEDUP_REMOVED lines=16> */
.L_x_356:
[----:B------:R-:W-:Y:S05]  /*63d0*/  BSYNC B0 ;  /* 0x0000000000007941 */ /* 0x000fea0003800000 */
.L_x_355:
        /* <DEDUP_REMOVED lines=16> */
.L_x_358:
[----:B------:R-:W-:Y:S05]  /*64e0*/  BSYNC B0 ;  /* 0x0000000000007941 */ /* 0x000fea0003800000 */
.L_x_357:
        /* <DEDUP_REMOVED lines=16> */
.L_x_360:
[----:B------:R-:W-:Y:S05]  /*65f0*/  BSYNC B0 ;  /* 0x0000000000007941 */ /* 0x000fea0003800000 */
.L_x_359:
        /* <DEDUP_REMOVED lines=16> */
.L_x_362:
[----:B------:R-:W-:Y:S05]  /*6700*/  BSYNC B0 ;  /* 0x0000000000007941 */ /* 0x000fea0003800000 */
.L_x_361:
        /* <DEDUP_REMOVED lines=15> */
.L_x_364:
[----:B------:R-:W-:Y:S05]  /*6800*/  BSYNC B0 ;  /* 0x0000000000007941 */ /* 0x000fea0003800000 */
.L_x_363:
[----:B------:R-:W-:Y:S01]  /*6810*/  ULDC.64 UR4, c[0x0][0x308] ;  /* 0x0000c20000047ab9 */ /* 0x000fe20000000a00 */
[----:B------:R-:W-:Y:S01]  /*6820*/  IMAD.U32 R0, RZ, RZ, UR12 ;  /* 0x0000000cff007e24 */ /* 0x000fe2000f8e00ff */
[----:B------:R-:W-:Y:S01]  /*6830*/  UIMAD UR4, UR6, UR4, URZ ;  /* 0x00000004060472a4 */ /* 0x000fe2000f8e023f */
[----:B------:R-:W-:Y:S01]  /*6840*/  ISETP.GE.OR P0, PT, R6, c[0x0][0x2f4], P2 ;  /* 0x0000bd0006007a0c */ /* 0x000fe20001706670 */
[----:B------:R-:W-:Y:S01]  /*6850*/  BSSY B0, `(.L_x_365) ;  /* 0x0000013000007945 */ /* 0x000fe20003800000 */
[----:B--2---:R-:W-:Y:S01]  /*6860*/  IMAD.WIDE.U32 R4, R0, c[0x0][0x308], R6 ;  /* 0x0000c20000047a25 */ /* 0x004fe200078e0006 */
[----:B------:R-:W-:Y:S01]  /*6870*/  UIMAD UR12, UR12, UR5, UR4 ;  /* 0x000000050c0c72a4 */ /* 0x000fe2000f8e0204 */
[----:B------:R-:W-:Y:S02]  /*6880*/  MOV R0, UR13 ;  /* 0x0000000d00007c02 */ /* 0x000fe40008000f00 */
[----:B------:R-:W-:Y:S02]  /*6890*/  ULDC.64 UR4, c[0x0][0x310] ;  /* 0x0000c40000047ab9 */ /* 0x000fe40000000a00 */
[----:B------:R-:W-:Y:S01]  /*68a0*/  UIMAD UR4, UR7, UR4, URZ ;  /* 0x00000004070472a4 */ /* 0x000fe2000f8e023f */
[----:B------:R-:W-:-:S03]  /*68b0*/  IADD3 R5, R5, UR12, RZ ;  /* 0x0000000c05057c10 */ /* 0x000fc6000fffe0ff */
[----:B------:R-:W-:Y:S02]  /*68c0*/  UIMAD UR4, UR13, UR5, UR4 ;  /* 0x000000050d0472a4 */ /* 0x000fe4000f8e0204 */
        /* <DEDUP_REMOVED lines=11> */
.L_x_366:
[----:B------:R-:W-:Y:S05]  /*6980*/  BSYNC B0 ;  /* 0x0000000000007941 */ /* 0x000fea0003800000 */
.L_x_365:
        /* <DEDUP_REMOVED lines=15> */
.L_x_368:
[----:B------:R-:W-:Y:S05]  /*6a80*/  BSYNC B0 ;  /* 0x0000000000007941 */ /* 0x000fea0003800000 */
.L_x_367:
        /* <DEDUP_REMOVED lines=15> */
.L_x_370:
[----:B------:R-:W-:Y:S05]  /*6b80*/  BSYNC B0 ;  /* 0x0000000000007941 */ /* 0x000fea0003800000 */
.L_x_369:
        /* <DEDUP_REMOVED lines=14> */
.L_x_372:
[----:B------:R-:W-:Y:S05]  /*6c70*/  BSYNC B0 ;  /* 0x0000000000007941 */ /* 0x000fea0003800000 */
.L_x_371:
        /* <DEDUP_REMOVED lines=14> */
.L_x_374:
[----:B------:R-:W-:Y:S05]  /*6d60*/  BSYNC B0 ;  /* 0x0000000000007941 */ /* 0x000fea0003800000 */
.L_x_373:
        /* <DEDUP_REMOVED lines=14> */
.L_x_376:
[----:B------:R-:W-:Y:S05]  /*6e50*/  BSYNC B0 ;  /* 0x0000000000007941 */ /* 0x000fea0003800000 */
.L_x_375:
        /* <DEDUP_REMOVED lines=14> */
.L_x_378:
[----:B------:R-:W-:Y:S05]  /*6f40*/  BSYNC B0 ;  /* 0x0000000000007941 */ /* 0x000fea0003800000 */
.L_x_377:
        /* <DEDUP_REMOVED lines=14> */
.L_x_348:
[----:B------:R-:W2:Y:S01]  /*7030*/  LDL.LU.64 R2, [R1+0x70] ;  /* 0x0000700001027983 */ /* 0x000ea20000300a00 */
[----:B------:R-:W-:Y:S01]  /*7040*/  USHF.R.S32.HI UR6, URZ, 0x1f, UR12 ;  /* 0x0000001f3f067899 */ /* 0x000fe2000801140c */
[----:B------:R-:W-:Y:S01]  /*7050*/  IMAD.U32 R10, RZ, RZ, UR12 ;  /* 0x0000000cff0a7e24 */ /* 0x000fe2000f8e00ff */
[----:B------:R-:W-:Y:S01]  /*7060*/  ULDC.64 UR4, c[0x0][0x308] ;  /* 0x0000c20000047ab9 */ /* 0x000fe20000000a00 */
[----:B------:R-:W-:Y:S01]  /*7070*/  BSSY B0, `(.L_x_379) ;  /* 0x0000023000007945 */ /* 0x000fe20003800000 */
[----:B------:R-:W-:Y:S02]  /*7080*/  UIMAD UR4, UR6, UR4, URZ ;  /* 0x00000004060472a4 */ /* 0x000fe4000f8e023f */
[----:B------:R-:W-:Y:S02]  /*7090*/  USHF.R.S32.HI UR7, URZ, 0x1f, UR13 ;  /* 0x0000001f3f077899 */ /* 0x000fe4000801140d */
[----:B------:R-:W-:-:S03]  /*70a0*/  UIMAD UR5, UR12, UR5, UR4 ;  /* 0x000000050c0572a4 */ /* 0x000fc6000f8e0204 */
[----:B------:R-:W-:Y:S02]  /*70b0*/  ULDC UR4, c[0x0][0x2f0] ;  /* 0x0000bc0000047ab9 */ /* 0x000fe40000000800 */
[----:B------:R-:W-:Y:S01]  /*70c0*/  UIADD3 UR10, -UR10, UR4, URZ ;  /* 0x000000040a0a7290 */ /* 0x000fe2000fffe13f */
[----:B--2---:R-:W-:-:S04]  /*70d0*/  SHF.R.S32.HI R0, RZ, 0x1f, R2 ;  /* 0x0000001fff007819 */ /* 0x004fc80000011402 */
[----:B------:R-:W-:-:S04]  /*70e0*/  LEA.HI R0, R0, R2, RZ, 0x5 ;  /* 0x0000000200007211 */ /* 0x000fc800078f28ff */
[----:B------:R-:W-:Y:S02]  /*70f0*/  LOP3.LUT R4, R0, 0x1fffffe0, RZ, 0xc0, !PT ;  /* 0x1fffffe000047812 */ /* 0x000fe400078ec0ff */
[----:B------:R-:W-:Y:S01]  /*7100*/  SHF.R.S32.HI R6, RZ, 0x5, R0 ;  /* 0x00000005ff067819 */ /* 0x000fe20000011400 */
[----:B------:R-:W-:Y:S02]  /*7110*/  IMAD.U32 R0, RZ, RZ, UR13 ;  /* 0x0000000dff007e24 */ /* 0x000fe4000f8e00ff */
[----:B------:R-:W-:Y:S01]  /*7120*/  IMAD.IADD R4, R2, 0x1, -R4 ;  /* 0x0000000102047824 */ /* 0x000fe200078e0a04 */
[----:B------:R-:W-:Y:S01]  /*7130*/  ISETP.GE.AND P2, PT, R6, UR10, PT ;  /* 0x0000000a06007c0c */ /* 0x000fe2000bf46270 */
[----:B------:R-:W-:Y:S01]  /*7140*/  IMAD.U32 R2, RZ, RZ, UR14 ;  /* 0x0000000eff027e24 */ /* 0x000fe2000f8e00ff */
[----:B------:R-:W-:Y:S01]  /*7150*/  SHF.R.S32.HI R7, RZ, 0x1f, R6 ;  /* 0x0000001fff077819 */ /* 0x000fe20000011406 */
[----:B------:R-:W-:-:S04]  /*7160*/  IMAD.SHL.U32 R4, R4, 0x8, RZ ;  /* 0x0000000804047824 */ /* 0x000fc800078e00ff */
[----:B------:R-:W-:Y:S01]  /*7170*/  IMAD.WIDE R2, R2, 0x40, R6 ;  /* 0x0000004002027825 */ /* 0x000fe200078e0206 */
[----:B------:R-:W-:Y:S02]  /*7180*/  SHF.R.S32.HI R5, RZ, 0x1f, R4 ;  /* 0x0000001fff057819 */ /* 0x000fe40000011404 */
[----:B------:R-:W-:-:S03]  /*7190*/  ISETP.GE.OR P0, PT, R4, c[0x0][0x2f4], P2 ;  /* 0x0000bd0004007a0c */ /* 0x000fc60001706670 */
[----:B------:R-:W-:-:S05]  /*71a0*/  IMAD.WIDE.U32 R10, R10, c[0x0][0x308], R4 ;  /* 0x0000c2000a0a7a25 */ /* 0x000fca00078e0004 */
[----:B------:R-:W-:Y:S01]  /*71b0*/  IADD3 R11, R11, UR5, RZ ;  /* 0x000000050b0b7c10 */ /* 0x000fe2000fffe0ff */
[----:B------:R-:W-:Y:S02]  /*71c0*/  ULDC.64 UR4, c[0x0][0x310] ;  /* 0x0000c40000047ab9 */ /* 0x000fe40000000a00 */
[----:B------:R-:W-:Y:S02]  /*71d0*/  UIMAD UR4, UR7, UR4, URZ ;  /* 0x00000004070472a4 */ /* 0x000fe4000f8e023f */
[----:B------:R-:W-:Y:S02]  /*71e0*/  IMAD.WIDE.U32 R10, R0, c[0x0][0x310], R10 ;  /* 0x0000c400000a7a25 */ /* 0x000fe400078e000a */
[----:B------:R-:W-:-:S06]  /*71f0*/  UIMAD UR4, UR13, UR5, UR4 ;  /* 0x000000050d0472a4 */ /* 0x000fcc000f8e0204 */
        /* <DEDUP_REMOVED lines=10> */
.L_x_380:
[----:B------:R-:W-:Y:S05]  /*72a0*/  BSYNC B0 ;  /* 0x0000000000007941 */ /* 0x000fea0003800000 */
.L_x_379:
        /* <DEDUP_REMOVED lines=17> */
.L_x_382:
[----:B------:R-:W-:Y:S05]  /*73c0*/  BSYNC B0 ;  /* 0x0000000000007941 */ /* 0x000fea0003800000 */
.L_x_381:
        /* <DEDUP_REMOVED lines=17> */
.L_x_384:
[----:B------:R-:W-:Y:S05]  /*74e0*/  BSYNC B0 ;  /* 0x0000000000007941 */ /* 0x000fea0003800000 */
.L_x_383:
        /* <DEDUP_REMOVED lines=16> */
.L_x_386:
[----:B------:R-:W-:Y:S05]  /*75f0*/  BSYNC B0 ;  /* 0x0000000000007941 */ /* 0x000fea0003800000 */
.L_x_385:
        /* <DEDUP_REMOVED lines=16> */
.L_x_388:
[----:B------:R-:W-:Y:S05]  /*7700*/  BSYNC B0 ;  /* 0x0000000000007941 */ /* 0x000fea0003800000 */
.L_x_387:
        /* <DEDUP_REMOVED lines=16> */
.L_x_390:
[----:B------:R-:W-:Y:S05]  /*7810*/  BSYNC B0 ;  /* 0x0000000000007941 */ /* 0x000fea0003800000 */
.L_x_389:
        /* <DEDUP_REMOVED lines=16> */
.L_x_392:
[----:B------:R-:W-:Y:S05]  /*7920*/  BSYNC B0 ;  /* 0x0000000000007941 */ /* 0x000fea0003800000 */
.L_x_391:
        /* <DEDUP_REMOVED lines=15> */
.L_x_394:
[----:B------:R-:W-:Y:S05]  /*7a20*/  BSYNC B0 ;  /* 0x0000000000007941 */ /* 0x000fea0003800000 */
.L_x_393:
[----:B------:R-:W-:Y:S01]  /*7a30*/  ULDC.64 UR4, c[0x0][0x338] ;  /* 0x0000ce0000047ab9 */ /* 0x000fe20000000a00 */
[----:B------:R-:W-:Y:S01]  /*7a40*/  IMAD.U32 R8, RZ, RZ, UR12 ;  /* 0x0000000cff087e24 */ /* 0x000fe2000f8e00ff */
[----:B------:R-:W-:Y:S01]  /*7a50*/  UIMAD UR4, UR6, UR4, URZ ;  /* 0x00000004060472a4 */ /* 0x000fe2000f8e023f */
[----:B------:R-:W-:Y:S01]  /*7a60*/  ISETP.GE.OR P0, PT, R4, c[0x0][0x324], P2 ;  /* 0x0000c90004007a0c */ /* 0x000fe20001706670 */
[----:B------:R-:W-:Y:S01]  /*7a70*/  BSSY B0, `(.L_x_395) ;  /* 0x0000013000007945 */ /* 0x000fe20003800000 */
[----:B------:R-:W-:Y:S01]  /*7a80*/  IMAD.WIDE.U32 R8, R8, c[0x0][0x338], R4 ;  /* 0x0000ce0008087a25 */ /* 0x000fe200078e0004 */
[----:B------:R-:W-:Y:S01]  /*7a90*/  UIMAD UR12, UR12, UR5, UR4 ;  /* 0x000000050c0c72a4 */ /* 0x000fe2000f8e0204 */
[----:B------:R-:W-:Y:S02]  /*7aa0*/  MOV R0, UR13 ;  /* 0x0000000d00007c02 */ /* 0x000fe40008000f00 */
[----:B------:R-:W-:Y:S02]  /*7ab0*/  ULDC.64 UR4, c[0x0][0x340] ;  /* 0x0000d00000047ab9 */ /* 0x000fe40000000a00 */
[----:B------:R-:W-:Y:S01]  /*7ac0*/  UIMAD UR4, UR7, UR4, URZ ;  /* 0x00000004070472a4 */ /* 0x000fe2000f8e023f */
[----:B------:R-:W-:-:S03]  /*7ad0*/  IADD3 R9, R9, UR12, RZ ;  /* 0x0000000c09097c10 */ /* 0x000fc6000fffe0ff */
[----:B------:R-:W-:Y:S02]  /*7ae0*/  UIMAD UR4, UR13, UR5, UR4 ;  /* 0x000000050d0472a4 */ /* 0x000fe4000f8e0204 */
[----:B------:R-:W-:-:S05]  /*7af0*/  IMAD.WIDE.U32 R8, R0, c[0x0][0x340], R8 ;  /* 0x0000d00000087a25 */ /* 0x000fca00078e0008 */
[----:B--2---:R-:W-:Y:S01]  /*7b00*/  IADD3 R7, R9, UR4, RZ ;  /* 0x0000000409077c10 */ /* 0x004fe2000fffe0ff */
        /* <DEDUP_REMOVED lines=9> */
.L_x_396:
[----:B------:R-:W-:Y:S05]  /*7ba0*/  BSYNC B0 ;  /* 0x0000000000007941 */ /* 0x000fea0003800000 */
.L_x_395:
        /* <DEDUP_REMOVED lines=15> */
.L_x_398:
[----:B------:R-:W-:Y:S05]  /*7ca0*/  BSYNC B0 ;  /* 0x0000000000007941 */ /* 0x000fea0003800000 */
.L_x_397:
        /* <DEDUP_REMOVED lines=15> */
.L_x_400:
[----:B------:R-:W-:Y:S05]  /*7da0*/  BSYNC B0 ;  /* 0x0000000000007941 */ /* 0x000fea0003800000 */
.L_x_399:
        /* <DEDUP_REMOVED lines=14> */
.L_x_402:
[----:B------:R-:W-:Y:S05]  /*7e90*/  BSYNC B0 ;  /* 0x0000000000007941 */ /* 0x000fea0003800000 */
.L_x_401:
        /* <DEDUP_REMOVED lines=14> */
.L_x_404:
[----:B------:R-:W-:Y:S05]  /*7f80*/  BSYNC B0 ;  /* 0x0000000000007941 */ /* 0x000fea0003800000 */
.L_x_403:
        /* <DEDUP_REMOVED lines=14> */
.L_x_406:
[----:B------:R-:W-:Y:S05]  /*8070*/  BSYNC B0 ;  /* 0x0000000000007941 */ /* 0x000fea0003800000 */
.L_x_405:
        /* <DEDUP_REMOVED lines=14> */
.L_x_408:
[----:B------:R-:W-:Y:S05]  /*8160*/  BSYNC B0 ;  /* 0x0000000000007941 */ /* 0x000fea0003800000 */
.L_x_407:
        /* <DEDUP_REMOVED lines=13> */
.L_x_409:
        /* <DEDUP_REMOVED lines=12> */
.L_x_1154:


//--------------------- .text._ZN7cutlass13device_kernelIN5flash19enable_sm80_to_sm89INS1_16FlashAttnBwdSm80INS1_25CollectiveMainloopBwdSm80ILi1ELi1EN4cute5tupleIJNS5_1CILi32EEENS7_ILi64EEENS7_ILi256EEEEEENS_6half_tEfNS_4arch4Sm80ELb1ELb0ELb1ELb0ELb0ELb0ELb0ELb0ELi2ELi2ELi2ELi1ELb1EEENS1_24CollectiveEpilogueBwdGQAISB_fSE_Li256ELb0ELb0EEENS1_25SingleTileBwdLPTSchedulerILb0ELi64ELb0EEEEEEEEEvNT_6ParamsE --------------------------
	.section	.text._ZN7cutlass13device_kernelIN5flash19enable_sm80_to_sm89INS1_16FlashAttnBwdSm80INS1_25CollectiveMainloopBwdSm80ILi1ELi1EN4cute5tupleIJNS5_1CILi32EEENS7_ILi64EEENS7_ILi256EEEEEENS_6half_tEfNS_4arch4Sm80ELb1ELb0ELb1ELb0ELb0ELb0ELb0ELb0ELi2ELi2ELi2ELi1ELb1EEENS1_24CollectiveEpilogueBwdGQAISB_fSE_Li256ELb0ELb0EEENS1_25SingleTileBwdLPTSchedulerILb0ELi64ELb0EEEEEEEEEvNT_6ParamsE,"ax",@progbits
	.sectioninfo	@"SHI_REGISTERS=255"
	.align	128
.text._ZN7cutlass13device_kernelIN5flash19enable_sm80_to_sm89INS1_16FlashAttnBwdSm80INS1_25CollectiveMainloopBwdSm80ILi1ELi1EN4cute5tupleIJNS5_1CILi32EEENS7_ILi64EEENS7_ILi256EEEEEENS_6half_tEfNS_4arch4Sm80ELb1ELb0ELb1ELb0ELb0ELb0ELb0ELb0ELi2ELi2ELi2ELi1ELb1EEENS1_24CollectiveEpilogueBwdGQAISB_fSE_Li256ELb0ELb0EEENS1_25SingleTileBwdLPTSchedulerILb0ELi64ELb0EEEEEEEEEvNT_6ParamsE:
        .type           _ZN7cutlass13device_kernelIN5flash19enable_sm80_to_sm89INS1_16FlashAttnBwdSm80INS1_25CollectiveMainloopBwdSm80ILi1ELi1EN4cute5tupleIJNS5_1CILi32EEENS7_ILi64EEENS7_ILi256EEEEEENS_6half_tEfNS_4arch4Sm80ELb1ELb0ELb1ELb0ELb0ELb0ELb0ELb0ELi2ELi2ELi2ELi1ELb1EEENS1_24CollectiveEpilogueBwdGQAISB_fSE_Li256ELb0ELb0EEENS1_25SingleTileBwdLPTSchedulerILb0ELi64ELb0EEEEEEEEEvNT_6ParamsE,@function
        .size           _ZN7cutlass13device_kernelIN5flash19enable_sm80_to_sm89INS1_16FlashAttnBwdSm80INS1_25CollectiveMainloopBwdSm80ILi1ELi1EN4cute5tupleIJNS5_1CILi32EEENS7_ILi64EEENS7_ILi256EEEEEENS_6half_tEfNS_4arch4Sm80ELb1ELb0ELb1ELb0ELb0ELb0ELb0ELb0ELi2ELi2ELi2ELi1ELb1EEENS1_24CollectiveEpilogueBwdGQAISB_fSE_Li256ELb0ELb0EEENS1_25SingleTileBwdLPTSchedulerILb0ELi64ELb0EEEEEEEEEvNT_6ParamsE,(.L_x_1155 - _ZN7cutlass13device_kernelIN5flash19enable_sm80_to_sm89INS1_16FlashAttnBwdSm80INS1_25CollectiveMainloopBwdSm80ILi1ELi1EN4cute5tupleIJNS5_1CILi32EEENS7_ILi64EEENS7_ILi256EEEEEENS_6half_tEfNS_4arch4Sm80ELb1ELb0ELb1ELb0ELb0ELb0ELb0ELb0ELi2ELi2ELi2ELi1ELb1EEENS1_24CollectiveEpilogueBwdGQAISB_fSE_Li256ELb0ELb0EEENS1_25SingleTileBwdLPTSchedulerILb0ELi64ELb0EEEEEEEEEvNT_6ParamsE)
        .other          _ZN7cutlass13device_kernelIN5flash19enable_sm80_to_sm89INS1_16FlashAttnBwdSm80INS1_25CollectiveMainloopBwdSm80ILi1ELi1EN4cute5tupleIJNS5_1CILi32EEENS7_ILi64EEENS7_ILi256EEEEEENS_6half_tEfNS_4arch4Sm80ELb1ELb0ELb1ELb0ELb0ELb0ELb0ELb0ELi2ELi2ELi2ELi1ELb1EEENS1_24CollectiveEpilogueBwdGQAISB_fSE_Li256ELb0ELb0EEENS1_25SingleTileBwdLPTSchedulerILb0ELi64ELb0EEEEEEEEEvNT_6ParamsE,@"STO_CUDA_ENTRY STV_DEFAULT"
_ZN7cutlass13device_kernelIN5flash19enable_sm80_to_sm89INS1_16FlashAttnBwdSm80INS1_25CollectiveMainloopBwdSm80ILi1ELi1EN4cute5tupleIJNS5_1CILi32EEENS7_ILi64EEENS7_ILi256EEEEEENS_6half_tEfNS_4arch4Sm80ELb1ELb0ELb1ELb0ELb0ELb0ELb0ELb0ELi2ELi2ELi2ELi1ELb1EEENS1_24CollectiveEpilogueBwdGQAISB_fSE_Li256ELb0ELb0EEENS1_25SingleTileBwdLPTSchedulerILb0ELi64ELb0EEEEEEEEEvNT_6ParamsE:
        /* <DEDUP_REMOVED lines=32> */
.L_x_411:
[----:B------:R-:W-:Y:S02]  /*0200*/  ULDC UR8, c[0x0][0x3b4] ;  /* 0x0000ed0000087ab9 */ /* 0x000fe40000000800 */
[----:B------:R-:W-:Y:S02]  /*0210*/  UISETP.NE.AND UP0, UPT, UR8, 0x1, UPT ;  /* 0x000000010800788c */ /* 0x000fe4000bf05270 */
[----:B------:R-:W-:Y:S02]  /*0220*/  ULDC.64 UR4, c[0x0][0x3b8] ;  /* 0x0000ee0000047ab9 */ /* 0x000fe40000000a00 */
[----:B------:R-:W-:Y:S02]  /*0230*/  UIMAD.WIDE.U32 UR10, UR7, UR4, URZ ;  /* 0x00000004070a72a5 */ /* 0x000fe4000f8e003f */
[----:B------:R-:W-:-:S05]  /*0240*/  UMOV UR14, UR7 ;  /* 0x00000007000e7c82 */ /* 0x000fca0008000000 */
[----:B------:R-:W-:-:S04]  /*0250*/  @UP0 USHF.R.U32.HI UR14, URZ, UR5, UR11 ;  /* 0x000000053f0e0299 */ /* 0x000fc8000801160b */
[----:B------:R-:W-:Y:S02]  /*0260*/  UIMAD UR8, UR14, UR8, URZ ;  /* 0x000000080e0872a4 */ /* 0x000fe4000f8e023f */
.L_x_412:
        /* <DEDUP_REMOVED lines=11> */
.L_x_410:
        /* <DEDUP_REMOVED lines=20> */
.L_x_414:
[----:B------:R-:W-:Y:S02]  /*0460*/  ULDC UR8, c[0x0][0x3b4] ;  /* 0x0000ed0000087ab9 */ /* 0x000fe40000000800 */
[----:B------:R-:W-:Y:S02]  /*0470*/  UISETP.NE.AND UP0, UPT, UR8, 0x1, UPT ;  /* 0x000000010800788c */ /* 0x000fe4000bf05270 */
[----:B------:R-:W-:Y:S02]  /*0480*/  ULDC.64 UR4, c[0x0][0x3b8] ;  /* 0x0000ee0000047ab9 */ /* 0x000fe40000000a00 */
[----:B------:R-:W-:Y:S02]  /*0490*/  UIMAD.WIDE.U32 UR10, UR7, UR4, URZ ;  /* 0x00000004070a72a5 */ /* 0x000fe4000f8e003f */
[----:B------:R-:W-:-:S05]  /*04a0*/  UMOV UR14, UR7 ;  /* 0x00000007000e7c82 */ /* 0x000fca0008000000 */
[----:B------:R-:W-:-:S04]  /*04b0*/  @UP0 USHF.R.U32.HI UR14, URZ, UR5, UR11 ;  /* 0x000000053f0e0299 */ /* 0x000fc8000801160b */
[----:B------:R-:W-:Y:S02]  /*04c0*/  UIMAD UR8, UR14, UR8, URZ ;  /* 0x000000080e0872a4 */ /* 0x000fe4000f8e023f */
.L_x_415:
        /* <DEDUP_REMOVED lines=10> */
.L_x_413:
        /* <DEDUP_REMOVED lines=16> */
[----:B------:R-:W-:Y:S01]  /*0670*/  UMOV UR7, 0x1f ;  /* 0x0000001f00077882 */ /* 0x000fe20000000000 */
[----:B------:R-:W-:Y:S01]  /*0680*/  CS2R R134, SRZ ;  /* 0x0000000000867805 */ /* 0x000fe2000001ff00 */
[----:B------:R-:W-:Y:S01]  /*0690*/  USHF.R.S32.HI UR4, URZ, 0x1f, UR5 ;  /* 0x0000001f3f047899 */ /* 0x000fe20008011405 */
[----:B------:R-:W-:Y:S01]  /*06a0*/  CS2R R132, SRZ ;  /* 0x0000000000847805 */ /* 0x000fe2000001ff00 */
[----:B------:R-:W-:Y:S01]  /*06b0*/  UIADD3 UR7, UR7, UR6, URZ ;  /* 0x0000000607077290 */ /* 0x000fe2000fffe03f */
[----:B------:R-:W-:Y:S01]  /*06c0*/  CS2R R126, SRZ ;  /* 0x00000000007e7805 */ /* 0x000fe2000001ff00 */
[----:B------:R-:W-:Y:S01]  /*06d0*/  ULEA.HI UR18, UR4, UR5, URZ, 0x5 ;  /* 0x0000000504127291 */ /* 0x000fe2000f8f283f */
[----:B------:R-:W-:Y:S01]  /*06e0*/  CS2R R124, SRZ ;  /* 0x00000000007c7805 */ /* 0x000fe2000001ff00 */
[----:B------:R-:W-:Y:S01]  /*06f0*/  USHF.R.S32.HI UR4, URZ, 0x1f, UR7 ;  /* 0x0000001f3f047899 */ /* 0x000fe20008011407 */
[----:B------:R-:W-:Y:S01]  /*0700*/  CS2R R130, SRZ ;  /* 0x0000000000827805 */ /* 0x000fe2000001ff00 */
[----:B------:R-:W-:Y:S01]  /*0710*/  USHF.R.S32.HI UR18, URZ, 0x5, UR18 ;  /* 0x000000053f127899 */ /* 0x000fe20008011412 */
[----:B------:R-:W-:Y:S01]  /*0720*/  CS2R R128, SRZ ;  /* 0x0000000000807805 */ /* 0x000fe2000001ff00 */
[----:B------:R-:W-:Y:S01]  /*0730*/  ULEA.HI UR4, UR4, UR7, URZ, 0x5 ;  /* 0x0000000704047291 */ /* 0x000fe2000f8f283f */
[----:B------:R-:W-:Y:S01]  /*0740*/  CS2R R122, SRZ ;  /* 0x00000000007a7805 */ /* 0x000fe2000001ff00 */
[----:B------:R-:W-:Y:S01]  /*0750*/  UISETP.LT.AND UP0, UPT, URZ, UR18, UPT ;  /* 0x000000123f00728c */ /* 0x000fe2000bf01270 */
[----:B------:R-:W-:Y:S01]  /*0760*/  CS2R R120, SRZ ;  /* 0x0000000000787805 */ /* 0x000fe2000001ff00 */
[----:B------:R-:W-:Y:S01]  /*0770*/  USHF.R.S32.HI UR11, URZ, 0x5, UR4 ;  /* 0x000000053f0b7899 */ /* 0x000fe20008011404 */
[----:B------:R-:W-:Y:S01]  /*0780*/  CS2R R118, SRZ ;  /* 0x0000000000767805 */ /* 0x000fe2000001ff00 */
[----:B------:R-:W-:Y:S01]  /*0790*/  USEL UR18, URZ, UR18, !UP0 ;  /* 0x000000123f127287 */ /* 0x000fe2000c000000 */
[----:B------:R-:W-:Y:S01]  /*07a0*/  CS2R R116, SRZ ;  /* 0x0000000000747805 */ /* 0x000fe2000001ff00 */
[----:B------:R-:W-:Y:S01]  /*07b0*/  ULDC.64 UR16, c[0x0][0x118] ;  /* 0x0000460000107ab9 */ /* 0x000fe20000000a00 */
        /* <DEDUP_REMOVED lines=111> */
[----:B------:R-:W-:Y:S01]  /*0eb0*/  USHF.R.S32.HI UR20, URZ, 0x1f, UR18 ;  /* 0x0000001f3f147899 */ /* 0x000fe20008011412 */
        /* <DEDUP_REMOVED lines=12> */
[----:B------:R-:W-:Y:S01]  /*0f80*/  UMOV UR21, 0x5 ;  /* 0x0000000500157882 */ /* 0x000fe20000000000 */
[----:B------:R-:W-:Y:S01]  /*0f90*/  IMAD.IADD R11, R7, 0x1, R0 ;  /* 0x00000001070b7824 */ /* 0x000fe200078e0200 */
[----:B------:R-:W-:Y:S01]  /*0fa0*/  ULDC.64 UR4, c[0x0][0x1e8] ;  /* 0x00007a0000047ab9 */ /* 0x000fe20000000a00 */
[----:B------:R-:W-:Y:S01]  /*0fb0*/  IMAD.SHL.U32 R0, R10, 0x40, RZ ;  /* 0x000000400a007824 */ /* 0x000fe200078e00ff */
[----:B------:R-:W-:Y:S01]  /*0fc0*/  UIMAD UR4, UR8, UR4, URZ ;  /* 0x00000004080472a4 */ /* 0x000fe2000f8e023f */
[----:B------:R-:W-:Y:S01]  /*0fd0*/  IMAD.MOV.U32 R8, RZ, RZ, R4 ;  /* 0x000000ffff087224 */ /* 0x000fe200078e0004 */
[----:B------:R-:W-:Y:S01]  /*0fe0*/  CS2R R146, SRZ ;  /* 0x0000000000927805 */ /* 0x000fe2000001ff00 */
        /* <DEDUP_REMOVED lines=59> */
[----:B------:R-:W-:Y:S01]  /*13a0*/  ULDC.64 UR4, c[0x0][0x188] ;  /* 0x0000620000047ab9 */ /* 0x000fe20000000a00 */
[----:B------:R-:W-:Y:S01]  /*13b0*/  IMAD.SHL.U32 R19, R0, 0x2, RZ ;  /* 0x0000000200137824 */ /* 0x000fe200078e00ff */
[----:B------:R-:W-:Y:S01]  /*13c0*/  UIADD3 UR15, -UR10, UR15, URZ ;  /* 0x0000000f0a0f7290 */ /* 0x000fe2000fffe13f */
        /* <DEDUP_REMOVED lines=16> */
[----:B------:R2:W-:Y:S01]  /*14d0*/  STL [R1+0x6c], R40 ;  /* 0x00006c2801007387 */ /* 0x0005e20000100800 */
[----:B------:R-:W-:Y:S01]  /*14e0*/  ISETP.GE.AND P4, PT, R17, c[0x0][0x1cc], PT ;  /* 0x0000730011007a0c */ /* 0x000fe20003f86270 */
[----:B------:R-:W-:Y:S01]  /*14f0*/  UIMAD UR22, UR20, UR4, URZ ;  /* 0x00000004141672a4 */ /* 0x000fe2000f8e023f */
[----:B------:R-:W-:Y:S01]  /*1500*/  IMAD.SHL.U32 R26, R26, 0x2, RZ ;  /* 0x000000021a1a7824 */ /* 0x000fe200078e00ff */
[----:B------:R-:W-:Y:S01]  /*1510*/  UIMAD.WIDE.U32 UR24, UR18, UR4, URZ ;  /* 0x00000004121872a5 */ /* 0x000fe2000f8e003f */
[----:B------:R-:W-:Y:S01]  /*1520*/  IMAD.MOV.U32 R148, RZ, RZ, 0x20 ;  /* 0x00000020ff947424 */ /* 0x000fe200078e00ff */
[----:B------:R-:W-:Y:S01]  /*1530*/  UIMAD UR22, UR18, UR5, UR22 ;  /* 0x00000005121672a4 */ /* 0x000fe2000f8e0216 */
[----:B------:R-:W-:Y:S01]  /*1540*/  CS2R R118, SRZ ;  /* 0x0000000000767805 */ /* 0x000fe2000001ff00 */
[----:B------:R-:W-:Y:S01]  /*1550*/  ULDC.64 UR6, c[0x0][0x208] ;  /* 0x0000820000067ab9 */ /* 0x000fe20000000a00 */
[----:B------:R-:W-:Y:S01]  /*1560*/  CS2R R116, SRZ ;  /* 0x0000000000747805 */ /* 0x000fe2000001ff00 */
[----:B------:R-:W-:Y:S01]  /*1570*/  UIADD3 UR22, UR25, UR22, URZ ;  /* 0x0000001619167290 */ /* 0x000fe2000fffe03f */
[----:B------:R-:W-:Y:S01]  /*1580*/  CS2R R114, SRZ ;  /* 0x0000000000727805 */ /* 0x000fe2000001ff00 */
        /* <DEDUP_REMOVED lines=13> */
[----:B------:R-:W-:Y:S01]  /*1660*/  LEA R8, P0, R0, R4, 0x6 ;  /* 0x0000000400087211 */ /* 0x000fe200078030ff */
[----:B--2---:R-:W-:Y:S01]  /*1670*/  IMAD.WIDE.U32 R40, R18, c[0x0][0x188], R10 ;  /* 0x0000620012287a25 */ /* 0x004fe200078e000a */
[C---:B------:R-:W-:Y:S01]  /*1680*/  LEA R10, P1, R3.reuse, R6, 0x6 ;  /* 0x00000006030a7211 */ /* 0x040fe200078230ff */
[----:B------:R-:W-:Y:S01]  /*1690*/  USHF.L.U64.HI UR7, UR6, UR21, UR7 ;  /* 0x0000001506077299 */ /* 0x000fe20008010207 */
[----:B------:R-:W-:Y:S01]  /*16a0*/  LEA.HI.X R9, R0, R5, R9, 0x6, P0 ;  /* 0x0000000500097211 */ /* 0x000fe200000f3409 */
[----:B------:R-:W-:Y:S01]  /*16b0*/  IMAD.MOV.U32 R11, RZ, RZ, c[0x0][0x1dc] ;  /* 0x00007700ff0b7624 */ /* 0x000fe200078e00ff */
[----:B------:R-:W-:Y:S01]  /*16c0*/  IADD3 R0, -R38, UR15, RZ ;  /* 0x0000000f26007c10 */ /* 0x000fe2000fffe1ff */
[----:B------:R-:W-:Y:S01]  /*16d0*/  IMAD.U32 R13, RZ, RZ, UR25 ;  /* 0x00000019ff0d7e24 */ /* 0x000fe2000f8e00ff */
[----:B------:R-:W-:Y:S01]  /*16e0*/  IADD3 R18, R2, 0x80, RZ ;  /* 0x0000008002127810 */ /* 0x000fe20007ffe0ff */
[----:B------:R-:W-:Y:S01]  /*16f0*/  IMAD.U32 R16, RZ, RZ, UR22 ;  /* 0x00000016ff107e24 */ /* 0x000fe2000f8e00ff */
[----:B------:R-:W-:Y:S01]  /*1700*/  LEA.HI.X R11, R3, R7, R11, 0x6, P1 ;  /* 0x00000007030b7211 */ /* 0x000fe200008f340b */
[----:B------:R-:W-:Y:S01]  /*1710*/  IMAD.U32 R3, RZ, RZ, UR13 ;  /* 0x0000000dff037e24 */ /* 0x000fe2000f8e00ff */
[C---:B------:R-:W-:Y:S01]  /*1720*/  ISETP.LT.OR P1, PT, R0.reuse, 0x1, P6 ;  /* 0x000000010000780c */ /* 0x040fe20003721670 */
[----:B------:R1:W-:Y:S01]  /*1730*/  STL.64 [R1+0xa0], R40 ;  /* 0x0000a02801007387 */ /* 0x0003e20000100a00 */
[----:B------:R-:W-:Y:S01]  /*1740*/  ISETP.LT.OR P0, PT, R0, 0x1, P4 ;  /* 0x000000010000780c */ /* 0x000fe20002701670 */
[----:B------:R-:W-:Y:S01]  /*1750*/  UIMAD UR4, UR13, UR5, UR4 ;  /* 0x000000050d0472a4 */ /* 0x000fe2000f8e0204 */
[----:B------:R-:W-:Y:S01]  /*1760*/  ISETP.GE.AND P5, PT, R18, c[0x0][0x1cc], PT ;  /* 0x0000730012007a0c */ /* 0x000fe20003fa6270 */
[----:B------:R-:W-:Y:S01]  /*1770*/  USHF.L.U32 UR6, UR6, 0x5, URZ ;  /* 0x0000000506067899 */ /* 0x000fe2000800063f */
[----:B------:R-:W-:Y:S01]  /*1780*/  IADD3 R42, R41, UR19, RZ ;  /* 0x00000013292a7c10 */ /* 0x000fe2000fffe0ff */
[----:B------:R-:W-:Y:S01]  /*1790*/  UIMAD UR7, UR7, UR18, URZ ;  /* 0x00000012070772a4 */ /* 0x000fe2000f8e023f */
[C---:B------:R-:W-:Y:S01]  /*17a0*/  ISETP.LT.OR P3, PT, R0.reuse, 0x1, P5 ;  /* 0x000000010000780c */ /* 0x040fe20002f61670 */
[----:B------:R-:W-:Y:S01]  /*17b0*/  USHF.L.U32 UR19, UR18, 0x5, URZ ;  /* 0x0000000512137899 */ /* 0x000fe2000800063f */
[C---:B------:R-:W-:Y:S01]  /*17c0*/  ISETP.LT.OR P4, PT, R0.reuse, 0x21, P4 ;  /* 0x000000210000780c */ /* 0x040fe20002781670 */
        /* <DEDUP_REMOVED lines=9> */
[C---:B------:R-:W-:Y:S01]  /*1860*/  ISETP.LT.OR P1, PT, R0.reuse, 0x1, P2 ;  /* 0x000000010000780c */ /* 0x040fe20001721670 */
[----:B------:R-:W-:Y:S01]  /*1870*/  UIADD3 UR20, -UR19, UR20, URZ ;  /* 0x0000001413147290 */ /* 0x000fe2000fffe13f */
[----:B------:R-:W-:Y:S01]  /*1880*/  ISETP.LT.OR P2, PT, R0, 0x21, P2 ;  /* 0x000000210000780c */ /* 0x000fe20001741670 */
[----:B------:R2:W-:Y:S01]  /*1890*/  LDGSTS.E.BYPASS.LTC128B.128 [R26+0xa080], [R6.64+0x80], !P0 ;  /* 0x0a080080061a7fae */ /* 0x0005e2000c101d50 */
[C---:B------:R-:W-:Y:S01]  /*18a0*/  LEA R13, P0, R12.reuse, R40, 0x5 ;  /* 0x000000280c0d7211 */ /* 0x040fe200078028ff */
[----:B------:R-:W-:Y:S01]  /*18b0*/  CS2R R108, SRZ ;  /* 0x00000000006c7805 */ /* 0x000fe2000001ff00 */
[----:B------:R-:W-:Y:S01]  /*18c0*/  CS2R R106, SRZ ;  /* 0x00000000006a7805 */ /* 0x000fe2000001ff00 */
[----:B------:R2:W-:Y:S01]  /*18d0*/  LDGSTS.E.BYPASS.LTC128B.128 [R26+0xc080], [R6.64+0x100], !P3 ;  /* 0x0c080100061a7fae */ /* 0x0005e2000d901d50 */
[----:B------:R-:W-:Y:S01]  /*18e0*/  LEA.HI.X R12, R12, R42, R16, 0x5, P0 ;  /* 0x0000002a0c0c7211 */ /* 0x000fe200000f2c10 */
[----:B------:R-:W-:Y:S01]  /*18f0*/  CS2R R104, SRZ ;  /* 0x0000000000687805 */ /* 0x000fe2000001ff00 */
[C---:B------:R-:W-:Y:S01]  /*1900*/  ISETP.LT.OR P0, PT, R0.reuse, 0x21, P6 ;  /* 0x000000210000780c */ /* 0x040fe20003701670 */
[----:B-1----:R-:W-:Y:S01]  /*1910*/  IMAD.WIDE.U32 R40, R3, c[0x0][0x218], R14 ;  /* 0x0000860003287a25 */ /* 0x002fe200078e000e */
[----:B------:R-:W-:Y:S01]  /*1920*/  ISETP.LT.OR P3, PT, R0, 0x21, P5 ;  /* 0x000000210000780c */ /* 0x000fe20002f61670 */
[----:B------:R2:W-:Y:S01]  /*1930*/  LDGSTS.E.BYPASS.LTC128B.128 [R26+0xe080], [R6.64+0x180], !P1 ;  /* 0x0e080180061a7fae */ /* 0x0005e2000c901d50 */
[----:B------:R-:W-:Y:S01]  /*1940*/  ISETP.GE.AND P1, PT, R2, c[0x0][0x19c], PT ;  /* 0x0000670002007a0c */ /* 0x000fe20003f26270 */
[----:B------:R-:W-:Y:S01]  /*1950*/  IMAD.MOV.U32 R14, RZ, RZ, R40 ;  /* 0x000000ffff0e7224 */ /* 0x000fe200078e0028 */
[----:B------:R-:W-:Y:S01]  /*1960*/  ISETP.GE.AND P5, PT, R17, c[0x0][0x19c], PT ;  /* 0x0000670011007a0c */ /* 0x000fe20003fa6270 */
[----:B------:R-:W-:Y:S01]  /*1970*/  STL [R1+0xbc], R42 ;  /* 0x0000bc2a01007387 */ /* 0x000fe20000100800 */
[----:B------:R-:W-:Y:S01]  /*1980*/  IADD3 R15, R41, UR4, RZ ;  /* 0x00000004290f7c10 */ /* 0x000fe2000fffe0ff */
[----:B------:R-:W-:Y:S01]  /*1990*/  ULDC.64 UR4, c[0x0][0x288] ;  /* 0x0000a20000047ab9 */ /* 0x000fe20000000a00 */
[----:B------:R-:W-:Y:S01]  /*19a0*/  CS2R R102, SRZ ;  /* 0x0000000000667805 */ /* 0x000fe2000001ff00 */
[----:B------:R-:W-:Y:S01]  /*19b0*/  STL.64 [R1+0x98], R40 ;  /* 0x0000982801007387 */ /* 0x000fe20000100a00 */
[----:B------:R-:W-:Y:S01]  /*19c0*/  UIMAD UR4, UR9, UR4, URZ ;  /* 0x00000004090472a4 */ /* 0x000fe2000f8e023f */
[----:B------:R-:W-:Y:S01]  /*19d0*/  CS2R R100, SRZ ;  /* 0x0000000000647805 */ /* 0x000fe2000001ff00 */
[----:B------:R-:W-:Y:S01]  /*19e0*/  CS2R R98, SRZ ;  /* 0x0000000000627805 */ /* 0x000fe2000001ff00 */
[----:B------:R1:W-:Y:S01]  /*19f0*/  LDGSTS.E.BYPASS.LTC128B.128 [R26+0x9080], [R10.64], !P0 ;  /* 0x090800000a1a7fae */ /* 0x0003e2000c101d50 */
[C---:B------:R-:W-:Y:S01]  /*1a00*/  ISETP.LT.OR P0, PT, R0.reuse, 0x1, P1 ;  /* 0x000000010000780c */ /* 0x040fe20000f01670 */
[----:B------:R-:W-:Y:S01]  /*1a10*/  UIMAD UR4, UR12, UR5, UR4 ;  /* 0x000000050c0472a4 */ /* 0x000fe2000f8e0204 */
[----:B------:R-:W-:Y:S01]  /*1a20*/  CS2R R96, SRZ ;  /* 0x0000000000607805 */ /* 0x000fe2000001ff00 */
[----:B------:R1:W-:Y:S01]  /*1a30*/  LDGSTS.E.BYPASS.LTC128B.128 [R26+0xb080], [R10.64+0x80], !P4 ;  /* 0x0b0800800a1a7fae */ /* 0x0003e2000e101d50 */
[C---:B------:R-:W-:Y:S01]  /*1a40*/  ISETP.LT.OR P4, PT, R0.reuse, 0x1, P5 ;  /* 0x000000010000780c */ /* 0x040fe20002f81670 */
[----:B------:R-:W-:Y:S01]  /*1a50*/  CS2R R94, SRZ ;  /* 0x00000000005e7805 */ /* 0x000fe2000001ff00 */
[----:B------:R-:W-:Y:S01]  /*1a60*/  ISETP.LT.OR P5, PT, R0, 0x21, P5 ;  /* 0x000000210000780c */ /* 0x000fe20002fa1670 */
[----:B------:R1:W-:Y:S01]  /*1a70*/  LDGSTS.E.BYPASS.LTC128B.128 [R26+0xd080], [R10.64+0x100], !P3 ;  /* 0x0d0801000a1a7fae */ /* 0x0003e2000d901d50 */
[----:B------:R-:W-:Y:S01]  /*1a80*/  ISETP.GE.AND P3, PT, R18, c[0x0][0x19c], PT ;  /* 0x0000670012007a0c */ /* 0x000fe20003f66270 */
[----:B------:R-:W-:Y:S01]  /*1a90*/  CS2R R92, SRZ ;  /* 0x00000000005c7805 */ /* 0x000fe2000001ff00 */
[----:B------:R-:W-:Y:S01]  /*1aa0*/  CS2R R90, SRZ ;  /* 0x00000000005a7805 */ /* 0x000fe2000001ff00 */
[----:B------:R1:W-:Y:S01]  /*1ab0*/  LDGSTS.E.BYPASS.LTC128B.128 [R26+0xf080], [R10.64+0x180], !P2 ;  /* 0x0f0801800a1a7fae */ /* 0x0003e2000d101d50 */
[----:B------:R-:W-:Y:S01]  /*1ac0*/  ISETP.GE.AND P2, PT, R19, c[0x0][0x19c], PT ;  /* 0x0000670013007a0c */ /* 0x000fe20003f46270 */
[----:B------:R-:W-:Y:S01]  /*1ad0*/  CS2R R88, SRZ ;  /* 0x0000000000587805 */ /* 0x000fe2000001ff00 */
[----:B--2---:R-:W-:Y:S01]  /*1ae0*/  IMAD.U32 R6, RZ, RZ, UR6 ;  /* 0x00000006ff067e24 */ /* 0x004fe2000f8e00ff */
[----:B------:R-:W0:Y:S01]  /*1af0*/  LDGDEPBAR ;  /* 0x00000000000079af */ /* 0x000e220000000000 */
[----:B------:R-:W-:Y:S01]  /*1b00*/  ISETP.LT.OR P6, PT, R0, 0x1, P3 ;  /* 0x000000010000780c */ /* 0x000fe20001fc1670 */
[----:B------:R-:W-:Y:S01]  /*1b10*/  CS2R R86, SRZ ;  /* 0x0000000000567805 */ /* 0x000fe2000001ff00 */
[----:B------:R-:W-:Y:S01]  /*1b20*/  IMAD.WIDE.U32 R6, R6, UR18, R14 ;  /* 0x0000001206067c25 */ /* 0x000fe2000f8e000e */
[----:B------:R2:W-:Y:S01]  /*1b30*/  LDGSTS.E.BYPASS.LTC128B.128 [R26+0x80], [R4.64], !P0 ;  /* 0x00080000041a7fae */ /* 0x0005e2000c101d50 */
[C---:B------:R-:W-:Y:S01]  /*1b40*/  ISETP.LT.OR P3, PT, R0.reuse, 0x21, P3 ;  /* 0x000000210000780c */ /* 0x040fe20001f61670 */
[----:B------:R-:W-:Y:S01]  /*1b50*/  CS2R R84, SRZ ;  /* 0x0000000000547805 */ /* 0x000fe2000001ff00 */
[----:B------:R-:W-:Y:S01]  /*1b60*/  CS2R R82, SRZ ;  /* 0x0000000000527805 */ /* 0x000fe2000001ff00 */
[----:B------:R-:W-:Y:S01]  /*1b70*/  IADD3 R3, R7, UR7, RZ ;  /* 0x0000000707037c10 */ /* 0x000fe2000fffe0ff */
[----:B------:R2:W-:Y:S01]  /*1b80*/  LDGSTS.E.BYPASS.LTC128B.128 [R26+0x2080], [R4.64+0x80], !P4 ;  /* 0x02080080041a7fae */ /* 0x0005e2000e101d50 */
[C---:B------:R-:W-:Y:S01]  /*1b90*/  ISETP.LT.OR P4, PT, R0.reuse, 0x1, P2 ;  /* 0x000000010000780c */ /* 0x040fe20001781670 */
[----:B------:R-:W-:Y:S01]  /*1ba0*/  ULDC.64 UR6, c[0x0][0x270] ;  /* 0x00009c0000067ab9 */ /* 0x000fe20000000a00 */
[----:B------:R-:W-:Y:S01]  /*1bb0*/  ISETP.LT.OR P2, PT, R0, 0x21, P2 ;  /* 0x000000210000780c */ /* 0x000fe20001741670 */
[----:B------:R3:W-:Y:S01]  /*1bc0*/  STL.64 [R1+0x80], R14 ;  /* 0x0000800e01007387 */ /* 0x0007e20000100a00 */
[----:B------:R-:W-:Y:S01]  /*1bd0*/  UIMAD UR6, UR9, UR6, URZ ;  /* 0x00000006090672a4 */ /* 0x000fe2000f8e023f */
[----:B------:R-:W-:Y:S01]  /*1be0*/  CS2R R80, SRZ ;  /* 0x0000000000507805 */ /* 0x000fe2000001ff00 */
[----:B------:R-:W-:Y:S01]  /*1bf0*/  CS2R R78, SRZ ;  /* 0x00000000004e7805 */ /* 0x000fe2000001ff00 */
[----:B------:R2:W-:Y:S01]  /*1c00*/  LDGSTS.E.BYPASS.LTC128B.128 [R26+0x4080], [R4.64+0x100], !P6 ;  /* 0x04080100041a7fae */ /* 0x0005e2000f101d50 */
[----:B------:R-:W-:Y:S01]  /*1c10*/  UIMAD UR6, UR12, UR7, UR6 ;  /* 0x000000070c0672a4 */ /* 0x000fe2000f8e0206 */
[----:B------:R-:W-:Y:S01]  /*1c20*/  CS2R R76, SRZ ;  /* 0x00000000004c7805 */ /* 0x000fe2000001ff00 */
[----:B------:R-:W-:Y:S01]  /*1c30*/  CS2R R74, SRZ ;  /* 0x00000000004a7805 */ /* 0x000fe2000001ff00 */
[----:B------:R-:W-:Y:S01]  /*1c40*/  CS2R R72, SRZ ;  /* 0x0000000000487805 */ /* 0x000fe2000001ff00 */
[----:B------:R-:W-:Y:S01]  /*1c50*/  CS2R R70, SRZ ;  /* 0x0000000000467805 */ /* 0x000fe2000001ff00 */
[----:B-1----:R-:W-:Y:S01]  /*1c60*/  LEA R10, P0, R6, c[0x0][0x1f0], 0x1 ;  /* 0x00007c00060a7a11 */ /* 0x002fe200078008ff */
[----:B------:R2:W-:Y:S01]  /*1c70*/  LDGSTS.E.BYPASS.LTC128B.128 [R26+0x6080], [R4.64+0x180], !P4 ;  /* 0x06080180041a7fae */ /* 0x0005e2000e101d50 */
[----:B------:R-:W-:Y:S01]  /*1c80*/  LOP3.LUT P4, RZ, R20, 0x4, RZ, 0xc0, !PT ;  /* 0x0000000414ff7812 */ /* 0x000fe2000788c0ff */
[----:B------:R-:W-:Y:S01]  /*1c90*/  CS2R R68, SRZ ;  /* 0x0000000000447805 */ /* 0x000fe2000001ff00 */
[----:B------:R-:W-:Y:S01]  /*1ca0*/  LEA.HI.X R11, R6, c[0x0][0x1f4], R3, 0x1, P0 ;  /* 0x00007d00060b7a11 */ /* 0x000fe200000f0c03 */
[----:B------:R-:W-:Y:S01]  /*1cb0*/  IMAD R3, R22, 0x800, R23 ;  /* 0x0000080016037824 */ /* 0x000fe200078e0217 */
[----:B------:R-:W-:Y:S01]  /*1cc0*/  ISETP.LT.OR P0, PT, R0, 0x21, P1 ;  /* 0x000000210000780c */ /* 0x000fe20000f01670 */
[----:B------:R-:W-:Y:S01]  /*1cd0*/  IMAD.SHL.U32 R0, R20, 0x40, RZ ;  /* 0x0000004014007824 */ /* 0x000fe200078e00ff */
[C---:B------:R-:W-:Y:S01]  /*1ce0*/  LEA R6, P1, R13.reuse, c[0x0][0x160], 0x1 ;  /* 0x000058000d067a11 */ /* 0x040fe200078208ff */
[----:B------:R-:W-:Y:S01]  /*1cf0*/  CS2R R66, SRZ ;  /* 0x0000000000427805 */ /* 0x000fe2000001ff00 */
[----:B------:R-:W-:Y:S01]  /*1d00*/  CS2R R64, SRZ ;  /* 0x0000000000407805 */ /* 0x000fe2000001ff00 */
[----:B------:R-:W-:Y:S01]  /*1d10*/  CS2R R62, SRZ ;  /* 0x00000000003e7805 */ /* 0x000fe2000001ff00 */
[----:B------:R-:W-:Y:S01]  /*1d20*/  LEA.HI.X R7, R13, c[0x0][0x164], R12, 0x1, P1 ;  /* 0x000059000d077a11 */ /* 0x000fe200008f0c0c */
[----:B------:R-:W-:Y:S01]  /*1d30*/  CS2R R60, SRZ ;  /* 0x00000000003c7805 */ /* 0x000fe2000001ff00 */
[----:B------:R-:W-:Y:S01]  /*1d40*/  LOP3.LUT R12, R0, 0x1c0, RZ, 0xc0, !PT ;  /* 0x000001c0000c7812 */ /* 0x000fe200078ec0ff */
[----:B------:R-:W-:Y:S01]  /*1d50*/  CS2R R58, SRZ ;  /* 0x00000000003a7805 */ /* 0x000fe2000001ff00 */
[----:B------:R-:W-:Y:S01]  /*1d60*/  LOP3.LUT P1, RZ, R20, 0x2, RZ, 0xc0, !PT ;  /* 0x0000000214ff7812 */ /* 0x000fe2000782c0ff */
[----:B------:R-:W-:Y:S01]  /*1d70*/  CS2R R56, SRZ ;  /* 0x0000000000387805 */ /* 0x000fe2000001ff00 */
[----:B------:R-:W-:Y:S01]  /*1d80*/  LOP3.LUT R0, R12, 0x8, R35, 0xf8, !PT ;  /* 0x000000080c007812 */ /* 0x000fe200078ef823 */
[----:B------:R1:W-:Y:S01]  /*1d90*/  LDGSTS.E.BYPASS.LTC128B.128 [R26+0x1080], [R8.64], !P0 ;  /* 0x01080000081a7fae */ /* 0x0003e2000c101d50 */
[----:B------:R-:W-:Y:S01]  /*1da0*/  SHF.R.U32.HI R13, RZ, 0x3, R12 ;  /* 0x00000003ff0d7819 */ /* 0x000fe2000001160c */
[----:B------:R-:W-:Y:S01]  /*1db0*/  CS2R R54, SRZ ;  /* 0x0000000000367805 */ /* 0x000fe2000001ff00 */
[----:B------:R-:W-:Y:S01]  /*1dc0*/  ISETP.LT.AND P0, PT, R38, UR20, PT ;  /* 0x0000001426007c0c */ /* 0x000fe2000bf01270 */
[----:B------:R1:W-:Y:S01]  /*1dd0*/  LDGSTS.E.BYPASS.LTC128B.128 [R26+0x3080], [R8.64+0x80], !P5 ;  /* 0x03080080081a7fae */ /* 0x0003e2000e901d50 */
[----:B------:R-:W-:Y:S01]  /*1de0*/  LOP3.LUT R0, R0, R13, RZ, 0x3c, !PT ;  /* 0x0000000d00007212 */ /* 0x000fe200078e3cff */
[----:B------:R-:W-:Y:S01]  /*1df0*/  CS2R R52, SRZ ;  /* 0x0000000000347805 */ /* 0x000fe2000001ff00 */
[C---:B------:R-:W-:Y:S01]  /*1e00*/  ISETP.GE.OR P5, PT, R2.reuse, c[0x0][0x16c], !P0 ;  /* 0x00005b0002007a0c */ /* 0x040fe200047a6670 */
[----:B------:R1:W-:Y:S01]  /*1e10*/  LDGSTS.E.BYPASS.LTC128B.128 [R26+0x5080], [R8.64+0x100], !P3 ;  /* 0x05080100081a7fae */ /* 0x0003e2000d901d50 */
[C---:B------:R-:W-:Y:S01]  /*1e20*/  ISETP.GE.AND P3, PT, R2.reuse, c[0x0][0x1fc], PT ;  /* 0x00007f0002007a0c */ /* 0x040fe20003f66270 */
[----:B--2---:R-:W-:Y:S01]  /*1e30*/  IMAD.MOV.U32 R4, RZ, RZ, R30 ;  /* 0x000000ffff047224 */ /* 0x004fe200078e001e */
[C---:B------:R-:W-:Y:S01]  /*1e40*/  ISETP.GE.OR P6, PT, R2.reuse, c[0x0][0x1fc], !P0 ;  /* 0x00007f0002007a0c */ /* 0x040fe200047c6670 */
[----:B------:R1:W-:Y:S01]  /*1e50*/  LDGSTS.E.BYPASS.LTC128B.128 [R26+0x7080], [R8.64+0x180], !P2 ;  /* 0x07080180081a7fae */ /* 0x0003e2000d101d50 */
[----:B------:R-:W-:Y:S01]  /*1e60*/  ISETP.GE.AND P2, PT, R2, c[0x0][0x16c], PT ;  /* 0x00005b0002007a0c */ /* 0x000fe20003f46270 */
[----:B------:R-:W-:Y:S01]  /*1e70*/  IMAD.IADD R2, R3, 0x1, R0 ;  /* 0x0000000103027824 */ /* 0x000fe200078e0200 */
[----:B------:R-:W-:Y:S01]  /*1e80*/  SHF.R.S32.HI R0, RZ, 0x1f, R21 ;  /* 0x0000001fff007819 */ /* 0x000fe20000011415 */
[----:B------:R-:W0:Y:S01]  /*1e90*/  LDGDEPBAR ;  /* 0x00000000000079af */ /* 0x000e220000000000 */
[----:B------:R-:W-:Y:S01]  /*1ea0*/  IMAD.MOV.U32 R3, RZ, RZ, 0x40 ;  /* 0x00000040ff037424 */ /* 0x000fe200078e00ff */
[----:B------:R-:W-:Y:S01]  /*1eb0*/  IADD3 R5, R31, UR4, RZ ;  /* 0x000000041f057c10 */ /* 0x000fe2000fffe0ff */
[----:B------:R-:W-:Y:S01]  /*1ec0*/  IMAD.SHL.U32 R38, R2, 0x2, RZ ;  /* 0x0000000202267824 */ /* 0x000fe200078e00ff */
[----:B---3--:R-:W-:Y:S01]  /*1ed0*/  LEA.HI R14, R0, R21, RZ, 0x2 ;  /* 0x00000015000e7211 */ /* 0x008fe200078f10ff */
[----:B------:R-:W-:Y:S01]  /*1ee0*/  ULDC.64 UR4, c[0x0][0x278] ;  /* 0x00009e0000047ab9 */ /* 0x000fe20000000a00 */
[----:B------:R-:W-:Y:S01]  /*1ef0*/  SEL R0, R148, 0xffffffe0, !P1 ;  /* 0xffffffe094007807 */ /* 0x000fe20004800000 */
[----:B------:R-:W-:Y:S01]  /*1f00*/  UIMAD UR4, UR8, UR4, URZ ;  /* 0x00000004080472a4 */ /* 0x000fe2000f8e023f */
[----:B------:R-:W-:Y:S01]  /*1f10*/  SEL R2, R3, 0xffffffc0, !P4 ;  /* 0xffffffc003027807 */ /* 0x000fe20006000000 */
[----:B------:R-:W-:Y:S01]  /*1f20*/  IMAD.U32 R3, RZ, RZ, UR13 ;  /* 0x0000000dff037e24 */ /* 0x000fe2000f8e00ff */
[----:B------:R-:W-:Y:S01]  /*1f30*/  ISETP.GE.OR P4, PT, R17, c[0x0][0x16c], !P0 ;  /* 0x00005b0011007a0c */ /* 0x000fe20004786670 */
[----:B------:R-:W-:Y:S01]  /*1f40*/  IMAD.IADD R20, R38, 0x1, R0 ;  /* 0x0000000126147824 */ /* 0x000fe200078e0200 */
[----:B------:R-:W-:Y:S01]  /*1f50*/  ISETP.GE.OR P1, PT, R18, c[0x0][0x16c], !P0 ;  /* 0x00005b0012007a0c */ /* 0x000fe20004726670 */
[----:B------:R-:W-:Y:S01]  /*1f60*/  IMAD.IADD R16, R38, 0x1, R2 ;  /* 0x0000000126107824 */ /* 0x000fe200078e0202 */
[----:B------:R-:W-:Y:S01]  /*1f70*/  STL [R1+0x28], R38 ;  /* 0x0000282601007387 */ /* 0x000fe20000100800 */
[----:B------:R-:W-:Y:S01]  /*1f80*/  IMAD.IADD R15, R2, 0x1, R20 ;  /* 0x00000001020f7824 */ /* 0x000fe200078e0214 */
[----:B------:R-:W-:Y:S01]  /*1f90*/  UIMAD UR5, UR13, UR5, UR4 ;  /* 0x000000050d0572a4 */ /* 0x000fe2000f8e0204 */
[----:B------:R-:W-:Y:S01]  /*1fa0*/  IMAD.U32 R0, RZ, RZ, UR13 ;  /* 0x0000000dff007e24 */ /* 0x000fe2000f8e00ff */
[----:B------:R-:W-:Y:S01]  /*1fb0*/  STL [R1+0x2c], R20 ;  /* 0x00002c1401007387 */ /* 0x000fe20000100800 */
[----:B------:R-:W-:Y:S01]  /*1fc0*/  LOP3.LUT R14, R14, 0x1ffffffc, RZ, 0xc0, !PT ;  /* 0x1ffffffc0e0e7812 */ /* 0x000fe200078ec0ff */
[----:B------:R-:W-:Y:S01]  /*1fd0*/  CS2R R50, SRZ ;  /* 0x0000000000327805 */ /* 0x000fe2000001ff00 */
[----:B------:R-:W-:Y:S01]  /*1fe0*/  IMAD.WIDE.U32 R150, R0, c[0x0][0x240], R24 ;  /* 0x0000900000967a25 */ /* 0x000fe200078e0018 */
[----:B------:R-:W-:Y:S01]  /*1ff0*/  SEL R25, RZ, 0x1, P2 ;  /* 0x00000001ff197807 */ /* 0x000fe20001000000 */
[----:B------:R-:W-:Y:S01]  /*2000*/  STL [R1+0x34], R16 ;  /* 0x0000341001007387 */ /* 0x000fe20000100800 */
[----:B------:R-:W-:-:S04]  /*2010*/  DEPBAR.LE SB0, 0x1 ;  /* 0x000080400000791a */ /* 0x000fc80000000000 */
[----:B------:R-:W-:Y:S01]  /*2020*/  BAR.SYNC.DEFER_BLOCKING 0x0 ;  /* 0x0000000000007b1d */ /* 0x000fe20000010000 */
[----:B-1----:R-:W-:Y:S01]  /*2030*/  IADD3 R9, R29, UR6, RZ ;  /* 0x000000061d097c10 */ /* 0x002fe2000fffe0ff */
[----:B------:R-:W-:Y:S01]  /*2040*/  IMAD.MOV.U32 R8, RZ, RZ, R28 ;  /* 0x000000ffff087224 */ /* 0x000fe200078e001c */
[----:B------:R-:W-:Y:S01]  /*2050*/  ISETP.GE.AND P2, PT, R19, c[0x0][0x16c], PT ;  /* 0x00005b0013007a0c */ /* 0x000fe20003f46270 */
[----:B------:R-:W-:Y:S01]  /*2060*/  USHF.R.S32.HI UR6, URZ, 0x1f, UR19 ;  /* 0x0000001f3f067899 */ /* 0x000fe20008011413 */
[----:B------:R-:W-:Y:S01]  /*2070*/  LOP3.LUT R0, R34, 0xfffffff0, RZ, 0xc0, !PT ;  /* 0xfffffff022007812 */ /* 0x000fe200078ec0ff */
[----:B------:R-:W-:Y:S01]  /*2080*/  STL [R1+0x30], R15 ;  /* 0x0000300f01007387 */ /* 0x000fe20000100800 */
[----:B------:R-:W-:Y:S01]  /*2090*/  IMAD.IADD R21, R21, 0x1, -R14 ;  /* 0x0000000115157824 */ /* 0x000fe200078e0a0e */
[----:B------:R-:W-:Y:S01]  /*20a0*/  LOP3.LUT R14, R27, 0xffffffe0, RZ, 0xc0, !PT ;  /* 0xffffffe01b0e7812 */ /* 0x000fe200078ec0ff */
[----:B------:R-:W-:Y:S01]  /*20b0*/  CS2R R48, SRZ ;  /* 0x0000000000307805 */ /* 0x000fe2000001ff00 */
[----:B------:R-:W-:Y:S01]  /*20c0*/  IMAD.IADD R0, R152, 0x1, -R0 ;  /* 0x0000000198007824 */ /* 0x000fe200078e0a00 */
[----:B------:R-:W-:Y:S01]  /*20d0*/  STL.64 [R1+0xb0], R150 ;  /* 0x0000b09601007387 */ /* 0x000fe20000100a00 */
[----:B------:R-:W-:Y:S01]  /*20e0*/  SEL R24, RZ, 0x1, P3 ;  /* 0x00000001ff187807 */ /* 0x000fe20001800000 */
[----:B------:R-:W-:Y:S01]  /*20f0*/  CS2R R46, SRZ ;  /* 0x00000000002e7805 */ /* 0x000fe2000001ff00 */
[----:B------:R-:W-:Y:S01]  /*2100*/  ISETP.GE.AND P3, PT, R18, c[0x0][0x1fc], PT ;  /* 0x00007f0012007a0c */ /* 0x000fe20003f66270 */
[----:B------:R-:W-:Y:S01]  /*2110*/  CS2R R44, SRZ ;  /* 0x00000000002c7805 */ /* 0x000fe2000001ff00 */
[----:B------:R-:W-:Y:S01]  /*2120*/  CS2R R42, SRZ ;  /* 0x00000000002a7805 */ /* 0x000fe2000001ff00 */
[----:B------:R-:W-:Y:S01]  /*2130*/  CS2R R40, SRZ ;  /* 0x0000000000287805 */ /* 0x000fe2000001ff00 */
[----:B------:R-:W-:Y:S01]  /*2140*/  CS2R R30, SRZ ;  /* 0x00000000001e7805 */ /* 0x000fe2000001ff00 */
[----:B------:R-:W-:-:S02]  /*2150*/  ULDC UR7, c[0x0][0x198] ;  /* 0x0000660000077ab9 */ /* 0x000fc40000000800 */
[----:B------:R-:W-:Y:S01]  /*2160*/  ULDC UR9, c[0x0][0x168] ;  /* 0x00005a0000097ab9 */ /* 0x000fe20000000800 */
[----:B------:R-:W1:Y:S04]  /*2170*/  LDSM.16.M88.4 R164, [R38+0x8080] ;  /* 0x0080800026a4783b */ /* 0x000e680000000200 */
[----:B------:R-:W2:Y:S04]  /*2180*/  LDSM.16.M88.4 R168, [R20+0x8080] ;  /* 0x0080800014a8783b */ /* 0x000ea80000000200 */
        /* <DEDUP_REMOVED lines=13> */
[----:B------:R2:W1:Y:S04]  /*2260*/  LDSM.16.M88.4 R224, [R15+0xe080] ;  /* 0x00e080000fe0783b */ /* 0x0004680000000200 */
[----:B------:R-:W-:Y:S01]  /*2270*/  BAR.SYNC.DEFER_BLOCKING 0x0 ;  /* 0x0000000000007b1d */ /* 0x000fe20000010000 */
[----:B-----5:R-:W-:Y:S01]  /*2280*/  IMAD.WIDE.U32 R38, R3, c[0x0][0x278], R8 ;  /* 0x00009e0003267a25 */ /* 0x020fe200078e0008 */
[----:B------:R-:W-:-:S03]  /*2290*/  SHF.R.S32.HI R8, RZ, 0x1f, R0 ;  /* 0x0000001fff087819 */ /* 0x000fc60000011400 */
[----:B------:R-:W-:Y:S01]  /*22a0*/  IMAD.U32 R9, RZ, RZ, UR13 ;  /* 0x0000000dff097e24 */ /* 0x000fe2000f8e00ff */
[----:B------:R-:W-:Y:S01]  /*22b0*/  LEA.HI R8, R8, R0, RZ, 0x3 ;  /* 0x0000000008087211 */ /* 0x000fe200078f18ff */
[----:B------:R5:W-:Y:S02]  /*22c0*/  STL.64 [R1+0x90], R38 ;  /* 0x0000902601007387 */ /* 0x000be40000100a00 */
[----:B------:R-:W-:Y:S01]  /*22d0*/  IMAD.WIDE.U32 R28, R9, c[0x0][0x290], R4 ;  /* 0x0000a400091c7a25 */ /* 0x000fe200078e0004 */
[----:B------:R-:W-:Y:S02]  /*22e0*/  LOP3.LUT R9, R8, 0xfffffff8, RZ, 0xc0, !PT ;  /* 0xfffffff808097812 */ /* 0x000fe400078ec0ff */
[----:B--2---:R-:W-:Y:S01]  /*22f0*/  IADD3 R15, R39, UR5, RZ ;  /* 0x00000005270f7c10 */ /* 0x004fe2000fffe0ff */
[----:B------:R-:W-:Y:S01]  /*2300*/  IMAD.SHL.U32 R5, R33, 0x10, RZ ;  /* 0x0000001021057824 */ /* 0x000fe200078e00ff */
[----:B------:R-:W-:Y:S01]  /*2310*/  ULDC.64 UR4, c[0x0][0x290] ;  /* 0x0000a40000047ab9 */ /* 0x000fe20000000a00 */
[----:B------:R-:W-:Y:S01]  /*2320*/  IMAD.IADD R0, R0, 0x1, -R9 ;  /* 0x0000000100007824 */ /* 0x000fe200078e0a09 */
[----:B------:R-:W-:Y:S01]  /*2330*/  UIMAD UR4, UR8, UR4, URZ ;  /* 0x00000004080472a4 */ /* 0x000fe2000f8e023f */
[----:B------:R-:W-:Y:S01]  /*2340*/  @!PT LDS RZ, [RZ] ;  /* 0x00000000fffff984 */ /* 0x000fe20000000800 */
[----:B------:R-:W-:Y:S01]  /*2350*/  @!PT LDS RZ, [RZ] ;  /* 0x00000000fffff984 */ /* 0x000fe20000000800 */
[----:B------:R-:W-:Y:S01]  /*2360*/  @!PT LDS RZ, [RZ] ;  /* 0x00000000fffff984 */ /* 0x000fe20000000800 */
[----:B------:R2:W-:Y:S01]  /*2370*/  LDGSTS.E.BYPASS.LTC128B.128 [R26+0x8080], [R6.64], !P5 ;  /* 0x08080000061a7fae */ /* 0x0005e2000e901d50 */
[----:B------:R-:W-:-:S02]  /*2380*/  ISETP.GE.OR P5, PT, R19, c[0x0][0x16c], !P0 ;  /* 0x00005b0013007a0c */ /* 0x000fc400047a6670 */
[----:B------:R-:W-:Y:S01]  /*2390*/  LOP3.LUT R12, R12, 0x10, R5, 0xf8, !PT ;  /* 0x000000100c0c7812 */ /* 0x000fe200078ef805 */
[----:B------:R2:W-:Y:S01]  /*23a0*/  LDGSTS.E.BYPASS.LTC128B.128 [R26+0x9080], [R6.64+0x80], !P4 ;  /* 0x09080080061a7fae */ /* 0x0005e2000e101d50 */
[C---:B------:R-:W-:Y:S01]  /*23b0*/  ISETP.GE.AND P4, PT, R17.reuse, c[0x0][0x16c], PT ;  /* 0x00005b0011007a0c */ /* 0x040fe20003f86270 */
[----:B------:R-:W-:Y:S02]  /*23c0*/  UIMAD UR4, UR13, UR5, UR4 ;  /* 0x000000050d0472a4 */ /* 0x000fe4000f8e0204 */
[----:B------:R2:W-:Y:S01]  /*23d0*/  LDGSTS.E.BYPASS.LTC128B.128 [R26+0xa080], [R6.64+0x100], !P1 ;  /* 0x0a080100061a7fae */ /* 0x0005e2000c901d50 */
[----:B------:R-:W-:Y:S02]  /*23e0*/  ISETP.GT.AND P1, PT, R152, 0x7, PT ;  /* 0x000000079800780c */ /* 0x000fe40003f24270 */
[----:B------:R-:W-:Y:S01]  /*23f0*/  SEL R20, RZ, 0xffffffff, P4 ;  /* 0xffffffffff147807 */ /* 0x000fe20002000000 */
[----:B------:R1:W-:Y:S01]  /*2400*/  STL [R1+0xac], R15 ;  /* 0x0000ac0f01007387 */ /* 0x0003e20000100800 */
[----:B------:R-:W-:-:S03]  /*2410*/  ISETP.GE.AND P4, PT, R17, c[0x0][0x1fc], PT ;  /* 0x00007f0011007a0c */ /* 0x000fc60003f86270 */
[----:B------:R2:W-:Y:S01]  /*2420*/  LDGSTS.E.BYPASS.LTC128B.128 [R26+0xb080], [R6.64+0x180], !P5 ;  /* 0x0b080180061a7fae */ /* 0x0005e2000e901d50 */
[----:B------:R-:W-:Y:S02]  /*2430*/  ISETP.GE.AND P5, PT, R18, c[0x0][0x16c], PT ;  /* 0x00005b0012007a0c */ /* 0x000fe40003fa6270 */
[----:B------:R-:W-:Y:S01]  /*2440*/  SEL R16, RZ, 0xffffffff, P4 ;  /* 0xffffffffff107807 */ /* 0x000fe20002000000 */
[----:B------:R-:W-:Y:S01]  /*2450*/  STL.64 [R1+0x88], R28 ;  /* 0x0000881c01007387 */ /* 0x000fe20000100a00 */
[----:B------:R-:W-:Y:S02]  /*2460*/  SEL R23, RZ, 0x4, P5 ;  /* 0x00000004ff177807 */ /* 0x000fe40002800000 */
[----:B------:R-:W-:Y:S02]  /*2470*/  ISETP.GE.OR P5, PT, R17, c[0x0][0x1fc], !P0 ;  /* 0x00007f0011007a0c */ /* 0x000fe400047a6670 */
[----:B------:R-:W-:Y:S02]  /*2480*/  SEL R17, RZ, 0x8, P2 ;  /* 0x00000008ff117807 */ /* 0x000fe40001000000 */
[----:B------:R-:W-:-:S02]  /*2490*/  @!P1 IADD3 R3, P2, R38, UR19, RZ ;  /* 0x0000001326039c10 */ /* 0x000fc4000ff5e0ff */
[----:B------:R-:W-:Y:S01]  /*24a0*/  ISETP.GE.OR P4, PT, R18, c[0x0][0x1fc], !P0 ;  /* 0x00007f0012007a0c */ /* 0x000fe20004786670 */
[----:B-----5:R-:W-:Y:S01]  /*24b0*/  CS2R R38, SRZ ;  /* 0x0000000000267805 */ /* 0x020fe2000001ff00 */
[----:B------:R-:W-:Y:S02]  /*24c0*/  ISETP.GE.OR P0, PT, R19, c[0x0][0x1fc], !P0 ;  /* 0x00007f0013007a0c */ /* 0x000fe40004706670 */
[----:B--2---:R-:W-:Y:S01]  /*24d0*/  @!P1 IADD3.X R7, R15, UR6, RZ, P2, !PT ;  /* 0x000000060f079c10 */ /* 0x004fe200097fe4ff */
[----:B-1----:R-:W-:Y:S01]  /*24e0*/  IMAD.SHL.U32 R15, R22, 0x20, RZ ;  /* 0x00000020160f7824 */ /* 0x002fe200078e00ff */
[----:B------:R-:W-:-:S04]  /*24f0*/  @!P1 LEA R6, P2, R3, c[0x0][0x258], 0x2 ;  /* 0x0000960003069a11 */ /* 0x000fc800078410ff */
        /* <DEDUP_REMOVED lines=21> */
[----:B------:R5:W-:Y:S01]  /*2650*/  LDGSTS.E.BYPASS.LTC128B.128 [R26+0x10080], [R10.64], !P6 ;  /* 0x100800000a1a7fae */ /* 0x000be2000f101d50 */
[C---:B------:R-:W-:Y:S01]  /*2660*/  LOP3.LUT P6, RZ, R0.reuse, 0x2, RZ, 0xc0, !PT ;  /* 0x0000000200ff7812 */ /* 0x040fe200078cc0ff */
[----:B------:R-:W-:-:S02]  /*2670*/  IMAD.SHL.U32 R0, R0, 0x40, RZ ;  /* 0x0000004000007824 */ /* 0x000fc400078e00ff */
[----:B------:R-:W-:Y:S03]  /*2680*/  STL [R1+0xa8], R19 ;  /* 0x0000a81301007387 */ /* 0x000fe60000100800 */
[----:B------:R-:W-:Y:S01]  /*2690*/  LOP3.LUT R0, R0, 0x1c0, RZ, 0xc0, !PT ;  /* 0x000001c000007812 */ /* 0x000fe200078ec0ff */
[----:B------:R5:W-:Y:S04]  /*26a0*/  LDGSTS.E.BYPASS.LTC128B.128 [R26+0x11080], [R10.64+0x80], !P5 ;  /* 0x110800800a1a7fae */ /* 0x000be8000e901d50 */
[----:B------:R5:W-:Y:S01]  /*26b0*/  LDGSTS.E.BYPASS.LTC128B.128 [R26+0x12080], [R10.64+0x100], !P4 ;  /* 0x120801000a1a7fae */ /* 0x000be2000e101d50 */
[----:B-1----:R-:W-:Y:S02]  /*26c0*/  LOP3.LUT R5, R12, 0x8, R35, 0xf8, !PT ;  /* 0x000000080c057812 */ /* 0x002fe400078ef823 */
[----:B------:R-:W-:Y:S01]  /*26d0*/  CS2R R34, SRZ ;  /* 0x0000000000227805 */ /* 0x000fe2000001ff00 */
[----:B------:R5:W-:Y:S01]  /*26e0*/  LDGSTS.E.BYPASS.LTC128B.128 [R26+0x13080], [R10.64+0x180], !P0 ;  /* 0x130801800a1a7fae */ /* 0x000be2000c101d50 */
[----:B------:R-:W-:Y:S01]  /*26f0*/  LOP3.LUT R9, R5, R13, RZ, 0x3c, !PT ;  /* 0x0000000d05097212 */ /* 0x000fe200078e3cff */
[----:B------:R-:W-:Y:S01]  /*2700*/  IMAD.SHL.U32 R5, R20, 0x2, RZ ;  /* 0x0000000214057824 */ /* 0x000fe200078e00ff */
[----:B--2---:R-:W-:Y:S01]  /*2710*/  SEL R7, RZ, 0x8, P2 ;  /* 0x00000008ff077807 */ /* 0x004fe20001000000 */
[----:B------:R-:W-:Y:S01]  /*2720*/  IMAD.SHL.U32 R6, R16, 0x2, RZ ;  /* 0x0000000210067824 */ /* 0x000fe200078e00ff */
[----:B------:R-:W-:Y:S01]  /*2730*/  IADD3 R3, P2, R28, UR19, RZ ;  /* 0x000000131c037c10 */ /* 0x000fe2000ff5e0ff */
[----:B------:R-:W-:Y:S01]  /*2740*/  CS2R R20, SRZ ;  /* 0x0000000000147805 */ /* 0x000fe2000001ff00 */
[----:B------:R-:W-:Y:S01]  /*2750*/  LOP3.LUT R5, R5, 0x2, R25, 0xe2, !PT ;  /* 0x0000000205057812 */ /* 0x000fe200078ee219 */
[----:B------:R-:W-:Y:S01]  /*2760*/  CS2R R28, SRZ ;  /* 0x00000000001c7805 */ /* 0x000fe2000001ff00 */
[----:B------:R-:W-:Y:S01]  /*2770*/  IADD3.X R4, R19, UR6, RZ, P2, !PT ;  /* 0x0000000613047c10 */ /* 0x000fe200097fe4ff */
[----:B------:R-:W-:Y:S01]  /*2780*/  ULDC UR6, c[0x0][0x168] ;  /* 0x00005a0000067ab9 */ /* 0x000fe20000000800 */
[----:B------:R-:W-:-:S02]  /*2790*/  LEA R12, P2, R3, c[0x0][0x280], 0x2 ;  /* 0x0000a000030c7a11 */ /* 0x000fc400078410ff */
[----:B------:R-:W-:Y:S02]  /*27a0*/  LOP3.LUT R6, R6, 0x2, R24, 0xe2, !PT ;  /* 0x0000000206067812 */ /* 0x000fe400078ee218 */
[----:B------:R-:W-:Y:S01]  /*27b0*/  LEA.HI.X R13, R3, c[0x0][0x284], R4, 0x2, P2 ;  /* 0x0000a100030d7a11 */ /* 0x000fe200010f1404 */
[----:B------:R-:W-:Y:S01]  /*27c0*/  IMAD.SHL.U32 R4, R22, 0x8, RZ ;  /* 0x0000000816047824 */ /* 0x000fe200078e00ff */
[----:B------:R-:W-:Y:S01]  /*27d0*/  LOP3.LUT R3, R17, R5, R23, 0xfe, !PT ;  /* 0x0000000511037212 */ /* 0x000fe200078efe17 */
[----:B------:R-:W-:Y:S01]  /*27e0*/  IMAD.SHL.U32 R5, R32, 0x8, RZ ;  /* 0x0000000820057824 */ /* 0x000fe200078e00ff */
[----:B------:R-:W-:Y:S01]  /*27f0*/  LOP3.LUT R6, R7, R6, R14, 0xfe, !PT ;  /* 0x0000000607067212 */ /* 0x000fe200078efe0e */
[----:B------:R-:W-:Y:S01]  /*2800*/  CS2R R32, SRZ ;  /* 0x0000000000207805 */ /* 0x000fe2000001ff00 */
[----:B------:R-:W-:Y:S01]  /*2810*/  ISETP.GE.AND P2, PT, R152, 0x8, PT ;  /* 0x000000089800780c */ /* 0x000fe20003f46270 */
[----:B------:R1:W-:Y:S01]  /*2820*/  STL [R1+0x64], R3 ;  /* 0x0000640301007387 */ /* 0x0003e20000100800 */
[C---:B------:R-:W-:Y:S01]  /*2830*/  LOP3.LUT R5, R0.reuse, 0x38, R5, 0xf8, !PT ;  /* 0x0000003800057812 */ /* 0x040fe200078ef805 */
[----:B------:R-:W-:Y:S01]  /*2840*/  CS2R R24, SRZ ;  /* 0x0000000000187805 */ /* 0x000fe2000001ff00 */
[----:B------:R-:W-:Y:S01]  /*2850*/  LOP3.LUT R4, R0, 0x8, R4, 0xf8, !PT ;  /* 0x0000000800047812 */ /* 0x000fe200078ef804 */
[----:B------:R2:W-:Y:S01]  /*2860*/  STL [R1+0x60], R6 ;  /* 0x0000600601007387 */ /* 0x0005e20000100800 */
[----:B-----5:R-:W-:Y:S01]  /*2870*/  IADD3 R10, R151, UR5, RZ ;  /* 0x00000005970a7c10 */ /* 0x020fe2000fffe0ff */
[----:B------:R-:W-:-:S04]  /*2880*/  CS2R R26, SRZ ;  /* 0x00000000001a7805 */ /* 0x000fc8000001ff00 */
[----:B------:R5:W-:Y:S01]  /*2890*/  STL [R1+0xb8], R10 ;  /* 0x0000b80a01007387 */ /* 0x000be20000100800 */
[----:B-1----:R-:W-:Y:S01]  /*28a0*/  SHF.R.U32.HI R3, RZ, 0x3, R0 ;  /* 0x00000003ff037819 */ /* 0x002fe20000011600 */
[----:B--2---:R-:W-:-:S03]  /*28b0*/  IMAD.SHL.U32 R6, R8, 0x40, RZ ;  /* 0x0000004008067824 */ /* 0x004fc600078e00ff */
[----:B------:R-:W-:Y:S01]  /*28c0*/  LOP3.LUT R7, R3, R15, R0, 0x1e, !PT ;  /* 0x0000000f03077212 */ /* 0x000fe200078e1e00 */
[----:B------:R-:W-:Y:S01]  /*28d0*/  IMAD R0, R22, 0x200, R9 ;  /* 0x0000020016007824 */ /* 0x000fe200078e0209 */
[-C--:B------:R-:W-:Y:S01]  /*28e0*/  LOP3.LUT R5, R5, R3.reuse, RZ, 0x3c, !PT ;  /* 0x0000000305057212 */ /* 0x080fe200078e3cff */
[----:B------:R-:W-:Y:S01]  /*28f0*/  IMAD.SHL.U32 R9, R18, 0x2, RZ ;  /* 0x0000000212097824 */ /* 0x000fe200078e00ff */
[----:B------:R-:W-:Y:S02]  /*2900*/  LOP3.LUT R6, R6, 0xfffffe00, RZ, 0xc0, !PT ;  /* 0xfffffe0006067812 */ /* 0x000fe400078ec0ff */
[----:B------:R-:W-:Y:S02]  /*2910*/  LOP3.LUT R4, R4, R3, RZ, 0x3c, !PT ;  /* 0x0000000304047212 */ /* 0x000fe400078e3cff */
[----:B------:R1:W-:Y:S01]  /*2920*/  STL [R1+0x7c], R9 ;  /* 0x00007c0901007387 */ /* 0x0003e20000100800 */
[----:B------:R-:W-:Y:S01]  /*2930*/  IMAD R8, R22, 0x1000, R6 ;  /* 0x0000100016087824 */ /* 0x000fe200078e0206 */
[----:B-----5:R-:W-:Y:S01]  /*2940*/  IADD3 R10, -R9, UR15, RZ ;  /* 0x0000000f090a7c10 */ /* 0x020fe2000fffe1ff */
[----:B------:R-:W-:Y:S01]  /*2950*/  CS2R R22, SRZ ;  /* 0x0000000000167805 */ /* 0x000fe2000001ff00 */
[-C--:B------:R-:W-:Y:S01]  /*2960*/  LOP3.LUT R7, R7, R6.reuse, RZ, 0xfc, !PT ;  /* 0x0000000607077212 */ /* 0x080fe200078efcff */
[----:B------:R-:W-:Y:S01]  /*2970*/  IMAD.IADD R8, R8, 0x1, R5 ;  /* 0x0000000108087824 */ /* 0x000fe200078e0205 */
[CC--:B------:R-:W-:Y:S01]  /*2980*/  IADD3 R3, R4.reuse, R6.reuse, R37 ;  /* 0x0000000604037210 */ /* 0x0c0fe20007ffe025 */
[----:B------:R-:W-:Y:S01]  /*2990*/  IMAD.MOV.U32 R5, RZ, RZ, 0x10 ;  /* 0x00000010ff057424 */ /* 0x000fe200078e00ff */
[----:B------:R-:W-:Y:S01]  /*29a0*/  LOP3.LUT R6, R4, R6, RZ, 0xfc, !PT ;  /* 0x0000000604067212 */ /* 0x000fe200078efcff */
[----:B------:R-:W-:Y:S01]  /*29b0*/  @!P2 IMAD.SHL.U32 R4, R152, 0x10, RZ ;  /* 0x000000109804a824 */ /* 0x000fe200078e00ff */
[----:B------:R-:W-:Y:S01]  /*29c0*/  STL [R1+0x78], R10 ;  /* 0x0000780a01007387 */ /* 0x000fe20000100800 */
[----:B------:R-:W-:Y:S01]  /*29d0*/  CS2R R36, SRZ ;  /* 0x0000000000247805 */ /* 0x000fe2000001ff00 */
[----:B------:R-:W-:-:S02]  /*29e0*/  SEL R5, R5, 0xfffffff0, !P6 ;  /* 0xfffffff005057807 */ /* 0x000fc40007000000 */
[----:B------:R2:W-:Y:S04]  /*29f0*/  @!P2 LDGSTS.E.BYPASS.LTC128B.128 [R4+0x14100], [R12.64] ;  /* 0x141000000c04afae */ /* 0x0005e8000b901d50 */
[----:B------:R-:W0:Y:S01]  /*2a00*/  LDGDEPBAR ;  /* 0x00000000000079af */ /* 0x000e220000000000 */
[C---:B-1----:R-:W-:Y:S02]  /*2a10*/  IMAD R9, R0.reuse, 0x2, R2 ;  /* 0x0000000200097824 */ /* 0x042fe400078e0202 */
[----:B------:R-:W-:Y:S02]  /*2a20*/  IMAD.SHL.U32 R0, R0, 0x2, RZ ;  /* 0x0000000200007824 */ /* 0x000fe400078e00ff */
[----:B------:R-:W-:Y:S01]  /*2a30*/  IMAD.SHL.U32 R2, R3, 0x2, RZ ;  /* 0x0000000203027824 */ /* 0x000fe200078e00ff */
[----:B------:R1:W-:Y:S03]  /*2a40*/  STL [R1+0x38], R9 ;  /* 0x0000380901007387 */ /* 0x0003e60000100800 */
[----:B------:R-:W-:Y:S01]  /*2a50*/  IMAD R3, R5, 0x2, R2 ;  /* 0x0000000205037824 */ /* 0x000fe200078e0202 */
[----:B------:R5:W-:Y:S01]  /*2a60*/  STL [R1+0x3c], R0 ;  /* 0x00003c0001007387 */ /* 0x000be20000100800 */
[----:B--2---:R-:W-:-:S05]  /*2a70*/  SEL R4, R148, 0xffffffe0, !P3 ;  /* 0xffffffe094047807 */ /* 0x004fca0005800000 */
[----:B------:R-:W-:Y:S01]  /*2a80*/  IMAD R252, R4, 0x2, R3 ;  /* 0x0000000204fc7824 */ /* 0x000fe200078e0203 */
[----:B-1----:R-:W-:Y:S02]  /*2a90*/  LEA R9, R6, 0x15180, 0x1 ;  /* 0x0001518006097811 */ /* 0x002fe400078e08ff */
[----:B------:R-:W-:Y:S01]  /*2aa0*/  LEA R6, R8, 0x80, 0x1 ;  /* 0x0000008008067811 */ /* 0x000fe200078e08ff */
[----:B-----5:R-:W-:Y:S02]  /*2ab0*/  IMAD.SHL.U32 R0, R7, 0x2, RZ ;  /* 0x0000000207007824 */ /* 0x020fe400078e00ff */
        /* <DEDUP_REMOVED lines=10> */
.L_x_419:
        /* <DEDUP_REMOVED lines=187> */
[----:B------:R-:W-:Y:S01]  /*3710*/  FFMA.FTZ R11, R11, c[0x0][0x29c], -R161 ;  /* 0x0000a7000b0b7a23 */ /* 0x000fe200000108a1 */
[----:B------:R-:W-:Y:S02]  /*3720*/  PLOP3.LUT P0, PT, PT, PT, UP0, 0x80, 0x0 ;  /* 0x000000000000781c */ /* 0x000fe40003f0f008 */
        /* <DEDUP_REMOVED lines=159> */
.L_x_417:
        /* <DEDUP_REMOVED lines=95> */
.L_x_418:
        /* <DEDUP_REMOVED lines=167> */
.L_x_416:
[----:B------:R-:W-:Y:S05]  /*5180*/  @P1 EXIT ;  /* 0x000000000000194d */ /* 0x000fea0003800000 */
[----:B-1----:R-:W2:Y:S01]  /*5190*/  LDL.LU.64 R4, [R1+0x70] ;  /* 0x0000700001047983 */ /* 0x002ea20000300a00 */
[----:B------:R-:W-:Y:S01]  /*51a0*/  ULDC.64 UR4, c[0x0][0x338] ;  /* 0x0000ce0000047ab9 */ /* 0x000fe20000000a00 */
[----:B------:R-:W-:Y:S01]  /*51b0*/  IMAD.U32 R8, RZ, RZ, UR13 ;  /* 0x0000000dff087e24 */ /* 0x000fe2000f8e00ff */
[----:B------:R-:W-:Y:S01]  /*51c0*/  UISETP.NE.AND UP0, UPT, UR4, 0x1, UPT ;  /* 0x000000010400788c */ /* 0x000fe2000bf05270 */
[----:B------:R-:W-:Y:S01]  /*51d0*/  IMAD.U32 R6, RZ, RZ, UR13 ;  /* 0x0000000dff067e24 */ /* 0x000fe2000f8e00ff */
[----:B------:R-:W-:Y:S02]  /*51e0*/  UIMAD.WIDE.U32 UR6, UR12, UR5, URZ ;  /* 0x000000050c0672a5 */ /* 0x000fe4000f8e003f */
[----:B------:R-:W-:Y:S02]  /*51f0*/  ULDC UR4, c[0x0][0x340] ;  /* 0x0000d00000047ab9 */ /* 0x000fe40000000800 */
[----:B------:R-:W-:-:S02]  /*5200*/  USHF.L.U32 UR14, UR14, 0xe, URZ ;  /* 0x0000000e0e0e7899 */ /* 0x000fc4000800063f */
[----:B------:R-:W-:-:S03]  /*5210*/  USHF.R.S32.HI UR8, URZ, 0x1f, UR13 ;  /* 0x0000001f3f087899 */ /* 0x000fc6000801140d */
[----:B------:R-:W-:Y:S02]  /*5220*/  @UP0 USHF.R.U32.HI UR12, URZ, UR4, UR7 ;  /* 0x000000043f0c0299 */ /* 0x000fe40008011607 */
[----:B------:R-:W-:Y:S02]  /*5230*/  USHF.R.S32.HI UR7, URZ, 0x1f, UR14 ;  /* 0x0000001f3f077899 */ /* 0x000fe4000801140e */
[----:B------:R-:W-:Y:S02]  /*5240*/  USHF.R.S32.HI UR6, URZ, 0x1f, UR12 ;  /* 0x0000001f3f067899 */ /* 0x000fe4000801140c */
[----:B------:R-:W-:Y:S01]  /*5250*/  ULDC.64 UR4, c[0x0][0x328] ;  /* 0x0000ca0000047ab9 */ /* 0x000fe20000000a00 */
[----:B-----5:R-:W-:Y:S01]  /*5260*/  IMAD.U32 R0, RZ, RZ, UR12 ;  /* 0x0000000cff007e24 */ /* 0x020fe2000f8e00ff */
[----:B------:R-:W-:Y:S01]  /*5270*/  UIMAD UR4, UR6, UR4, URZ ;  /* 0x00000004060472a4 */ /* 0x000fe2000f8e023f */
[----:B------:R-:W-:Y:S01]  /*5280*/  BAR.SYNC.DEFER_BLOCKING 0x1, 0x100 ;  /* 0x0044000000007b1d */ /* 0x000fe20000010000 */
[----:B--2---:R-:W-:-:S04]  /*5290*/  IADD3 R2, P0, R4, UR14, RZ ;  /* 0x0000000e04027c10 */ /* 0x004fc8000ff1e0ff */
[----:B------:R-:W-:Y:S01]  /*52a0*/  LEA.HI.X.SX32 R3, R4, UR7, 0x1, P0 ;  /* 0x0000000704037c11 */ /* 0x000fe200080f0eff */
[----:B------:R-:W-:Y:S01]  /*52b0*/  IMAD.U32 R4, RZ, RZ, UR12 ;  /* 0x0000000cff047e24 */ /* 0x000fe2000f8e00ff */
[----:B------:R-:W-:-:S03]  /*52c0*/  UIMAD UR7, UR12, UR5, UR4 ;  /* 0x000000050c0772a4 */ /* 0x000fc6000f8e0204 */
[--C-:B------:R-:W-:Y:S01]  /*52d0*/  IMAD.WIDE.U32 R4, R4, c[0x0][0x328], R2.reuse ;  /* 0x0000ca0004047a25 */ /* 0x100fe200078e0002 */
[----:B------:R-:W-:Y:S02]  /*52e0*/  ULDC.64 UR4, c[0x0][0x300] ;  /* 0x0000c00000047ab9 */ /* 0x000fe40000000a00 */
[----:B------:R-:W-:Y:S01]  /*52f0*/  UIMAD UR4, UR6, UR4, URZ ;  /* 0x00000004060472a4 */ /* 0x000fe2000f8e023f */
[----:B------:R-:W-:Y:S01]  /*5300*/  IMAD.WIDE.U32 R2, R0, c[0x0][0x300], R2 ;  /* 0x0000c00000027a25 */ /* 0x000fe200078e0002 */
[----:B------:R-:W-:Y:S01]  /*5310*/  IADD3 R5, R5, UR7, RZ ;  /* 0x0000000705057c10 */ /* 0x000fe2000fffe0ff */
[----:B------:R-:W-:Y:S02]  /*5320*/  ULDC.64 UR6, c[0x0][0x330] ;  /* 0x0000cc0000067ab9 */ /* 0x000fe40000000a00 */
[----:B------:R-:W-:Y:S02]  /*5330*/  UIMAD UR6, UR8, UR6, URZ ;  /* 0x00000006080672a4 */ /* 0x000fe4000f8e023f */
[----:B------:R-:W-:Y:S01]  /*5340*/  IMAD.WIDE.U32 R8, R8, c[0x0][0x330], R4 ;  /* 0x0000cc0008087a25 */ /* 0x000fe200078e0004 */
[----:B------:R-:W-:-:S02]  /*5350*/  UIMAD UR12, UR12, UR5, UR4 ;  /* 0x000000050c0c72a4 */ /* 0x000fc4000f8e0204 */
[----:B------:R-:W-:Y:S02]  /*5360*/  UIMAD UR6, UR13, UR7, UR6 ;  /* 0x000000070d0672a4 */ /* 0x000fe4000f8e0206 */
[----:B------:R-:W-:Y:S01]  /*5370*/  LEA R4, P1, R8, c[0x0][0x310], 0x2 ;  /* 0x0000c40008047a11 */ /* 0x000fe200078210ff */
[----:B------:R-:W-:Y:S01]  /*5380*/  ULDC.64 UR4, c[0x0][0x308] ;  /* 0x0000c20000047ab9 */ /* 0x000fe20000000a00 */
[----:B------:R-:W-:Y:S01]  /*5390*/  IADD3 R3, R3, UR12, RZ ;  /* 0x0000000c03037c10 */ /* 0x000fe2000fffe0ff */
[----:B------:R-:W-:Y:S01]  /*53a0*/  UIMAD UR4, UR8, UR4, URZ ;  /* 0x00000004080472a4 */ /* 0x000fe2000f8e023f */
[----:B------:R-:W-:-:S03]  /*53b0*/  IADD3 R0, R9, UR6, RZ ;  /* 0x0000000609007c10 */ /* 0x000fc6000fffe0ff */
[----:B------:R-:W-:Y:S01]  /*53c0*/  UIMAD UR4, UR13, UR5, UR4 ;  /* 0x000000050d0472a4 */ /* 0x000fe2000f8e0204 */
[----:B------:R-:W-:Y:S01]  /*53d0*/  LEA.HI.X R5, R8, c[0x0][0x314], R0, 0x2, P1 ;  /* 0x0000c50008057a11 */ /* 0x000fe200008f1400 */
[----:B------:R-:W-:-:S04]  /*53e0*/  IMAD.WIDE.U32 R6, R6, c[0x0][0x308], R2 ;  /* 0x0000c20006067a25 */ /* 0x000fc800078e0002 */
[----:B------:R-:W-:Y:S01]  /*53f0*/  RED.E.ADD.F32.FTZ.RN.STRONG.GPU [R4.64], R20 ;  /* 0x000000140400798e */ /* 0x000fe2000c10e790 */
[C---:B------:R-:W-:Y:S02]  /*5400*/  LEA R2, P0, R6.reuse, c[0x0][0x2e8], 0x2 ;  /* 0x0000ba0006027a11 */ /* 0x040fe400078010ff */
[----:B------:R-:W-:Y:S01]  /*5410*/  IADD3 R3, R7, UR4, RZ ;  /* 0x0000000407037c10 */ /* 0x000fe2000fffe0ff */
[----:B------:R-:W-:Y:S03]  /*5420*/  RED.E.ADD.F32.FTZ.RN.STRONG.GPU [R4.64+0x400], R21 ;  /* 0x000400150400798e */ /* 0x000fe6000c10e790 */
        /* <DEDUP_REMOVED lines=128> */
.L_x_420:
        /* <DEDUP_REMOVED lines=13> */
.L_x_1155:


//--------------------- .text._ZN7cutlass13device_kernelIN5flash22FlashAttnBwdPreprocessIN4cute5tupleIJNS3_1CILi32EEENS5_ILi256EEEEEENS_6half_tEfNS_4arch4Sm80ELb1ELb0EEEEEvNT_6ParamsE --------------------------
	.section	.text._ZN7cutlass13device_kernelIN5flash22FlashAttnBwdPreprocessIN4cute5tupleIJNS3_1CILi32EEENS5_ILi256EEEEEENS_6half_tEfNS_4arch4Sm80ELb1ELb0EEEEEvNT_6ParamsE,"ax",@progbits
	.sectioninfo	@"SHI_REGISTERS=60"
	.align	128
.text._ZN7cutlass13device_kernelIN5flash22FlashAttnBwdPreprocessIN4cute5tupleIJNS3_1CILi32EEENS5_ILi256EEEEEENS_6half_tEfNS_4arch4Sm80ELb1ELb0EEEEEvNT_6ParamsE:
        .type           _ZN7cutlass13device_kernelIN5flash22FlashAttnBwdPreprocessIN4cute5tupleIJNS3_1CILi32EEENS5_ILi256EEEEEENS_6half_tEfNS_4arch4Sm80ELb1ELb0EEEEEvNT_6ParamsE,@function
        .size           _ZN7cutlass13device_kernelIN5flash22FlashAttnBwdPreprocessIN4cute5tupleIJNS3_1CILi32EEENS5_ILi256EEEEEENS_6half_tEfNS_4arch4Sm80ELb1ELb0EEEEEvNT_6ParamsE,(.L_x_1156 - _ZN7cutlass13device_kernelIN5flash22FlashAttnBwdPreprocessIN4cute5tupleIJNS3_1CILi32EEENS5_ILi256EEEEEENS_6half_tEfNS_4arch4Sm80ELb1ELb0EEEEEvNT_6ParamsE)
        .other          _ZN7cutlass13device_kernelIN5flash22FlashAttnBwdPreprocessIN4cute5tupleIJNS3_1CILi32EEENS5_ILi256EEEEEENS_6half_tEfNS_4arch4Sm80ELb1ELb0EEEEEvNT_6ParamsE,@"STO_CUDA_ENTRY STV_DEFAULT"
_ZN7cutlass13device_kernelIN5flash22FlashAttnBwdPreprocessIN4cute5tupleIJNS3_1CILi32EEENS5_ILi256EEEEEENS_6half_tEfNS_4arch4Sm80ELb1ELb0EEEEEvNT_6ParamsE:
[----:B------:R-:W-:Y:S02]  /*0000*/  MOV R1, c[0x0][0x28] ;  /* 0x00000a0000017a02 */ /* 0x000fe40000000f00 */
[----:B------:R-:W0:Y:S01]  /*0010*/  S2R R11, SR_CTAID.X ;  /* 0x00000000000b7919 */ /* 0x000e220000002500 */
[----:B------:R-:W-:Y:S01]  /*0020*/  MOV R4, 0x7f800000 ;  /* 0x7f80000000047802 */ /* 0x000fe20000000f00 */
[----:B------:R-:W-:Y:S02]  /*0030*/  ULDC.64 UR6, c[0x0][0x118] ;  /* 0x0000460000067ab9 */ /* 0x000fe40000000a00 */
[----:B------:R-:W1:Y:S04]  /*0040*/  S2R R10, SR_TID.X ;  /* 0x00000000000a7919 */ /* 0x000e680000002100 */
[----:B------:R-:W2:Y:S04]  /*0050*/  S2R R8, SR_CTAID.Y ;  /* 0x0000000000087919 */ /* 0x000ea80000002600 */
[----:B------:R-:W3:Y:S01]  /*0060*/  S2R R7, SR_CTAID.Z ;  /* 0x0000000000077919 */ /* 0x000ee20000002700 */
[----:B0-----:R-:W-:-:S02]  /*0070*/  SHF.L.U32 R36, R11, 0x5, RZ ;  /* 0x000000050b247819 */ /* 0x001fc400000006ff */
[----:B-1----:R-:W-:Y:S02]  /*0080*/  ISETP.GT.AND P0, PT, R10, 0x1f, PT ;  /* 0x0000001f0a00780c */ /* 0x002fe40003f04270 */
[----:B------:R-:W-:Y:S02]  /*0090*/  IADD3 R9, -R36, c[0x0][0x168], RZ ;  /* 0x00005a0024097a10 */ /* 0x000fe40007ffe1ff */
[----:B--2---:R-:W-:Y:S02]  /*00a0*/  SHF.R.S32.HI R6, RZ, 0x1f, R8 ;  /* 0x0000001fff067819 */ /* 0x004fe40000011408 */
[----:B------:R-:W-:Y:S02]  /*00b0*/  ISETP.GE.OR P1, PT, R10, R9, P0 ;  /* 0x000000090a00720c */ /* 0x000fe40000726670 */
[----:B---3--:R-:W-:-:S11]  /*00c0*/  SHF.R.S32.HI R5, RZ, 0x1f, R7 ;  /* 0x0000001fff057819 */ /* 0x008fd60000011407 */
[----:B------:R-:W-:Y:S01]  /*00d0*/  @!P1 SHF.R.S32.HI R3, RZ, 0x1f, R10 ;  /* 0x0000001fff039819 */ /* 0x000fe2000001140a */
[----:B------:R-:W-:Y:S01]  /*00e0*/  @!P1 IMAD R13, R6, c[0x0][0x1e0], RZ ;  /* 0x00007800060d9a24 */ /* 0x000fe200078e02ff */
[----:B------:R-:W-:Y:S01]  /*00f0*/  @!P1 IADD3 R2, P2, R36, R10, RZ ;  /* 0x0000000a24029210 */ /* 0x000fe20007f5e0ff */
[----:B------:R-:W-:Y:S02]  /*0100*/  @!P1 IMAD R0, R5, c[0x0][0x1e8], RZ ;  /* 0x00007a0005009a24 */ /* 0x000fe400078e02ff */
[----:B------:R-:W-:Y:S01]  /*0110*/  @!P1 IMAD R13, R8, c[0x0][0x1e4], R13 ;  /* 0x00007900080d9a24 */ /* 0x000fe200078e020d */
[----:B------:R-:W-:-:S05]  /*0120*/  @!P1 LEA.HI.X.SX32 R3, R36, R3, 0x1, P2 ;  /* 0x0000000324039211 */ /* 0x000fca00010f0eff */
[----:B------:R-:W-:-:S05]  /*0130*/  @!P1 IMAD.WIDE.U32 R2, R8, c[0x0][0x1e0], R2 ;  /* 0x0000780008029a25 */ /* 0x000fca00078e0002 */
[----:B------:R-:W-:Y:S01]  /*0140*/  @!P1 IADD3 R3, R3, R13, RZ ;  /* 0x0000000d03039210 */ /* 0x000fe20007ffe0ff */
[----:B------:R-:W-:-:S04]  /*0150*/  @!P1 IMAD R13, R7, c[0x0][0x1ec], R0 ;  /* 0x00007b00070d9a24 */ /* 0x000fc800078e0200 */
[----:B------:R-:W-:-:S04]  /*0160*/  @!P1 IMAD.WIDE.U32 R2, R7, c[0x0][0x1e8], R2 ;  /* 0x00007a0007029a25 */ /* 0x000fc800078e0002 */
[----:B------:R-:W-:Y:S01]  /*0170*/  @!P1 IMAD.IADD R3, R3, 0x1, R13 ;  /* 0x0000000103039824 */ /* 0x000fe200078e020d */
[----:B------:R-:W-:-:S04]  /*0180*/  @!P1 LEA R12, P2, R2, c[0x0][0x1d8], 0x2 ;  /* 0x00007600020c9a11 */ /* 0x000fc800078410ff */
[----:B------:R-:W-:Y:S02]  /*0190*/  @!P1 LEA.HI.X R13, R2, c[0x0][0x1dc], R3, 0x2, P2 ;  /* 0x00007700020d9a11 */ /* 0x000fe400010f1403 */
[----:B------:R-:W-:Y:S01]  /*01a0*/  SHF.R.S32.HI R3, RZ, 0x1f, R10 ;  /* 0x0000001fff037819 */ /* 0x000fe2000001140a */
[----:B------:R-:W-:Y:S02]  /*01b0*/  IMAD R15, R6, c[0x0][0x180], RZ ;  /* 0x00006000060f7a24 */ /* 0x000fe400078e02ff */
[----:B------:R0:W5:Y:S01]  /*01c0*/  @!P1 LDG.E R4, [R12.64] ;  /* 0x000000060c049981 */ /* 0x000162000c1e1900 */
[-C--:B------:R-:W-:Y:S01]  /*01d0*/  LEA.HI R40, R3, R10.reuse, RZ, 0x4 ;  /* 0x0000000a03287211 */ /* 0x080fe200078f20ff */
[----:B------:R-:W-:Y:S01]  /*01e0*/  IMAD R15, R8, c[0x0][0x184], R15 ;  /* 0x00006100080f7a24 */ /* 0x000fe200078e020f */
[----:B------:R-:W-:Y:S01]  /*01f0*/  BSSY B0, `(.L_x_421) ;  /* 0x0000029000007945 */ /* 0x000fe20003800000 */
[----:B------:R-:W-:Y:S01]  /*0200*/  IMAD R17, R6, c[0x0][0x1a0], RZ ;  /* 0x0000680006117a24 */ /* 0x000fe200078e02ff */
[----:B------:R-:W-:Y:S01]  /*0210*/  LOP3.LUT R3, R40, 0xfffffff0, RZ, 0xc0, !PT ;  /* 0xfffffff028037812 */ /* 0x000fe200078ec0ff */
[----:B------:R-:W-:Y:S01]  /*0220*/  IMAD R0, R5, c[0x0][0x188], RZ ;  /* 0x0000620005007a24 */ /* 0x000fe200078e02ff */
[----:B------:R-:W-:Y:S01]  /*0230*/  SHF.R.S32.HI R40, RZ, 0x4, R40 ;  /* 0x00000004ff287819 */ /* 0x000fe20000011428 */
[----:B------:R-:W-:Y:S01]  /*0240*/  IMAD R17, R8, c[0x0][0x1a4], R17 ;  /* 0x0000690008117a24 */ /* 0x000fe200078e0211 */
[----:B------:R-:W-:Y:S01]  /*0250*/  IADD3 R3, -R3, R10, RZ ;  /* 0x0000000a03037210 */ /* 0x000fe20007ffe1ff */
[----:B------:R-:W-:Y:S01]  /*0260*/  IMAD R31, R7, c[0x0][0x18c], R0 ;  /* 0x00006300071f7a24 */ /* 0x000fe200078e0200 */
[C---:B------:R-:W-:Y:S01]  /*0270*/  ISETP.GE.AND P1, PT, R40.reuse, R9, PT ;  /* 0x000000092800720c */ /* 0x040fe20003f26270 */
[----:B------:R-:W-:Y:S01]  /*0280*/  HFMA2.MMA R16, -RZ, RZ, 0, 0 ;  /* 0x00000000ff107435 */ /* 0x000fe200000001ff */
[----:B------:R-:W-:Y:S01]  /*0290*/  SHF.L.U32 R38, R3, 0x3, RZ ;  /* 0x0000000303267819 */ /* 0x000fe200000006ff */
[----:B------:R-:W-:Y:S01]  /*02a0*/  CS2R R24, SRZ ;  /* 0x0000000000187805 */ /* 0x000fe2000001ff00 */
[----:B------:R-:W-:Y:S01]  /*02b0*/  SHF.R.S32.HI R41, RZ, 0x1f, R40 ;  /* 0x0000001fff297819 */ /* 0x000fe20000011428 */
[----:B------:R-:W-:Y:S01]  /*02c0*/  CS2R R20, SRZ ;  /* 0x0000000000147805 */ /* 0x000fe2000001ff00 */
[----:B------:R-:W-:Y:S01]  /*02d0*/  SHF.R.S32.HI R39, RZ, 0x1f, R38 ;  /* 0x0000001fff277819 */ /* 0x000fe20000011426 */
[----:B------:R-:W-:Y:S01]  /*02e0*/  CS2R R22, SRZ ;  /* 0x0000000000167805 */ /* 0x000fe2000001ff00 */
[----:B------:R-:W-:Y:S01]  /*02f0*/  IADD3 R2, R40, 0x10, RZ ;  /* 0x0000001028027810 */ /* 0x000fe20007ffe0ff */
[----:B------:R-:W-:-:S03]  /*0300*/  IMAD.WIDE R42, R11, 0x20, R40 ;  /* 0x000000200b2a7825 */ /* 0x000fc600078e0228 */
[----:B------:R-:W-:Y:S01]  /*0310*/  ISETP.GE.AND P2, PT, R2, R9, PT ;  /* 0x000000090200720c */ /* 0x000fe20003f46270 */
[----:B0-----:R-:W-:-:S04]  /*0320*/  IMAD.WIDE.U32 R12, R8, c[0x0][0x180], R38 ;  /* 0x00006000080c7a25 */ /* 0x001fc800078e0026 */
[----:B------:R-:W-:Y:S01]  /*0330*/  IMAD.IADD R29, R13, 0x1, R15 ;  /* 0x000000010d1d7824 */ /* 0x000fe200078e020f */
[----:B------:R-:W-:Y:S01]  /*0340*/  MOV R28, R12 ;  /* 0x0000000c001c7202 */ /* 0x000fe20000000f00 */
[----:B------:R-:W-:Y:S01]  /*0350*/  IMAD.WIDE.U32 R46, R8, c[0x0][0x1a0], R38 ;  /* 0x00006800082e7a25 */ /* 0x000fe200078e0026 */
[----:B------:R-:W-:Y:S01]  /*0360*/  CS2R R12, SRZ ;  /* 0x00000000000c7805 */ /* 0x000fe2000001ff00 */
[----:B------:R-:W-:Y:S02]  /*0370*/  CS2R R14, SRZ ;  /* 0x00000000000e7805 */ /* 0x000fe4000001ff00 */
[----:B------:R-:W-:Y:S01]  /*0380*/  IMAD.WIDE.U32 R28, R7, c[0x0][0x188], R28 ;  /* 0x00006200071c7a25 */ /* 0x000fe200078e001c */
[----:B------:R-:W-:-:S03]  /*0390*/  IADD3 R47, R47, R17, RZ ;  /* 0x000000112f2f7210 */ /* 0x000fc60007ffe0ff */
[----:B------:R-:W-:Y:S01]  /*03a0*/  IMAD.IADD R31, R29, 0x1, R31 ;  /* 0x000000011d1f7824 */ /* 0x000fe200078e021f */
[----:B------:R-:W-:Y:S05]  /*03b0*/  @P1 BRA `(.L_x_422) ;  /* 0x000000c000001947 */ /* 0x000fea0003800000 */
[----:B------:R-:W-:Y:S01]  /*03c0*/  MOV R30, R28 ;  /* 0x0000001c001e7202 */ /* 0x000fe20000000f00 */
[----:B------:R-:W-:Y:S01]  /*03d0*/  IMAD R17, R43, c[0x0][0x178], RZ ;  /* 0x00005e002b117a24 */ /* 0x000fe200078e02ff */
[C---:B------:R-:W-:Y:S02]  /*03e0*/  IADD3 R0, R38.reuse, 0x80, RZ ;  /* 0x0000008026007810 */ /* 0x040fe40007ffe0ff */
[----:B------:R-:W-:Y:S01]  /*03f0*/  ISETP.GE.AND P3, PT, R38, c[0x0][0x16c], PT ;  /* 0x00005b0026007a0c */ /* 0x000fe20003f66270 */
[----:B------:R-:W-:Y:S01]  /*0400*/  IMAD.WIDE.U32 R26, R42, c[0x0][0x178], R30 ;  /* 0x00005e002a1a7a25 */ /* 0x000fe200078e001e */
[----:B------:R-:W-:-:S03]  /*0410*/  ISETP.GE.AND P4, PT, R0, c[0x0][0x16c], PT ;  /* 0x00005b0000007a0c */ /* 0x000fc60003f86270 */
[----:B------:R-:W-:Y:S01]  /*0420*/  IMAD R17, R42, c[0x0][0x17c], R17 ;  /* 0x00005f002a117a24 */ /* 0x000fe200078e0211 */
[----:B------:R-:W-:-:S04]  /*0430*/  LEA R18, P5, R26, c[0x0][0x160], 0x1 ;  /* 0x000058001a127a11 */ /* 0x000fc800078a08ff */
[----:B------:R-:W-:-:S04]  /*0440*/  IADD3 R17, R27, R17, RZ ;  /* 0x000000111b117210 */ /* 0x000fc80007ffe0ff */
[----:B------:R-:W-:-:S05]  /*0450*/  LEA.HI.X R19, R26, c[0x0][0x164], R17, 0x1, P5 ;  /* 0x000059001a137a11 */ /* 0x000fca00028f0c11 */
[----:B------:R0:W5:Y:S04]  /*0460*/  @!P3 LDG.E.128 R20, [R18.64] ;  /* 0x000000061214b981 */ /* 0x000168000c1e1d00 */
[----:B------:R0:W5:Y:S02]  /*0470*/  @!P4 LDG.E.128 R12, [R18.64+0x100] ;  /* 0x00010006120cc981 */ /* 0x000164000c1e1d00 */
.L_x_422:
[----:B------:R-:W-:Y:S05]  /*0480*/  BSYNC B0 ;  /* 0x0000000000007941 */ /* 0x000fea0003800000 */
.L_x_421:
[----:B------:R-:W-:Y:S01]  /*0490*/  BSSY B0, `(.L_x_423) ;  /* 0x0000018000007945 */ /* 0x000fe20003800000 */
[----:B------:R-:W-:Y:S01]  /*04a0*/  HFMA2.MMA R17, -RZ, RZ, 0, 0 ;  /* 0x00000000ff117435 */ /* 0x000fe200000001ff */
[----:B-----5:R-:W-:Y:S01]  /*04b0*/  MOV R0, R20 ;  /* 0x0000001400007202 */ /* 0x020fe20000000f00 */
[----:B------:R-:W-:Y:S01]  /*04c0*/  IMAD.MOV.U32 R45, RZ, RZ, R21 ;  /* 0x000000ffff2d7224 */ /* 0x000fe200078e0015 */
[----:B------:R-:W-:Y:S01]  /*04d0*/  MOV R44, R22 ;  /* 0x00000016002c7202 */ /* 0x000fe20000000f00 */
[----:B------:R-:W-:Y:S01]  /*04e0*/  CS2R R26, SRZ ;  /* 0x00000000001a7805 */ /* 0x000fe2000001ff00 */
[----:B------:R-:W-:Y:S01]  /*04f0*/  MOV R51, R23 ;  /* 0x0000001700337202 */ /* 0x000fe20000000f00 */
[----:B0-----:R-:W-:Y:S01]  /*0500*/  CS2R R18, SRZ ;  /* 0x0000000000127805 */ /* 0x001fe2000001ff00 */
[----:B------:R-:W-:Y:S05]  /*0510*/  @P2 BRA `(.L_x_424) ;  /* 0x000000f000002947 */ /* 0x000fea0003800000 */
[----:B------:R-:W-:Y:S02]  /*0520*/  IADD3 R23, P3, R42, 0x10, RZ ;  /* 0x000000102a177810 */ /* 0x000fe40007f7e0ff */
[----:B------:R-:W-:-:S02]  /*0530*/  MOV R21, R31 ;  /* 0x0000001f00157202 */ /* 0x000fc40000000f00 */
[----:B------:R-:W-:Y:S01]  /*0540*/  ISETP.GE.AND P4, PT, R38, c[0x0][0x16c], PT ;  /* 0x00005b0026007a0c */ /* 0x000fe20003f86270 */
[----:B------:R-:W-:-:S04]  /*0550*/  IMAD.X R20, RZ, RZ, R43, P3 ;  /* 0x000000ffff147224 */ /* 0x000fc800018e062b */
[----:B------:R-:W-:Y:S01]  /*0560*/  IMAD R22, R20, c[0x0][0x178], RZ ;  /* 0x00005e0014167a24 */ /* 0x000fe200078e02ff */
[----:B------:R-:W-:Y:S02]  /*0570*/  MOV R20, R28 ;  /* 0x0000001c00147202 */ /* 0x000fe40000000f00 */
[----:B------:R-:W-:-:S03]  /*0580*/  IADD3 R28, R38, 0x80, RZ ;  /* 0x00000080261c7810 */ /* 0x000fc60007ffe0ff */
        /* <DEDUP_REMOVED lines=8> */
.L_x_424:
[----:B------:R-:W-:Y:S05]  /*0610*/  BSYNC B0 ;  /* 0x0000000000007941 */ /* 0x000fea0003800000 */
.L_x_423:
[----:B-----5:R-:W-:Y:S01]  /*0620*/  MOV R50, R24 ;  /* 0x0000001800327202 */ /* 0x020fe20000000f00 */
[----:B------:R-:W-:Y:S01]  /*0630*/  IMAD R24, R5, c[0x0][0x1a8], RZ ;  /* 0x00006a0005187a24 */ /* 0x000fe200078e02ff */
[----:B------:R-:W-:Y:S01]  /*0640*/  BSSY B0, `(.L_x_425) ;  /* 0x000001a000007945 */ /* 0x000fe20003800000 */
[C---:B------:R-:W-:Y:S01]  /*0650*/  IMAD.WIDE.U32 R46, R7.reuse, c[0x0][0x1a8], R46 ;  /* 0x00006a00072e7a25 */ /* 0x040fe200078e002e */
[----:B------:R-:W-:Y:S01]  /*0660*/  HFMA2.MMA R32, -RZ, RZ, 0, 0 ;  /* 0x00000000ff207435 */ /* 0x000fe200000001ff */
[----:B------:R-:W-:Y:S01]  /*0670*/  MOV R53, R26 ;  /* 0x0000001a00357202 */ /* 0x000fe20000000f00 */
[----:B------:R-:W-:Y:S01]  /*0680*/  CS2R R28, SRZ ;  /* 0x00000000001c7805 */ /* 0x000fe2000001ff00 */
[----:B------:R-:W-:Y:S01]  /*0690*/  IMAD R49, R7, c[0x0][0x1ac], R24 ;  /* 0x00006b0007317a24 */ /* 0x000fe200078e0218 */
[----:B------:R-:W-:Y:S01]  /*06a0*/  MOV R54, R27 ;  /* 0x0000001b00367202 */ /* 0x000fe20000000f00 */
[----:B------:R-:W-:Y:S01]  /*06b0*/  IMAD.MOV.U32 R52, RZ, RZ, R25 ;  /* 0x000000ffff347224 */ /* 0x000fe200078e0019 */
[----:B------:R-:W-:Y:S01]  /*06c0*/  CS2R R20, SRZ ;  /* 0x0000000000147805 */ /* 0x000fe2000001ff00 */
[----:B0-----:R-:W-:Y:S01]  /*06d0*/  CS2R R22, SRZ ;  /* 0x0000000000167805 */ /* 0x001fe2000001ff00 */
[----:B------:R-:W-:Y:S01]  /*06e0*/  CS2R R24, SRZ ;  /* 0x0000000000187805 */ /* 0x000fe2000001ff00 */
[----:B------:R-:W-:Y:S01]  /*06f0*/  CS2R R26, SRZ ;  /* 0x00000000001a7805 */ /* 0x000fe2000001ff00 */
[----:B------:R-:W-:Y:S01]  /*0700*/  IADD3 R49, R47, R49, RZ ;  /* 0x000000312f317210 */ /* 0x000fe20007ffe0ff */
[----:B------:R-:W-:Y:S05]  /*0710*/  @P1 BRA `(.L_x_426) ;  /* 0x000000c000001947 */ /* 0x000fea0003800000 */
[----:B------:R-:W-:Y:S01]  /*0720*/  IMAD R33, R43, c[0x0][0x198], RZ ;  /* 0x000066002b217a24 */ /* 0x000fe200078e02ff */
[C---:B------:R-:W-:Y:S01]  /*0730*/  IADD3 R34, R38.reuse, 0x80, RZ ;  /* 0x0000008026227810 */ /* 0x040fe20007ffe0ff */
[----:B------:R-:W-:Y:S01]  /*0740*/  IMAD.MOV.U32 R48, RZ, RZ, R46 ;  /* 0x000000ffff307224 */ /* 0x000fe200078e002e */
[----:B------:R-:W-:Y:S01]  /*0750*/  ISETP.GE.AND P3, PT, R38, c[0x0][0x16c], PT ;  /* 0x00005b0026007a0c */ /* 0x000fe20003f66270 */
[----:B------:R-:W-:Y:S01]  /*0760*/  IMAD R33, R42, c[0x0][0x19c], R33 ;  /* 0x000067002a217a24 */ /* 0x000fe200078e0221 */
[----:B------:R-:W-:Y:S01]  /*0770*/  ISETP.GE.AND P4, PT, R34, c[0x0][0x16c], PT ;  /* 0x00005b0022007a0c */ /* 0x000fe20003f86270 */
[----:B------:R-:W-:-:S05]  /*0780*/  IMAD.WIDE.U32 R30, R42, c[0x0][0x198], R48 ;  /* 0x000066002a1e7a25 */ /* 0x000fca00078e0030 */
[----:B------:R-:W-:Y:S02]  /*0790*/  IADD3 R31, R31, R33, RZ ;  /* 0x000000211f1f7210 */ /* 0x000fe40007ffe0ff */
[----:B------:R-:W-:-:S04]  /*07a0*/  LEA R34, P1, R30, c[0x0][0x190], 0x1 ;  /* 0x000064001e227a11 */ /* 0x000fc800078208ff */
[----:B------:R-:W-:-:S05]  /*07b0*/  LEA.HI.X R35, R30, c[0x0][0x194], R31, 0x1, P1 ;  /* 0x000065001e237a11 */ /* 0x000fca00008f0c1f */
[----:B------:R0:W5:Y:S04]  /*07c0*/  @!P3 LDG.E.128 R20, [R34.64] ;  /* 0x000000062214b981 */ /* 0x000168000c1e1d00 */
[----:B------:R0:W5:Y:S02]  /*07d0*/  @!P4 LDG.E.128 R24, [R34.64+0x100] ;  /* 0x000100062218c981 */ /* 0x000164000c1e1d00 */
.L_x_426:
[----:B------:R-:W-:Y:S05]  /*07e0*/  BSYNC B0 ;  /* 0x0000000000007941 */ /* 0x000fea0003800000 */
.L_x_425:
[----:B-----5:R-:W-:Y:S01]  /*07f0*/  MOV R55, R20 ;  /* 0x0000001400377202 */ /* 0x020fe20000000f00 */
[----:B------:R-:W-:Y:S01]  /*0800*/  BSSY B0, `(.L_x_427) ;  /* 0x0000015000007945 */ /* 0x000fe20003800000 */
[----:B------:R-:W-:Y:S01]  /*0810*/  HFMA2.MMA R33, -RZ, RZ, 0, 0 ;  /* 0x00000000ff217435 */ /* 0x000fe200000001ff */
[----:B------:R-:W-:Y:S01]  /*0820*/  CS2R R30, SRZ ;  /* 0x00000000001e7805 */ /* 0x000fe2000001ff00 */
[----:B0-----:R-:W-:Y:S01]  /*0830*/  CS2R R34, SRZ ;  /* 0x0000000000227805 */ /* 0x001fe2000001ff00 */
[----:B------:R-:W-:Y:S02]  /*0840*/  HADD2.F32 R56, -RZ, R0.H1_H1 ;  /* 0x30000000ff387230 */ /* 0x000fe40000004100 */
[----:B------:R-:W-:Y:S01]  /*0850*/  HADD2.F32 R57, -RZ, R55.H1_H1 ;  /* 0x30000037ff397230 */ /* 0x000fe20000004100 */
[----:B------:R-:W-:Y:S05]  /*0860*/  @P2 BRA `(.L_x_428) ;  /* 0x000000e000002947 */ /* 0x000fea0003800000 */
[----:B------:R-:W-:Y:S01]  /*0870*/  IADD3 R39, P1, R42, 0x10, RZ ;  /* 0x000000102a277810 */ /* 0x000fe20007f3e0ff */
[----:B------:R-:W-:Y:S01]  /*0880*/  IMAD.MOV.U32 R47, RZ, RZ, R49 ;  /* 0x000000ffff2f7224 */ /* 0x000fe200078e0031 */
[----:B------:R-:W-:-:S02]  /*0890*/  ISETP.GE.AND P2, PT, R38, c[0x0][0x16c], PT ;  /* 0x00005b0026007a0c */ /* 0x000fc40003f46270 */
[----:B------:R-:W-:Y:S01]  /*08a0*/  IADD3.X R42, RZ, R43, RZ, P1, !PT ;  /* 0x0000002bff2a7210 */ /* 0x000fe20000ffe4ff */
[----:B------:R-:W-:Y:S01]  /*08b0*/  IMAD.WIDE.U32 R46, R39, c[0x0][0x198], R46 ;  /* 0x00006600272e7a25 */ /* 0x000fe200078e002e */
[----:B------:R-:W-:-:S03]  /*08c0*/  IADD3 R43, R38, 0x80, RZ ;  /* 0x00000080262b7810 */ /* 0x000fc60007ffe0ff */
[----:B------:R-:W-:Y:S01]  /*08d0*/  IMAD R42, R42, c[0x0][0x198], RZ ;  /* 0x000066002a2a7a24 */ /* 0x000fe200078e02ff */
[----:B------:R-:W-:Y:S02]  /*08e0*/  ISETP.GE.AND P3, PT, R43, c[0x0][0x16c], PT ;  /* 0x00005b002b007a0c */ /* 0x000fe40003f66270 */
[----:B------:R-:W-:Y:S01]  /*08f0*/  LEA R38, P1, R46, c[0x0][0x190], 0x1 ;  /* 0x000064002e267a11 */ /* 0x000fe200078208ff */
[----:B------:R-:W-:-:S05]  /*0900*/  IMAD R39, R39, c[0x0][0x19c], R42 ;  /* 0x0000670027277a24 */ /* 0x000fca00078e022a */
[----:B------:R-:W-:-:S04]  /*0910*/  IADD3 R39, R47, R39, RZ ;  /* 0x000000272f277210 */ /* 0x000fc80007ffe0ff */
[----:B------:R-:W-:-:S05]  /*0920*/  LEA.HI.X R39, R46, c[0x0][0x194], R39, 0x1, P1 ;  /* 0x000065002e277a11 */ /* 0x000fca00008f0c27 */
[----:B------:R0:W5:Y:S04]  /*0930*/  @!P2 LDG.E.128 R28, [R38.64] ;  /* 0x00000006261ca981 */ /* 0x000168000c1e1d00 */
[----:B------:R0:W5:Y:S02]  /*0940*/  @!P3 LDG.E.128 R32, [R38.64+0x100] ;  /* 0x000100062620b981 */ /* 0x000164000c1e1d00 */
.L_x_428:
[----:B------:R-:W-:Y:S05]  /*0950*/  BSYNC B0 ;  /* 0x0000000000007941 */ /* 0x000fea0003800000 */
.L_x_427:
[----:B------:R-:W-:Y:S01]  /*0960*/  HADD2.F32 R0, -RZ, R0.H0_H0 ;  /* 0x20000000ff007230 */ /* 0x000fe20000004100 */
[----:B------:R-:W-:Y:S01]  /*0970*/  FMUL.FTZ R56, R56, R57 ;  /* 0x0000003938387220 */ /* 0x000fe20000410000 */
[----:B0-----:R-:W-:Y:S01]  /*0980*/  HADD2.F32 R39, -RZ, R55.H0_H0 ;  /* 0x20000037ff277230 */ /* 0x001fe20000004100 */
[----:B------:R-:W-:Y:S01]  /*0990*/  ISETP.NE.AND P1, PT, R3, RZ, PT ;  /* 0x000000ff0300720c */ /* 0x000fe20003f25270 */
[----:B-----5:R-:W-:Y:S01]  /*09a0*/  HADD2.F32 R43, -RZ, R28.H1_H1 ;  /* 0x3000001cff2b7230 */ /* 0x020fe20000004100 */
[----:B------:R-:W-:Y:S01]  /*09b0*/  BSSY B0, `(.L_x_429) ;  /* 0x0000084000007945 */ /* 0x000fe20003800000 */
[----:B------:R-:W-:Y:S01]  /*09c0*/  HADD2.F32 R20, -RZ, R45.H0_H0 ;  /* 0x2000002dff147230 */ /* 0x000fe20000004100 */
[----:B------:R-:W-:Y:S01]  /*09d0*/  FFMA.FTZ R56, R0, R39, R56 ;  /* 0x0000002700387223 */ /* 0x000fe20000010038 */
[----:B------:R-:W-:-:S02]  /*09e0*/  HADD2.F32 R0, -RZ, R50.H1_H1 ;  /* 0x30000032ff007230 */ /* 0x000fc40000004100 */
[----:B------:R-:W-:Y:S02]  /*09f0*/  HADD2.F32 R50, -RZ, R50.H0_H0 ;  /* 0x20000032ff327230 */ /* 0x000fe40000004100 */
[----:B------:R-:W-:Y:S01]  /*0a00*/  HADD2.F32 R39, -RZ, R28.H0_H0 ;  /* 0x2000001cff277230 */ /* 0x000fe20000004100 */
[----:B------:R-:W-:Y:S01]  /*0a10*/  FMUL.FTZ R0, R0, R43 ;  /* 0x0000002b00007220 */ /* 0x000fe20000410000 */
[----:B------:R-:W-:Y:S02]  /*0a20*/  HADD2.F32 R47, -RZ, R21.H0_H0 ;  /* 0x20000015ff2f7230 */ /* 0x000fe40000004100 */
[----:B------:R-:W-:Y:S01]  /*0a30*/  HADD2.F32 R45, -RZ, R45.H1_H1 ;  /* 0x3000002dff2d7230 */ /* 0x000fe20000004100 */
[----:B------:R-:W-:Y:S01]  /*0a40*/  FFMA.FTZ R50, R50, R39, R0 ;  /* 0x0000002732327223 */ /* 0x000fe20000010000 */
[----:B------:R-:W-:Y:S01]  /*0a50*/  HADD2.F32 R0, -RZ, R52.H0_H0 ;  /* 0x20000034ff007230 */ /* 0x000fe20000004100 */
[----:B------:R-:W-:Y:S01]  /*0a60*/  FFMA.FTZ R47, R20, R47, R56 ;  /* 0x0000002f142f7223 */ /* 0x000fe20000010038 */
[----:B------:R-:W-:-:S02]  /*0a70*/  HADD2.F32 R39, -RZ, R29.H0_H0 ;  /* 0x2000001dff277230 */ /* 0x000fc40000004100 */
[----:B------:R-:W-:Y:S02]  /*0a80*/  HADD2.F32 R52, -RZ, R52.H1_H1 ;  /* 0x30000034ff347230 */ /* 0x000fe40000004100 */
[----:B------:R-:W-:Y:S01]  /*0a90*/  HADD2.F32 R29, -RZ, R29.H1_H1 ;  /* 0x3000001dff1d7230 */ /* 0x000fe20000004100 */
[----:B------:R-:W-:Y:S01]  /*0aa0*/  FFMA.FTZ R0, R0, R39, R50 ;  /* 0x0000002700007223 */ /* 0x000fe20000010032 */
[----:B------:R-:W-:Y:S02]  /*0ab0*/  HADD2.F32 R20, -RZ, R21.H1_H1 ;  /* 0x30000015ff147230 */ /* 0x000fe40000004100 */
[----:B------:R-:W-:Y:S01]  /*0ac0*/  HADD2.F32 R42, -RZ, R22.H0_H0 ;  /* 0x20000016ff2a7230 */ /* 0x000fe20000004100 */
[----:B------:R-:W-:Y:S01]  /*0ad0*/  FFMA.FTZ R52, R52, R29, R0 ;  /* 0x0000001d34347223 */ /* 0x000fe20000010000 */
[----:B------:R-:W-:Y:S01]  /*0ae0*/  HADD2.F32 R29, -RZ, R44.H0_H0 ;  /* 0x2000002cff1d7230 */ /* 0x000fe20000004100 */
[----:B------:R-:W-:Y:S01]  /*0af0*/  FFMA.FTZ R45, R45, R20, R47 ;  /* 0x000000142d2d7223 */ /* 0x000fe2000001002f */
[----:B------:R-:W-:-:S02]  /*0b00*/  HADD2.F32 R38, -RZ, R53.H0_H0 ;  /* 0x20000035ff267230 */ /* 0x000fc40000004100 */
[----:B------:R-:W-:Y:S01]  /*0b10*/  HADD2.F32 R39, -RZ, R30.H0_H0 ;  /* 0x2000001eff277230 */ /* 0x000fe20000004100 */
[----:B------:R-:W-:Y:S01]  /*0b20*/  FFMA.FTZ R42, R29, R42, R45 ;  /* 0x0000002a1d2a7223 */ /* 0x000fe2000001002d */
[----:B------:R-:W-:Y:S02]  /*0b30*/  HADD2.F32 R44, -RZ, R44.H1_H1 ;  /* 0x3000002cff2c7230 */ /* 0x000fe40000004100 */
[----:B------:R-:W-:Y:S01]  /*0b40*/  HADD2.F32 R47, -RZ, R22.H1_H1 ;  /* 0x30000016ff2f7230 */ /* 0x000fe20000004100 */
[----:B------:R-:W-:Y:S01]  /*0b50*/  FFMA.FTZ R52, R38, R39, R52 ;  /* 0x0000002726347223 */ /* 0x000fe20000010034 */
[----:B------:R-:W-:Y:S02]  /*0b60*/  HADD2.F32 R53, -RZ, R53.H1_H1 ;  /* 0x30000035ff357230 */ /* 0x000fe40000004100 */
[--C-:B------:R-:W-:Y:S01]  /*0b70*/  HADD2.F32 R45, -RZ, R24.reuse.H0_H0 ;  /* 0x20000018ff2d7230 */ /* 0x100fe20000004100 */
[----:B------:R-:W-:Y:S01]  /*0b80*/  FFMA.FTZ R44, R44, R47, R42 ;  /* 0x0000002f2c2c7223 */ /* 0x000fe2000001002a */
[----:B------:R-:W-:-:S02]  /*0b90*/  HADD2.F32 R43, -RZ, R24.H1_H1 ;  /* 0x30000018ff2b7230 */ /* 0x000fc40000004100 */
[----:B------:R-:W-:Y:S02]  /*0ba0*/  HADD2.F32 R30, -RZ, R30.H1_H1 ;  /* 0x3000001eff1e7230 */ /* 0x000fe40000004100 */
[--C-:B------:R-:W-:Y:S02]  /*0bb0*/  HADD2.F32 R24, -RZ, R26.reuse.H0_H0 ;  /* 0x2000001aff187230 */ /* 0x100fe40000004100 */
[----:B------:R-:W-:Y:S01]  /*0bc0*/  HADD2.F32 R29, -RZ, R26.H1_H1 ;  /* 0x3000001aff1d7230 */ /* 0x000fe20000004100 */
[----:B------:R-:W-:Y:S01]  /*0bd0*/  FFMA.FTZ R52, R53, R30, R52 ;  /* 0x0000001e35347223 */ /* 0x000fe20000010034 */
[--C-:B------:R-:W-:Y:S02]  /*0be0*/  HADD2.F32 R39, -RZ, R25.reuse.H0_H0 ;  /* 0x20000019ff277230 */ /* 0x100fe40000004100 */
[----:B------:R-:W-:Y:S02]  /*0bf0*/  HADD2.F32 R38, -RZ, R25.H1_H1 ;  /* 0x30000019ff267230 */ /* 0x000fe40000004100 */
[----:B------:R-:W-:-:S02]  /*0c00*/  HADD2.F32 R26, -RZ, R51.H0_H0 ;  /* 0x20000033ff1a7230 */ /* 0x000fc40000004100 */
[----:B------:R-:W-:Y:S02]  /*0c10*/  HADD2.F32 R47, -RZ, R23.H0_H0 ;  /* 0x20000017ff2f7230 */ /* 0x000fe40000004100 */
[--C-:B------:R-:W-:Y:S02]  /*0c20*/  HADD2.F32 R25, -RZ, R27.reuse.H0_H0 ;  /* 0x2000001bff197230 */ /* 0x100fe40000004100 */
[----:B------:R-:W-:Y:S01]  /*0c30*/  HADD2.F32 R22, -RZ, R27.H1_H1 ;  /* 0x3000001bff167230 */ /* 0x000fe20000004100 */
[----:B------:R-:W-:Y:S01]  /*0c40*/  FFMA.FTZ R26, R26, R47, R44 ;  /* 0x0000002f1a1a7223 */ /* 0x000fe2000001002c */
[----:B------:R-:W-:Y:S02]  /*0c50*/  HADD2.F32 R27, -RZ, R54.H0_H0 ;  /* 0x20000036ff1b7230 */ /* 0x000fe40000004100 */
[----:B------:R-:W-:Y:S02]  /*0c60*/  HADD2.F32 R42, -RZ, R31.H0_H0 ;  /* 0x2000001fff2a7230 */ /* 0x000fe40000004100 */
[----:B------:R-:W-:-:S02]  /*0c70*/  HADD2.F32 R51, -RZ, R51.H1_H1 ;  /* 0x30000033ff337230 */ /* 0x000fc40000004100 */
[----:B------:R-:W-:Y:S01]  /*0c80*/  HADD2.F32 R30, -RZ, R23.H1_H1 ;  /* 0x30000017ff1e7230 */ /* 0x000fe20000004100 */
[----:B------:R-:W-:Y:S01]  /*0c90*/  FFMA.FTZ R27, R27, R42, R52 ;  /* 0x0000002a1b1b7223 */ /* 0x000fe20000010034 */
[----:B------:R-:W-:Y:S02]  /*0ca0*/  HADD2.F32 R54, -RZ, R54.H1_H1 ;  /* 0x30000036ff367230 */ /* 0x000fe40000004100 */
[----:B------:R-:W-:Y:S01]  /*0cb0*/  HADD2.F32 R31, -RZ, R31.H1_H1 ;  /* 0x3000001fff1f7230 */ /* 0x000fe20000004100 */
[----:B------:R-:W-:Y:S01]  /*0cc0*/  FFMA.FTZ R30, R51, R30, R26 ;  /* 0x0000001e331e7223 */ /* 0x000fe2000001001a */
[----:B------:R-:W-:Y:S02]  /*0cd0*/  HADD2.F32 R0, -RZ, R12.H0_H0 ;  /* 0x2000000cff007230 */ /* 0x000fe40000004100 */
[----:B------:R-:W-:Y:S01]  /*0ce0*/  HADD2.F32 R23, -RZ, R16.H0_H0 ;  /* 0x20000010ff177230 */ /* 0x000fe20000004100 */
[----:B------:R-:W-:Y:S01]  /*0cf0*/  FFMA.FTZ R31, R54, R31, R27 ;  /* 0x0000001f361f7223 */ /* 0x000fe2000001001b */
[----:B------:R-:W-:Y:S01]  /*0d00*/  HADD2.F32 R26, -RZ, R32.H0_H0 ;  /* 0x20000020ff1a7230 */ /* 0x000fe20000004100 */
[----:B------:R-:W-:Y:S01]  /*0d10*/  FFMA.FTZ R0, R0, R45, R30 ;  /* 0x0000002d00007223 */ /* 0x000fe2000001001e */
[----:B------:R-:W-:-:S02]  /*0d20*/  HADD2.F32 R20, -RZ, R12.H1_H1 ;  /* 0x3000000cff147230 */ /* 0x000fc40000004100 */
[----:B------:R-:W-:Y:S01]  /*0d30*/  HADD2.F32 R16, -RZ, R16.H1_H1 ;  /* 0x30000010ff107230 */ /* 0x000fe20000004100 */
[----:B------:R-:W-:Y:S01]  /*0d40*/  FFMA.FTZ R26, R23, R26, R31 ;  /* 0x0000001a171a7223 */ /* 0x000fe2000001001f */
        /* <DEDUP_REMOVED lines=31> */
[----:B------:R-:W-:-:S04]  /*0f40*/  FFMA.FTZ R14, R15, R22, R14 ;  /* 0x000000160f0e7223 */ /* 0x000fc8000001000e */
[----:B------:R-:W-:Y:S01]  /*0f50*/  FFMA.FTZ R12, R19, R12, R0 ;  /* 0x0000000c130c7223 */ /* 0x000fe20000010000 */
[----:B------:R-:W0:Y:S04]  /*0f60*/  SHFL.BFLY PT, R13, R14, 0x8, 0x1f ;  /* 0x0d001f000e0d7f89 */ /* 0x000e2800000e0000 */
[----:B------:R-:W1:Y:S01]  /*0f70*/  SHFL.BFLY PT, R15, R12, 0x8, 0x1f ;  /* 0x0d001f000c0f7f89 */ /* 0x000e6200000e0000 */
[----:B0-----:R-:W-:Y:S02]  /*0f80*/  FADD.FTZ R13, R14, R13 ;  /* 0x0000000d0e0d7221 */ /* 0x001fe40000010000 */
[----:B-1----:R-:W-:-:S03]  /*0f90*/  FADD.FTZ R16, R12, R15 ;  /* 0x0000000f0c107221 */ /* 0x002fc60000010000 */
[----:B------:R-:W0:Y:S01]  /*0fa0*/  SHFL.BFLY PT, R0, R13, 0x4, 0x1f ;  /* 0x0c801f000d007f89 */ /* 0x000e2200000e0000 */
[----:B------:R-:W-:-:S03]  /*0fb0*/  SHF.L.U32 R12, R10, 0x2, RZ ;  /* 0x000000020a0c7819 */ /* 0x000fc600000006ff */
[----:B------:R-:W1:Y:S01]  /*0fc0*/  SHFL.BFLY PT, R15, R16, 0x4, 0x1f ;  /* 0x0c801f00100f7f89 */ /* 0x000e6200000e0000 */
[----:B0-----:R-:W-:Y:S01]  /*0fd0*/  FADD.FTZ R0, R13, R0 ;  /* 0x000000000d007221 */ /* 0x001fe20000010000 */
[----:B------:R-:W-:Y:S01]  /*0fe0*/  SHF.L.U32 R13, R11, 0xd, RZ ;  /* 0x0000000d0b0d7819 */ /* 0x000fe200000006ff */
[----:B-1----:R-:W-:Y:S01]  /*0ff0*/  FADD.FTZ R17, R16, R15 ;  /* 0x0000000f10117221 */ /* 0x002fe20000010000 */
[----:B------:R-:W-:Y:S02]  /*1000*/  SHF.R.S32.HI R16, RZ, 0x1f, R12 ;  /* 0x0000001fff107819 */ /* 0x000fe4000001140c */
[----:B------:R-:W0:Y:S01]  /*1010*/  SHFL.BFLY PT, R15, R0, 0x2, 0x1f ;  /* 0x0c401f00000f7f89 */ /* 0x000e2200000e0000 */
[----:B------:R-:W-:-:S03]  /*1020*/  IADD3 R12, P2, R13, R12, RZ ;  /* 0x0000000c0d0c7210 */ /* 0x000fc60007f5e0ff */
[----:B------:R-:W1:Y:S01]  /*1030*/  SHFL.BFLY PT, R18, R17, 0x2, 0x1f ;  /* 0x0c401f0011127f89 */ /* 0x000e6200000e0000 */
[----:B------:R-:W-:Y:S01]  /*1040*/  LEA.HI.X.SX32 R13, R13, R16, 0x1, P2 ;  /* 0x000000100d0d7211 */ /* 0x000fe200010f0eff */
[----:B0-----:R-:W-:Y:S02]  /*1050*/  FADD.FTZ R15, R0, R15 ;  /* 0x0000000f000f7221 */ /* 0x001fe40000010000 */
[----:B-1----:R-:W-:-:S03]  /*1060*/  FADD.FTZ R18, R17, R18 ;  /* 0x0000001211127221 */ /* 0x002fc60000010000 */
[----:B------:R-:W0:Y:S01]  /*1070*/  SHFL.BFLY PT, R14, R15, 0x1, 0x1f ;  /* 0x0c201f000f0e7f89 */ /* 0x000e2200000e0000 */
[----:B------:R-:W-:-:S03]  /*1080*/  IMAD R17, R6, c[0x0][0x220], RZ ;  /* 0x0000880006117a24 */ /* 0x000fc600078e02ff */
[----:B------:R-:W1:Y:S01]  /*1090*/  SHFL.BFLY PT, R19, R18, 0x1, 0x1f ;  /* 0x0c201f0012137f89 */ /* 0x000e6200000e0000 */
[----:B0-----:R-:W-:Y:S02]  /*10a0*/  FADD.FTZ R16, R15, R14 ;  /* 0x0000000e0f107221 */ /* 0x001fe40000010000 */
[----:B-1----:R-:W-:Y:S01]  /*10b0*/  FADD.FTZ R19, R18, R19 ;  /* 0x0000001312137221 */ /* 0x002fe20000010000 */
[----:B------:R-:W-:Y:S05]  /*10c0*/  @P1 BRA `(.L_x_430) ;  /* 0x0000012000001947 */ /* 0x000fea0003800000 */
[--C-:B------:R-:W-:Y:S01]  /*10d0*/  SHF.R.S32.HI R37, RZ, 0x1f, R36.reuse ;  /* 0x0000001fff257819 */ /* 0x100fe20000011424 */
[----:B------:R-:W-:Y:S01]  /*10e0*/  IMAD R3, R6, c[0x0][0x1c8], RZ ;  /* 0x0000720006037a24 */ /* 0x000fe200078e02ff */
[----:B------:R-:W-:Y:S01]  /*10f0*/  ISETP.GE.AND P2, PT, R40, R9, PT ;  /* 0x000000092800720c */ /* 0x000fe20003f46270 */
[----:B------:R-:W-:Y:S02]  /*1100*/  IMAD R0, R5, c[0x0][0x1d0], RZ ;  /* 0x0000740005007a24 */ /* 0x000fe400078e02ff */
[C---:B------:R-:W-:Y:S02]  /*1110*/  IMAD R3, R8.reuse, c[0x0][0x1cc], R3 ;  /* 0x0000730008037a24 */ /* 0x040fe400078e0203 */
[----:B------:R-:W-:-:S05]  /*1120*/  IMAD.WIDE.U32 R14, R8, c[0x0][0x1c8], R36 ;  /* 0x00007200080e7a25 */ /* 0x000fca00078e0024 */
[----:B------:R-:W-:Y:S01]  /*1130*/  IADD3 R15, R15, R3, RZ ;  /* 0x000000030f0f7210 */ /* 0x000fe20007ffe0ff */
[----:B------:R-:W-:-:S04]  /*1140*/  IMAD R3, R7, c[0x0][0x1d4], R0 ;  /* 0x0000750007037a24 */ /* 0x000fc800078e0200 */
[----:B------:R-:W-:-:S05]  /*1150*/  IMAD.WIDE.U32 R14, R7, c[0x0][0x1d0], R14 ;  /* 0x00007400070e7a25 */ /* 0x000fca00078e000e */
[----:B------:R-:W-:-:S04]  /*1160*/  IADD3 R0, P1, R40, R14, RZ ;  /* 0x0000000e28007210 */ /* 0x000fc80007f3e0ff */
[----:B------:R-:W-:Y:S02]  /*1170*/  IADD3.X R15, R41, R15, R3, P1, !PT ;  /* 0x0000000f290f7210 */ /* 0x000fe40000ffe403 */
[----:B------:R-:W-:Y:S02]  /*1180*/  LEA R14, P3, R0, c[0x0][0x1b0], 0x2 ;  /* 0x00006c00000e7a11 */ /* 0x000fe400078610ff */
[----:B------:R-:W-:Y:S02]  /*1190*/  ISETP.GE.AND P1, PT, R2, R9, PT ;  /* 0x000000090200720c */ /* 0x000fe40003f26270 */
[----:B------:R-:W-:Y:S02]  /*11a0*/  LEA.HI.X R15, R0, c[0x0][0x1b4], R15, 0x2, P3 ;  /* 0x00006d00000f7a11 */ /* 0x000fe400018f140f */
[----:B------:R-:W-:Y:S02]  /*11b0*/  FSEL R3, R16, RZ, !P2 ;  /* 0x000000ff10037208 */ /* 0x000fe40005000000 */
[----:B------:R-:W-:-:S03]  /*11c0*/  FSEL R9, R19, RZ, !P1 ;  /* 0x000000ff13097208 */ /* 0x000fc60004800000 */
[----:B------:R0:W-:Y:S04]  /*11d0*/  STG.E [R14.64], R3 ;  /* 0x000000030e007986 */ /* 0x0001e8000c101906 */
[----:B------:R0:W-:Y:S02]  /*11e0*/  STG.E [R14.64+0x40], R9 ;  /* 0x000040090e007986 */ /* 0x0001e4000c101906 */
.L_x_430:
[----:B------:R-:W-:Y:S05]  /*11f0*/  BSYNC B0 ;  /* 0x0000000000007941 */ /* 0x000fea0003800000 */
.L_x_429:
[----:B------:R-:W-:Y:S01]  /*1200*/  UMOV UR4, 0x1f ;  /* 0x0000001f00047882 */ /* 0x000fe20000000000 */
[C---:B------:R-:W-:Y:S01]  /*1210*/  IMAD R17, R8.reuse, c[0x0][0x224], R17 ;  /* 0x0000890008117a24 */ /* 0x040fe200078e0211 */
[----:B------:R-:W-:Y:S01]  /*1220*/  ULDC UR5, c[0x0][0x168] ;  /* 0x00005a0000057ab9 */ /* 0x000fe20000000800 */
[----:B------:R-:W-:Y:S01]  /*1230*/  IMAD.WIDE.U32 R12, R8, c[0x0][0x220], R12 ;  /* 0x00008800080c7a25 */ /* 0x000fe200078e000c */
[----:B------:R-:W-:Y:S01]  /*1240*/  UIADD3 UR4, UR4, UR5, URZ ;  /* 0x0000000504047290 */ /* 0x000fe2000fffe03f */
[----:B------:R-:W-:Y:S01]  /*1250*/  ISETP.NE.U32.AND P1, PT, RZ, c[0x0][0x238], PT ;  /* 0x00008e00ff007a0c */ /* 0x000fe20003f25070 */
[----:B------:R-:W-:Y:S01]  /*1260*/  BSSY B0, `(.L_x_431) ;  /* 0x0000021000007945 */ /* 0x000fe20003800000 */
[----:B------:R-:W-:Y:S01]  /*1270*/  IMAD.IADD R13, R13, 0x1, R17 ;  /* 0x000000010d0d7824 */ /* 0x000fe200078e0211 */
[----:B------:R-:W-:Y:S01]  /*1280*/  USHF.R.S32.HI UR5, URZ, 0x1f, UR4 ;  /* 0x0000001f3f057899 */ /* 0x000fe20008011404 */
[----:B------:R-:W-:Y:S01]  /*1290*/  IMAD R0, R5, c[0x0][0x228], RZ ;  /* 0x00008a0005007a24 */ /* 0x000fe200078e02ff */
[----:B------:R-:W-:Y:S01]  /*12a0*/  ISETP.NE.AND.EX P1, PT, RZ, c[0x0][0x23c], PT, P1 ;  /* 0x00008f00ff007a0c */ /* 0x000fe20003f25310 */
[----:B0-----:R-:W-:Y:S01]  /*12b0*/  IMAD.WIDE.U32 R2, R7, c[0x0][0x228], R12 ;  /* 0x00008a0007027a25 */ /* 0x001fe200078e000c */
[----:B------:R-:W-:-:S02]  /*12c0*/  ULEA.HI UR5, UR5, UR4, URZ, 0x5 ;  /* 0x0000000405057291 */ /* 0x000fc4000f8f283f */
[----:B------:R-:W-:Y:S01]  /*12d0*/  ISETP.NE.OR P1, PT, R10, RZ, !P1 ;  /* 0x000000ff0a00720c */ /* 0x000fe20004f25670 */
[----:B------:R-:W-:Y:S01]  /*12e0*/  IMAD R15, R7, c[0x0][0x22c], R0 ;  /* 0x00008b00070f7a24 */ /* 0x000fe200078e0200 */
[----:B------:R-:W-:Y:S01]  /*12f0*/  ULOP3.LUT UR5, UR5, 0xffffffe0, URZ, 0xc0, !UPT ;  /* 0xffffffe005057892 */ /* 0x000fe2000f8ec03f */
[----:B------:R-:W-:-:S03]  /*1300*/  LEA R14, P2, R2, c[0x0][0x208], 0x2 ;  /* 0x00008200020e7a11 */ /* 0x000fc600078410ff */
[----:B------:R-:W-:Y:S02]  /*1310*/  IADD3 R3, R3, R15, RZ ;  /* 0x0000000f03037210 */ /* 0x000fe40007ffe0ff */
[----:B------:R-:W-:Y:S02]  /*1320*/  IADD3 R9, -R36, UR5, RZ ;  /* 0x0000000524097c10 */ /* 0x000fe4000fffe1ff */
[----:B------:R-:W-:Y:S02]  /*1330*/  LEA.HI.X R15, R2, c[0x0][0x20c], R3, 0x2, P2 ;  /* 0x00008300020f7a11 */ /* 0x000fe400010f1403 */
[----:B------:R-:W-:-:S13]  /*1340*/  ISETP.GE.OR P0, PT, R10, R9, P0 ;  /* 0x000000090a00720c */ /* 0x000fda0000706670 */
[----:B------:R-:W-:Y:S05]  /*1350*/  @P0 BRA `(.L_x_432) ;  /* 0x0000011000000947 */ /* 0x000fea0003800000 */
[----:B------:R-:W-:Y:S01]  /*1360*/  SHF.R.S32.HI R3, RZ, 0x1f, R10 ;  /* 0x0000001fff037819 */ /* 0x000fe2000001140a */
[----:B------:R-:W-:Y:S01]  /*1370*/  IMAD R9, R6, c[0x0][0x1f8], RZ ;  /* 0x00007e0006097a24 */ /* 0x000fe200078e02ff */
[----:B------:R-:W-:Y:S01]  /*1380*/  IADD3 R2, P0, R36, R10, RZ ;  /* 0x0000000a24027210 */ /* 0x000fe20007f1e0ff */
[----:B------:R-:W-:Y:S02]  /*1390*/  IMAD R0, R5, c[0x0][0x200], RZ ;  /* 0x0000800005007a24 */ /* 0x000fe400078e02ff */
[----:B------:R-:W-:Y:S01]  /*13a0*/  IMAD R9, R8, c[0x0][0x1fc], R9 ;  /* 0x00007f0008097a24 */ /* 0x000fe200078e0209 */
[----:B------:R-:W-:Y:S01]  /*13b0*/  LEA.HI.X.SX32 R3, R36, R3, 0x1, P0 ;  /* 0x0000000324037211 */ /* 0x000fe200000f0eff */
[----:B------:R-:W-:Y:S01]  /*13c0*/  IMAD R5, R7, c[0x0][0x204], R0 ;  /* 0x0000810007057a24 */ /* 0x000fe200078e0200 */
[C---:B------:R-:W-:Y:S01]  /*13d0*/  FSETP.NEU.FTZ.AND P0, PT, R4.reuse, -INF , PT ;  /* 0xff8000000400780b */ /* 0x040fe20003f1d000 */
[----:B------:R-:W-:Y:S02]  /*13e0*/  FMUL.FTZ R0, R4, 1.4426950216293334961 ;  /* 0x3fb8aa3b04007820 */ /* 0x000fe40000410000 */
[----:B------:R-:W-:-:S05]  /*13f0*/  IMAD.WIDE.U32 R2, R8, c[0x0][0x1f8], R2 ;  /* 0x00007e0008027a25 */ /* 0x000fca00078e0002 */
[----:B------:R-:W-:-:S05]  /*1400*/  IADD3 R3, R3, R9, RZ ;  /* 0x0000000903037210 */ /* 0x000fca0007ffe0ff */
[----:B------:R-:W-:-:S05]  /*1410*/  IMAD.WIDE.U32 R2, R7, c[0x0][0x200], R2 ;  /* 0x0000800007027a25 */ /* 0x000fca00078e0002 */
[----:B------:R-:W-:Y:S02]  /*1420*/  IADD3 R3, R3, R5, RZ ;  /* 0x0000000503037210 */ /* 0x000fe40007ffe0ff */
[----:B------:R-:W-:-:S04]  /*1430*/  LEA R12, P2, R2, c[0x0][0x1f0], 0x2 ;  /* 0x00007c00020c7a11 */ /* 0x000fc800078410ff */
[----:B------:R-:W-:Y:S02]  /*1440*/  LEA.HI.X R13, R2, c[0x0][0x1f4], R3, 0x2, P2 ;  /* 0x00007d00020d7a11 */ /* 0x000fe400010f1403 */
[----:B------:R-:W-:-:S05]  /*1450*/  FSEL R3, R0, RZ, P0 ;  /* 0x000000ff00037208 */ /* 0x000fca0000000000 */
[----:B------:R0:W-:Y:S02]  /*1460*/  STG.E [R12.64], R3 ;  /* 0x000000030c007986 */ /* 0x0001e4000c101906 */
.L_x_432:
[----:B------:R-:W-:Y:S05]  /*1470*/  BSYNC B0 ;  /* 0x0000000000007941 */ /* 0x000fea0003800000 */
.L_x_431:
[----:B------:R1:W-:Y:S04]  /*1480*/  STG.E.128 [R14.64], RZ ;  /* 0x000000ff0e007986 */ /* 0x0003e8000c101d06 */
[----:B------:R1:W-:Y:S04]  /*1490*/  STG.E.128 [R14.64+0x1000], RZ ;  /* 0x001000ff0e007986 */ /* 0x0003e8000c101d06 */
[----:B------:R1:W-:Y:S04]  /*14a0*/  STG.E.128 [R14.64+0x2000], RZ ;  /* 0x002000ff0e007986 */ /* 0x0003e8000c101d06 */
[----:B------:R1:W-:Y:S04]  /*14b0*/  STG.E.128 [R14.64+0x3000], RZ ;  /* 0x003000ff0e007986 */ /* 0x0003e8000c101d06 */
[----:B------:R1:W-:Y:S04]  /*14c0*/  STG.E.128 [R14.64+0x4000], RZ ;  /* 0x004000ff0e007986 */ /* 0x0003e8000c101d06 */
[----:B------:R1:W-:Y:S04]  /*14d0*/  STG.E.128 [R14.64+0x5000], RZ ;  /* 0x005000ff0e007986 */ /* 0x0003e8000c101d06 */
[----:B------:R1:W-:Y:S04]  /*14e0*/  STG.E.128 [R14.64+0x6000], RZ ;  /* 0x006000ff0e007986 */ /* 0x0003e8000c101d06 */
[----:B------:R1:W-:Y:S01]  /*14f0*/  STG.E.128 [R14.64+0x7000], RZ ;  /* 0x007000ff0e007986 */ /* 0x0003e2000c101d06 */
[----:B------:R-:W-:Y:S05]  /*1500*/  @P1 EXIT ;  /* 0x000000000000194d */ /* 0x000fea0003800000 */
[----:B0-----:R-:W-:Y:S01]  /*1510*/  HFMA2.MMA R3, -RZ, RZ, 0, 2.384185791015625e-07 ;  /* 0x00000004ff037435 */ /* 0x001fe200000001ff */
[----:B------:R-:W-:-:S04]  /*1520*/  IMAD R7, R11, c[0x0][0x230], R7 ;  /* 0x00008c000b077a24 */ /* 0x000fc800078e0207 */
[----:B------:R-:W-:-:S05]  /*1530*/  IMAD R2, R7, c[0x0][0x170], R8 ;  /* 0x00005c0007027a24 */ /* 0x000fca00078e0208 */
[----:B------:R-:W-:-:S05]  /*1540*/  IMAD.WIDE R2, R2, R3, c[0x0][0x238] ;  /* 0x00008e0002027625 */ /* 0x000fca00078e0203 */
[----:B------:R-:W-:Y:S01]  /*1550*/  STG.E [R2.64], RZ ;  /* 0x000000ff02007986 */ /* 0x000fe2000c101906 */
[----:B------:R-:W-:Y:S05]  /*1560*/  EXIT ;  /* 0x000000000000794d */ /* 0x000fea0003800000 */
.L_x_433:
        /* <DEDUP_REMOVED lines=9> */
.L_x_1156:


//--------------------- .text._ZN7cutlass13device_kernelIN5flash19enable_sm80_to_sm89INS1_16FlashAttnBwdSm80INS1_25CollectiveMainloopBwdSm80ILi1ELi1EN4cute5tupleIJNS5_1CILi32EEENS7_ILi64EEENS7_ILi256EEEEEENS_6half_tEfNS_4arch4Sm80ELb1ELb0ELb1ELb1ELb0ELb0ELb0ELb0ELi2ELi2ELi2ELi1ELb1EEENS1_21CollectiveEpilogueBwdISB_SC_SE_Li256ELb1ELb0ELi4EEENS1_25SingleTileBwdLPTSchedulerILb1ELi64ELb0EEEEEEEEEvNT_6ParamsE --------------------------
	.section	.text._ZN7cutlass13device_kernelIN5flash19enable_sm80_to_sm89INS1_16FlashAttnBwdSm80INS1_25CollectiveMainloopBwdSm80ILi1ELi1EN4cute5tupleIJNS5_1CILi32EEENS7_ILi64EEENS7_ILi256EEEEEENS_6half_tEfNS_4arch4Sm80ELb1ELb0ELb1ELb1ELb0ELb0ELb0ELb0ELi2ELi2ELi2ELi1ELb1EEENS1_21CollectiveEpilogueBwdISB_SC_SE_Li256ELb1ELb0ELi4EEENS1_25SingleTileBwdLPTSchedulerILb1ELi64ELb0EEEEEEEEEvNT_6ParamsE,"ax",@progbits
	.sectioninfo	@"SHI_REGISTERS=255"
	.align	128
.text._ZN7cutlass13device_kernelIN5flash19enable_sm80_to_sm89INS1_16FlashAttnBwdSm80INS1_25CollectiveMainloopBwdSm80ILi1ELi1EN4cute5tupleIJNS5_1CILi32EEENS7_ILi64EEENS7_ILi256EEEEEENS_6half_tEfNS_4arch4Sm80ELb1ELb0ELb1ELb1ELb0ELb0ELb0ELb0ELi2ELi2ELi2ELi1ELb1EEENS1_21CollectiveEpilogueBwdISB_SC_SE_Li256ELb1ELb0ELi4EEENS1_25SingleTileBwdLPTSchedulerILb1ELi64ELb0EEEEEEEEEvNT_6ParamsE:
        .type           _ZN7cutlass13device_kernelIN5flash19enable_sm80_to_sm89INS1_16FlashAttnBwdSm80INS1_25CollectiveMainloopBwdSm80ILi1ELi1EN4cute5tupleIJNS5_1CILi32EEENS7_ILi64EEENS7_ILi256EEEEEENS_6half_tEfNS_4arch4Sm80ELb1ELb0ELb1ELb1ELb0ELb0ELb0ELb0ELi2ELi2ELi2ELi1ELb1EEENS1_21CollectiveEpilogueBwdISB_SC_SE_Li256ELb1ELb0ELi4EEENS1_25SingleTileBwdLPTSchedulerILb1ELi64ELb0EEEEEEEEEvNT_6ParamsE,@function
        .size           _ZN7cutlass13device_kernelIN5flash19enable_sm80_to_sm89INS1_16FlashAttnBwdSm80INS1_25CollectiveMainloopBwdSm80ILi1ELi1EN4cute5tupleIJNS5_1CILi32EEENS7_ILi64EEENS7_ILi256EEEEEENS_6half_tEfNS_4arch4Sm80ELb1ELb0ELb1ELb1ELb0ELb0ELb0ELb0ELi2ELi2ELi2ELi1ELb1EEENS1_21CollectiveEpilogueBwdISB_SC_SE_Li256ELb1ELb0ELi4EEENS1_25SingleTileBwdLPTSchedulerILb1ELi64ELb0EEEEEEEEEvNT_6ParamsE,(.L_x_1157 - _ZN7cutlass13device_kernelIN5flash19enable_sm80_to_sm89INS1_16FlashAttnBwdSm80INS1_25CollectiveMainloopBwdSm80ILi1ELi1EN4cute5tupleIJNS5_1CILi32EEENS7_ILi64EEENS7_ILi256EEEEEENS_6half_tEfNS_4arch4Sm80ELb1ELb0ELb1ELb1ELb0ELb0ELb0ELb0ELi2ELi2ELi2ELi1ELb1EEENS1_21CollectiveEpilogueBwdISB_SC_SE_Li256ELb1ELb0ELi4EEENS1_25SingleTileBwdLPTSchedulerILb1ELi64ELb0EEEEEEEEEvNT_6ParamsE)
        .other          _ZN7cutlass13device_kernelIN5flash19enable_sm80_to_sm89INS1_16FlashAttnBwdSm80INS1_25CollectiveMainloopBwdSm80ILi1ELi1EN4cute5tupleIJNS5_1CILi32EEENS7_ILi64EEENS7_ILi256EEEEEENS_6half_tEfNS_4arch4Sm80ELb1ELb0ELb1ELb1ELb0ELb0ELb0ELb0ELi2ELi2ELi2ELi1ELb1EEENS1_21CollectiveEpilogueBwdISB_SC_SE_Li256ELb1ELb0ELi4EEENS1_25SingleTileBwdLPTSchedulerILb1ELi64ELb0EEEEEEEEEvNT_6ParamsE,@"STO_CUDA_ENTRY STV_DEFAULT"
_ZN7cutlass13device_kernelIN5flash19enable_sm80_to_sm89INS1_16FlashAttnBwdSm80INS1_25CollectiveMainloopBwdSm80ILi1ELi1EN4cute5tupleIJNS5_1CILi32EEENS7_ILi64EEENS7_ILi256EEEEEENS_6half_tEfNS_4arch4Sm80ELb1ELb0ELb1ELb1ELb0ELb0ELb0ELb0ELi2ELi2ELi2ELi1ELb1EEENS1_21CollectiveEpilogueBwdISB_SC_SE_Li256ELb1ELb0ELi4EEENS1_25SingleTileBwdLPTSchedulerILb1ELi64ELb0EEEEEEEEEvNT_6ParamsE:
[----:B------:R-:W-:Y:S02]  /*0000*/  MOV R1, c[0x0][0x28] ;  /* 0x00000a0000017a02 */ /* 0x000fe40000000f00 */
[----:B------:R-:W1:Y:S01]  /*0010*/  S2R R84, SR_TID.X ;  /* 0x0000000000547919 */ /* 0x000e620000002100 */
[----:B------:R-:W2:Y:S01]  /*0020*/  S2UR UR4, SR_CTAID.X ;  /* 0x00000000000479c3 */ /* 0x000ea20000002500 */
[----:B------:R-:W-:Y:S01]  /*0030*/  ULDC.64 UR18, c[0x0][0x118] ;  /* 0x0000460000127ab9 */ /* 0x000fe20000000a00 */
[----:B------:R-:W-:Y:S02]  /*0040*/  IADD3 R1, R1, -0xc8, RZ ;  /* 0xffffff3801017810 */ /* 0x000fe40007ffe0ff */
[----:B-1----:R-:W-:-:S06]  /*0050*/  SHF.R.U32.HI R0, RZ, 0x5, R84 ;  /* 0x00000005ff007819 */ /* 0x002fcc0000011654 */
[----:B------:R-:W1:Y:S02]  /*0060*/  SHFL.IDX PT, R0, R0, RZ, 0x1f ;  /* 0x00001fff00007589 */ /* 0x000e6400000e0000 */
[----:B-1----:R-:W-:-:S13]  /*0070*/  ISETP.NE.AND P0, PT, R0, RZ, PT ;  /* 0x000000ff0000720c */ /* 0x002fda0003f05270 */
[----:B--2---:R-:W-:Y:S05]  /*0080*/  @!P0 BRA `(.L_x_434) ;  /* 0x000004a000008947 */ /* 0x004fea0003800000 */
[----:B------:R-:W-:Y:S02]  /*0090*/  ULDC.64 UR6, c[0x0][0x3b8] ;  /* 0x0000ee0000067ab9 */ /* 0x000fe40000000a00 */
[----:B------:R-:W-:Y:S02]  /*00a0*/  UISETP.NE.AND UP0, UPT, UR6, 0x1, UPT ;  /* 0x000000010600788c */ /* 0x000fe4000bf05270 */
[----:B------:R-:W-:Y:S02]  /*00b0*/  UIMAD.WIDE.U32 UR10, UR4, UR7, URZ ;  /* 0x00000007040a72a5 */ /* 0x000fe4000f8e003f */
[----:B------:R-:W-:Y:S02]  /*00c0*/  ULDC UR5, c[0x0][0x3c0] ;  /* 0x0000f00000057ab9 */ /* 0x000fe40000000800 */
[----:B------:R-:W-:-:S05]  /*00d0*/  UMOV UR8, UR4 ;  /* 0x0000000400087c82 */ /* 0x000fca0008000000 */
[----:B------:R-:W-:Y:S02]  /*00e0*/  @UP0 UMOV UR7, UR11 ;  /* 0x0000000b00070c82 */ /* 0x000fe40008000000 */
        /* <DEDUP_REMOVED lines=12> */
[----:B------:R-:W-:Y:S02]  /*01b0*/  @UP0 UMOV UR9, UR11 ;  /* 0x0000000b00090c82 */ /* 0x000fe40008000000 */
[----:B------:R-:W-:-:S04]  /*01c0*/  @UP0 USHF.R.U32.HI UR17, URZ, UR5, UR9 ;  /* 0x000000053f110299 */ /* 0x000fc80008011609 */
[----:B------:R-:W-:Y:S01]  /*01d0*/  UIMAD UR7, UR17, UR7, URZ ;  /* 0x00000007110772a4 */ /* 0x000fe2000f8e023f */
[----:B------:R-:W-:Y:S05]  /*01e0*/  BRA `(.L_x_436) ;  /* 0x0000008000007947 */ /* 0x000fea0003800000 */
.L_x_435:
[----:B------:R-:W-:Y:S02]  /*01f0*/  ULDC UR7, c[0x0][0x3ac] ;  /* 0x0000eb0000077ab9 */ /* 0x000fe40000000800 */
[----:B------:R-:W-:Y:S02]  /*0200*/  UISETP.NE.AND UP0, UPT, UR7, 0x1, UPT ;  /* 0x000000010700788c */ /* 0x000fe4000bf05270 */
[----:B------:R-:W-:Y:S02]  /*0210*/  ULDC.64 UR4, c[0x0][0x3b0] ;  /* 0x0000ec0000047ab9 */ /* 0x000fe40000000a00 */
[----:B------:R-:W-:Y:S02]  /*0220*/  UIMAD.WIDE.U32 UR10, UR6, UR4, URZ ;  /* 0x00000004060a72a5 */ /* 0x000fe4000f8e003f */
[----:B------:R-:W-:-:S05]  /*0230*/  UMOV UR17, UR6 ;  /* 0x0000000600117c82 */ /* 0x000fca0008000000 */
[----:B------:R-:W-:Y:S02]  /*0240*/  @UP0 UMOV UR9, UR11 ;  /* 0x0000000b00090c82 */ /* 0x000fe40008000000 */
[----:B------:R-:W-:-:S04]  /*0250*/  @UP0 USHF.R.U32.HI UR17, URZ, UR5, UR9 ;  /* 0x000000053f110299 */ /* 0x000fc80008011609 */
[----:B------:R-:W-:-:S04]  /*0260*/  UIMAD UR7, UR17, UR7, URZ ;  /* 0x00000007110772a4 */ /* 0x000fc8000f8e023f */
.L_x_436:
[----:B------:R-:W-:Y:S01]  /*0270*/  UIADD3 UR9, UR6, -UR7, URZ ;  /* 0x8000000706097290 */ /* 0x000fe2000fffe03f */
[----:B------:R-:W-:Y:S01]  /*0280*/  ISETP.NE.U32.AND P0, PT, RZ, c[0x0][0x3e0], PT ;  /* 0x0000f800ff007a0c */ /* 0x000fe20003f05070 */
[----:B------:R-:W-:Y:S02]  /*0290*/  ULDC.64 UR4, c[0x0][0x3a8] ;  /* 0x0000ea0000047ab9 */ /* 0x000fe40000000a00 */
[----:B------:R-:W-:Y:S01]  /*02a0*/  ULDC.64 UR6, c[0x0][0x3a0] ;  /* 0x0000e80000067ab9 */ /* 0x000fe20000000a00 */
[----:B------:R-:W-:Y:S01]  /*02b0*/  ISETP.NE.AND.EX P0, PT, RZ, c[0x0][0x3e4], PT, P0 ;  /* 0x0000f900ff007a0c */ /* 0x000fe20003f05300 */
[----:B------:R-:W-:Y:S02]  /*02c0*/  UISETP.NE.AND UP0, UPT, UR6, 0x1, UPT ;  /* 0x000000010600788c */ /* 0x000fe4000bf05270 */
[----:B------:R-:W-:-:S04]  /*02d0*/  UIMAD UR5, UR8, UR5, UR9 ;  /* 0x00000005080572a4 */ /* 0x000fc8000f8e0209 */
[----:B------:R-:W-:-:S03]  /*02e0*/  UIMAD.WIDE.U32 UR8, UR5, UR7, URZ ;  /* 0x00000007050872a5 */ /* 0x000fc6000f8e003f */
[----:B------:R-:W-:-:S04]  /*02f0*/  UMOV UR15, UR5 ;  /* 0x00000005000f7c82 */ /* 0x000fc80008000000 */
[----:B------:R-:W-:Y:S02]  /*0300*/  @UP0 UMOV UR7, UR9 ;  /* 0x0000000900070c82 */ /* 0x000fe40008000000 */
[----:B------:R-:W-:-:S04]  /*0310*/  @UP0 USHF.R.U32.HI UR15, URZ, UR4, UR7 ;  /* 0x000000043f0f0299 */ /* 0x000fc80008011607 */
[----:B------:R-:W-:-:S04]  /*0320*/  UIADD3 UR16, -UR15, URZ, URZ ;  /* 0x0000003f0f107290 */ /* 0x000fc8000fffe13f */
[----:B------:R-:W-:Y:S01]  /*0330*/  UIMAD UR16, UR16, UR6, UR5 ;  /* 0x00000006101072a4 */ /* 0x000fe2000f8e0205 */
[----:B------:R-:W-:Y:S05]  /*0340*/  @!P0 BRA `(.L_x_437) ;  /* 0x0000008000008947 */ /* 0x000fea0003800000 */
[----:B------:R-:W-:Y:S02]  /*0350*/  UMOV UR4, 0x4 ;  /* 0x0000000400047882 */ /* 0x000fe40000000000 */
[----:B------:R-:W-:Y:S02]  /*0360*/  ULDC.64 UR6, c[0x0][0x3e0] ;  /* 0x0000f80000067ab9 */ /* 0x000fe40000000a00 */
[----:B------:R-:W-:-:S06]  /*0370*/  UIMAD.WIDE UR4, UR15, UR4, UR6 ;  /* 0x000000040f0472a5 */ /* 0x000fcc000f8e0206 */
[----:B------:R-:W-:Y:S02]  /*0380*/  MOV R2, UR4 ;  /* 0x0000000400027c02 */ /* 0x000fe40008000f00 */
[----:B------:R-:W-:-:S05]  /*0390*/  MOV R3, UR5 ;  /* 0x0000000500037c02 */ /* 0x000fca0008000f00 */
[----:B------:R-:W2:Y:S02]  /*03a0*/  LDG.E R0, [R2.64] ;  /* 0x0000001202007981 */ /* 0x000ea4000c1e1900 */
[----:B--2---:R1:W2:Y:S02]  /*03b0*/  R2UR UR5, R0 ;  /* 0x00000000000573c2 */ /* 0x0042a400000e0000 */
[----:B-12---:R-:W-:Y:S05]  /*03c0*/  BRA `(.L_x_438) ;  /* 0x000000f000007947 */ /* 0x006fea0003800000 */
.L_x_437:
[----:B------:R-:W-:-:S04]  /*03d0*/  ISETP.NE.U32.AND P0, PT, RZ, c[0x0][0x3d8], PT ;  /* 0x0000f600ff007a0c */ /* 0x000fc80003f05070 */
[----:B------:R-:W-:-:S13]  /*03e0*/  ISETP.NE.AND.EX P0, PT, RZ, c[0x0][0x3dc], PT, P0 ;  /* 0x0000f700ff007a0c */ /* 0x000fda0003f05300 */
[----:B------:R-:W-:Y:S05]  /*03f0*/  @!P0 BRA `(.L_x_439) ;  /* 0x000000b000008947 */ /* 0x000fea0003800000 */
[----:B------:R-:W-:Y:S02]  /*0400*/  UMOV UR4, 0x4 ;  /* 0x0000000400047882 */ /* 0x000fe40000000000 */
[----:B------:R-:W-:Y:S02]  /*0410*/  ULDC.64 UR6, c[0x0][0x3d8] ;  /* 0x0000f60000067ab9 */ /* 0x000fe40000000a00 */
[----:B------:R-:W-:-:S06]  /*0420*/  UIMAD.WIDE UR4, UR15, UR4, UR6 ;  /* 0x000000040f0472a5 */ /* 0x000fcc000f8e0206 */
[----:B------:R-:W-:Y:S02]  /*0430*/  MOV R2, UR4 ;  /* 0x0000000400027c02 */ /* 0x000fe40008000f00 */
[----:B------:R-:W-:-:S05]  /*0440*/  MOV R3, UR5 ;  /* 0x0000000500037c02 */ /* 0x000fca0008000f00 */
[----:B------:R-:W2:Y:S04]  /*0450*/  LDG.E R4, [R2.64] ;  /* 0x0000001202047981 */ /* 0x000ea8000c1e1900 */
[----:B------:R-:W3:Y:S01]  /*0460*/  LDG.E R0, [R2.64+0x4] ;  /* 0x0000041202007981 */ /* 0x000ee2000c1e1900 */
[----:B--2---:R-:W1:Y:S08]  /*0470*/  R2UR UR5, R4 ;  /* 0x00000000040573c2 */ /* 0x004e7000000e0000 */
[----:B---3--:R-:W1:Y:S02]  /*0480*/  R2UR UR4, R0 ;  /* 0x00000000000473c2 */ /* 0x008e6400000e0000 */
[----:B-1----:R-:W-:Y:S01]  /*0490*/  UIADD3 UR5, -UR5, UR4, URZ ;  /* 0x0000000405057290 */ /* 0x002fe2000fffe13f */
[----:B------:R-:W-:Y:S05]  /*04a0*/  BRA `(.L_x_438) ;  /* 0x0000001000007947 */ /* 0x000fea0003800000 */
.L_x_439:
[----:B------:R-:W-:Y:S02]  /*04b0*/  ULDC UR5, c[0x0][0x3d4] ;  /* 0x0000f50000057ab9 */ /* 0x000fe40000000800 */
.L_x_438:
[----:B------:R-:W-:-:S04]  /*04c0*/  UIADD3 UR5, UR5, 0x3f, URZ ;  /* 0x0000003f05057890 */ /* 0x000fc8000fffe03f */
[----:B------:R-:W-:-:S04]  /*04d0*/  USHF.R.S32.HI UR4, URZ, 0x1f, UR5 ;  /* 0x0000001f3f047899 */ /* 0x000fc80008011405 */
[----:B------:R-:W-:-:S04]  /*04e0*/  ULEA.HI UR4, UR4, UR5, URZ, 0x6 ;  /* 0x0000000504047291 */ /* 0x000fc8000f8f303f */
[----:B------:R-:W-:-:S04]  /*04f0*/  USHF.R.S32.HI UR4, URZ, 0x6, UR4 ;  /* 0x000000063f047899 */ /* 0x000fc80008011404 */
[----:B------:R-:W-:-:S04]  /*0500*/  UISETP.GE.AND UP0, UPT, UR17, UR4, UPT ;  /* 0x000000041100728c */ /* 0x000fc8000bf06270 */
[----:B------:R-:W-:Y:S01]  /*0510*/  USEL UR15, UR15, 0xffffffff, !UP0 ;  /* 0xffffffff0f0f7887 */ /* 0x000fe2000c000000 */
[----:B------:R-:W-:Y:S05]  /*0520*/  BRA `(.L_x_440) ;  /* 0x0000049000007947 */ /* 0x000fea0003800000 */
.L_x_434:
        /* <DEDUP_REMOVED lines=22> */
.L_x_441:
        /* <DEDUP_REMOVED lines=8> */
.L_x_442:
        /* <DEDUP_REMOVED lines=22> */
.L_x_443:
        /* <DEDUP_REMOVED lines=14> */
.L_x_445:
[----:B------:R-:W-:Y:S02]  /*0950*/  ULDC UR5, c[0x0][0x3d4] ;  /* 0x0000f50000057ab9 */ /* 0x000fe40000000800 */
.L_x_444:
[----:B------:R-:W-:-:S04]  /*0960*/  UIADD3 UR5, UR5, 0x3f, URZ ;  /* 0x0000003f05057890 */ /* 0x000fc8000fffe03f */
[----:B------:R-:W-:-:S04]  /*0970*/  USHF.R.S32.HI UR4, URZ, 0x1f, UR5 ;  /* 0x0000001f3f047899 */ /* 0x000fc80008011405 */
[----:B------:R-:W-:-:S04]  /*0980*/  ULEA.HI UR4, UR4, UR5, URZ, 0x6 ;  /* 0x0000000504047291 */ /* 0x000fc8000f8f303f */
[----:B------:R-:W-:-:S04]  /*0990*/  USHF.R.S32.HI UR4, URZ, 0x6, UR4 ;  /* 0x000000063f047899 */ /* 0x000fc80008011404 */
[----:B------:R-:W-:-:S04]  /*09a0*/  UISETP.GE.AND UP0, UPT, UR17, UR4, UPT ;  /* 0x000000041100728c */ /* 0x000fc8000bf06270 */
[----:B------:R-:W-:-:S06]  /*09b0*/  USEL UR15, UR15, 0xffffffff, !UP0 ;  /* 0xffffffff0f0f7887 */ /* 0x000fcc000c000000 */
.L_x_440:
[----:B------:R-:W-:-:S13]  /*09c0*/  ISETP.LE.AND P0, PT, RZ, UR15, PT ;  /* 0x0000000fff007c0c */ /* 0x000fda000bf03270 */
[----:B------:R-:W-:Y:S05]  /*09d0*/  @!P0 EXIT ;  /* 0x000000000000894d */ /* 0x000fea0003800000 */
[----:B------:R-:W-:Y:S02]  /*09e0*/  ULDC.64 UR4, c[0x0][0x2c8] ;  /* 0x0000b20000047ab9 */ /* 0x000fe40000000a00 */
[----:B------:R-:W-:Y:S02]  /*09f0*/  UISETP.NE.U32.AND UP2, UPT, URZ, UR4, UPT ;  /* 0x000000043f00728c */ /* 0x000fe4000bf45070 */
[----:B------:R-:W-:Y:S02]  /*0a00*/  UMOV UR6, 0x4 ;  /* 0x0000000400067882 */ /* 0x000fe40000000000 */
[----:B------:R-:W-:Y:S02]  /*0a10*/  UISETP.NE.AND.EX UP2, UPT, URZ, UR5, UPT, UP2 ;  /* 0x000000053f00728c */ /* 0x000fe4000bf45320 */
[----:B------:R-:W-:Y:S02]  /*0a20*/  ULDC.64 UR8, c[0x0][0x2c8] ;  /* 0x0000b20000087ab9 */ /* 0x000fe40000000a00 */
[----:B------:R-:W-:-:S02]  /*0a30*/  UIMAD.WIDE UR8, UR15, UR6, UR8 ;  /* 0x000000060f0872a5 */ /* 0x000fc4000f8e0208 */
[----:B------:R-:W-:Y:S01]  /*0a40*/  PLOP3.LUT P0, PT, PT, PT, UP2, 0x80, 0x0 ;  /* 0x000000000000781c */ /* 0x000fe20003f0f028 */
[----:B------:R-:W-:Y:S02]  /*0a50*/  ULDC.64 UR4, c[0x0][0x2d8] ;  /* 0x0000b60000047ab9 */ /* 0x000fe40000000a00 */
[----:B------:R-:W-:Y:S01]  /*0a60*/  UISETP.NE.U32.AND UP0, UPT, URZ, UR4, UPT ;  /* 0x000000043f00728c */ /* 0x000fe2000bf05070 */
[----:B------:R-:W-:Y:S02]  /*0a70*/  IMAD.U32 R6, RZ, RZ, UR8 ;  /* 0x00000008ff067e24 */ /* 0x000fe4000f8e00ff */
[----:B------:R-:W-:Y:S01]  /*0a80*/  IMAD.U32 R7, RZ, RZ, UR9 ;  /* 0x00000009ff077e24 */ /* 0x000fe2000f8e00ff */
[----:B------:R-:W-:-:S06]  /*0a90*/  UISETP.NE.AND.EX UP0, UPT, URZ, UR5, UPT, UP0 ;  /* 0x000000053f00728c */ /* 0x000fcc000bf05300 */
[----:B------:R-:W2:Y:S01]  /*0aa0*/  @P0 LDG.E R4, [R6.64] ;  /* 0x0000001206040981 */ /* 0x000ea2000c1e1900 */
[----:B------:R-:W-:Y:S01]  /*0ab0*/  ULDC.64 UR4, c[0x0][0x2d8] ;  /* 0x0000b60000047ab9 */ /* 0x000fe20000000a00 */
[----:B------:R-:W-:-:S03]  /*0ac0*/  PLOP3.LUT P1, PT, PT, PT, UP0, 0x80, 0x0 ;  /* 0x000000000000781c */ /* 0x000fc60003f2f008 */
[----:B------:R-:W-:-:S06]  /*0ad0*/  @UP0 UIMAD.WIDE UR4, UR15, UR6, UR4 ;  /* 0x000000060f0402a5 */ /* 0x000fcc000f8e0204 */
[----:B------:R-:W-:Y:S01]  /*0ae0*/  MOV R2, UR4 ;  /* 0x0000000400027c02 */ /* 0x000fe20008000f00 */
[----:B------:R-:W-:Y:S01]  /*0af0*/  IMAD.U32 R3, RZ, RZ, UR5 ;  /* 0x00000005ff037e24 */ /* 0x000fe2000f8e00ff */
[----:B------:R-:W-:Y:S02]  /*0b00*/  ULDC.64 UR4, c[0x0][0x2d0] ;  /* 0x0000b40000047ab9 */ /* 0x000fe40000000a00 */
[----:B------:R-:W-:Y:S01]  /*0b10*/  UISETP.NE.U32.AND UP1, UPT, URZ, UR4, UPT ;  /* 0x000000043f00728c */ /* 0x000fe2000bf25070 */
[----:B------:R-:W-:Y:S01]  /*0b20*/  MOV R13, RZ ;  /* 0x000000ff000d7202 */ /* 0x000fe20000000f00 */
[----:B------:R1:W3:Y:S01]  /*0b30*/  @P1 LDG.E R0, [R2.64] ;  /* 0x0000001202001981 */ /* 0x0002e2000c1e1900 */
[----:B------:R-:W-:Y:S01]  /*0b40*/  IMAD.MOV.U32 R8, RZ, RZ, RZ ;  /* 0x000000ffff087224 */ /* 0x000fe200078e00ff */
[----:B------:R-:W-:-:S03]  /*0b50*/  UISETP.NE.AND.EX UP1, UPT, URZ, UR5, UPT, UP1 ;  /* 0x000000053f00728c */ /* 0x000fc6000bf25310 */
[----:B------:R-:W-:Y:S01]  /*0b60*/  ULDC.64 UR4, c[0x0][0x2d0] ;  /* 0x0000b40000047ab9 */ /* 0x000fe20000000a00 */
[----:B------:R4:W5:Y:S01]  /*0b70*/  @P0 LDG.E R13, [R6.64] ;  /* 0x00000012060d0981 */ /* 0x000962000c1e1900 */
[----:B------:R-:W-:Y:S01]  /*0b80*/  UIMAD.WIDE UR4, UR15, UR6, UR4 ;  /* 0x000000060f0472a5 */ /* 0x000fe2000f8e0204 */
[----:B------:R-:W-:-:S05]  /*0b90*/  PLOP3.LUT P2, PT, PT, PT, UP1, 0x80, 0x0 ;  /* 0x000000000000781c */ /* 0x000fca0003f4f018 */
[----:B-1----:R-:W-:Y:S01]  /*0ba0*/  MOV R2, UR4 ;  /* 0x0000000400027c02 */ /* 0x002fe20008000f00 */
[----:B------:R-:W-:-:S07]  /*0bb0*/  IMAD.U32 R3, RZ, RZ, UR5 ;  /* 0x00000005ff037e24 */ /* 0x000fce000f8e00ff */
[----:B------:R4:W5:Y:S01]  /*0bc0*/  @P2 LDG.E R8, [R2.64] ;  /* 0x0000001202082981 */ /* 0x000962000c1e1900 */
[----:B------:R-:W-:Y:S02]  /*0bd0*/  ULDC UR14, c[0x0][0x168] ;  /* 0x00005a00000e7ab9 */ /* 0x000fe40000000800 */
[----:B------:R-:W-:Y:S02]  /*0be0*/  UMOV UR7, URZ ;  /* 0x0000003f00077c82 */ /* 0x000fe40008000000 */
[----:B------:R-:W-:Y:S01]  /*0bf0*/  ULDC UR13, c[0x0][0x198] ;  /* 0x00006600000d7ab9 */ /* 0x000fe20000000800 */
[----:B--2---:R-:W1:Y:S02]  /*0c00*/  @P0 R2UR UR5, R4 ;  /* 0x00000000040503c2 */ /* 0x004e6400000e0000 */
[----:B-1----:R-:W-:-:S04]  /*0c10*/  @UP2 ULEA UR5, UR15, UR5, 0x5 ;  /* 0x000000050f052291 */ /* 0x002fc8000f8e283f */
[----:B------:R-:W-:-:S04]  /*0c20*/  @UP2 USHF.R.S32.HI UR4, URZ, 0x1f, UR5 ;  /* 0x0000001f3f042899 */ /* 0x000fc80008011405 */
[----:B------:R-:W-:Y:S01]  /*0c30*/  @UP2 ULEA.HI UR4, UR4, UR5, URZ, 0x5 ;  /* 0x0000000504042291 */ /* 0x000fe2000f8f283f */
[----:B---3--:R4:W1:Y:S03]  /*0c40*/  @P1 R2UR UR14, R0 ;  /* 0x00000000000e13c2 */ /* 0x00886600000e0000 */
[----:B------:R-:W-:Y:S01]  /*0c50*/  @UP2 ULOP3.LUT UR7, UR4, 0xffffffe0, URZ, 0xc0, !UPT ;  /* 0xffffffe004072892 */ /* 0x000fe2000f8ec03f */
[----:B-1--4-:R-:W-:Y:S06]  /*0c60*/  @P1 BRA `(.L_x_446) ;  /* 0x0000006000001947 */ /* 0x012fec0003800000 */
[----:B------:R-:W-:Y:S05]  /*0c70*/  @!P0 BRA `(.L_x_446) ;  /* 0x0000005000008947 */ /* 0x000fea0003800000 */
[----:B------:R-:W2:Y:S04]  /*0c80*/  LDG.E R4, [R6.64] ;  /* 0x0000001206047981 */ /* 0x000ea8000c1e1900 */
[----:B------:R-:W3:Y:S01]  /*0c90*/  LDG.E R0, [R6.64+0x4] ;  /* 0x0000041206007981 */ /* 0x000ee2000c1e1900 */
[----:B--2---:R-:W1:Y:S08]  /*0ca0*/  R2UR UR14, R4 ;  /* 0x00000000040e73c2 */ /* 0x004e7000000e0000 */
[----:B---3--:R-:W1:Y:S02]  /*0cb0*/  R2UR UR4, R0 ;  /* 0x00000000000473c2 */ /* 0x008e6400000e0000 */
[----:B-1----:R-:W-:-:S06]  /*0cc0*/  UIADD3 UR14, -UR14, UR4, URZ ;  /* 0x000000040e0e7290 */ /* 0x002fcc000fffe13f */
.L_x_446:
[----:B------:R-:W-:-:S04]  /*0cd0*/  ISETP.NE.U32.AND P0, PT, RZ, c[0x0][0x2e0], PT ;  /* 0x0000b800ff007a0c */ /* 0x000fc80003f05070 */
[----:B------:R-:W-:-:S13]  /*0ce0*/  ISETP.NE.AND.EX P0, PT, RZ, c[0x0][0x2e4], PT, P0 ;  /* 0x0000b900ff007a0c */ /* 0x000fda0003f05300 */
[----:B------:R-:W-:Y:S05]  /*0cf0*/  @!P0 BRA `(.L_x_447) ;  /* 0x0000007000008947 */ /* 0x000fea0003800000 */
[----:B------:R-:W-:Y:S02]  /*0d00*/  ULDC.64 UR4, c[0x0][0x2e0] ;  /* 0x0000b80000047ab9 */ /* 0x000fe40000000a00 */
[----:B------:R-:W-:-:S06]  /*0d10*/  UIMAD.WIDE UR4, UR15, UR6, UR4 ;  /* 0x000000060f0472a5 */ /* 0x000fcc000f8e0204 */
[----:B------:R-:W-:Y:S02]  /*0d20*/  MOV R2, UR4 ;  /* 0x0000000400027c02 */ /* 0x000fe40008000f00 */
[----:B------:R-:W-:-:S05]  /*0d30*/  MOV R3, UR5 ;  /* 0x0000000500037c02 */ /* 0x000fca0008000f00 */
[----:B------:R-:W2:Y:S02]  /*0d40*/  LDG.E R0, [R2.64] ;  /* 0x0000001202007981 */ /* 0x000ea4000c1e1900 */
[----:B--2---:R1:W2:Y:S02]  /*0d50*/  R2UR UR13, R0 ;  /* 0x00000000000d73c2 */ /* 0x0042a400000e0000 */
[----:B-12---:R-:W-:Y:S05]  /*0d60*/  BRA `(.L_x_448) ;  /* 0x0000006000007947 */ /* 0x006fea0003800000 */
.L_x_447:
[----:B------:R-:W-:Y:S05]  /*0d70*/  @!P2 BRA `(.L_x_448) ;  /* 0x000000500000a947 */ /* 0x000fea0003800000 */
[----:B------:R1:W2:Y:S04]  /*0d80*/  LDG.E R0, [R2.64] ;  /* 0x0000001202007981 */ /* 0x0002a8000c1e1900 */
[----:B-1----:R-:W3:Y:S01]  /*0d90*/  LDG.E R2, [R2.64+0x4] ;  /* 0x0000041202027981 */ /* 0x002ee2000c1e1900 */
[----:B--2---:R-:W1:Y:S08]  /*0da0*/  R2UR UR13, R0 ;  /* 0x00000000000d73c2 */ /* 0x004e7000000e0000 */
[----:B---3--:R-:W1:Y:S02]  /*0db0*/  R2UR UR4, R2 ;  /* 0x00000000020473c2 */ /* 0x008e6400000e0000 */
[----:B-1----:R-:W-:-:S06]  /*0dc0*/  UIADD3 UR13, -UR13, UR4, URZ ;  /* 0x000000040d0d7290 */ /* 0x002fcc000fffe13f */
.L_x_448:
[----:B------:R-:W-:Y:S01]  /*0dd0*/  USHF.L.U32 UR9, UR17, 0x6, URZ ;  /* 0x0000000611097899 */ /* 0x000fe2000800063f */
[----:B------:R-:W-:Y:S01]  /*0de0*/  PLOP3.LUT P0, PT, PT, PT, PT, 0x80, 0x0 ;  /* 0x000000000000781c */ /* 0x000fe20003f0f070 */
[----:B------:R-:W-:Y:S01]  /*0df0*/  ULDC UR4, c[0x0][0x2a4] ;  /* 0x0000a90000047ab9 */ /* 0x000fe20000000800 */
[----:B------:R-:W-:Y:S01]  /*0e00*/  CS2R R142, SRZ ;  /* 0x00000000008e7805 */ /* 0x000fe2000001ff00 */
[----:B------:R-:W-:Y:S01]  /*0e10*/  UIADD3 UR6, UR9, UR14, -UR13 ;  /* 0x0000000e09067290 */ /* 0x000fe2000fffe80d */
[----:B------:R-:W-:Y:S01]  /*0e20*/  CS2R R140, SRZ ;  /* 0x00000000008c7805 */ /* 0x000fe2000001ff00 */
[----:B------:R-:W-:Y:S01]  /*0e30*/  UIADD3 UR5, UR14, 0x1f, URZ ;  /* 0x0000001f0e057890 */ /* 0x000fe2000fffe03f */
[----:B------:R-:W-:Y:S01]  /*0e40*/  CS2R R146, SRZ ;  /* 0x0000000000927805 */ /* 0x000fe2000001ff00 */
[----:B------:R-:W-:Y:S01]  /*0e50*/  UIADD3 UR4, UR6, -UR4, URZ ;  /* 0x8000000406047290 */ /* 0x000fe2000fffe03f */
[----:B------:R-:W-:Y:S01]  /*0e60*/  CS2R R144, SRZ ;  /* 0x0000000000907805 */ /* 0x000fe2000001ff00 */
[----:B------:R-:W-:Y:S01]  /*0e70*/  CS2R R6, SRZ ;  /* 0x0000000000067805 */ /* 0x000fe2000001ff00 */
[----:B------:R-:W-:Y:S01]  /*0e80*/  IMAD.MOV.U32 R138, RZ, RZ, RZ ;  /* 0x000000ffff8a7224 */ /* 0x000fe200078e00ff */
[----:B------:R-:W-:Y:S01]  /*0e90*/  USHF.R.S32.HI UR23, URZ, 0x1f, UR4 ;  /* 0x0000001f3f177899 */ /* 0x000fe20008011404 */
[----:B------:R-:W-:Y:S01]  /*0ea0*/  CS2R R136, SRZ ;  /* 0x0000000000887805 */ /* 0x000fe2000001ff00 */
[----:B------:R-:W-:Y:S01]  /*0eb0*/  IMAD.MOV.U32 R9, RZ, RZ, RZ ;  /* 0x000000ffff097224 */ /* 0x000fe200078e00ff */
[----:B------:R-:W-:Y:S01]  /*0ec0*/  MOV R134, RZ ;  /* 0x000000ff00867202 */ /* 0x000fe20000000f00 */
[----:B------:R-:W-:Y:S01]  /*0ed0*/  ULEA.HI UR23, UR23, UR4, URZ, 0x5 ;  /* 0x0000000417177291 */ /* 0x000fe2000f8f283f */
[----:B------:R-:W-:Y:S01]  /*0ee0*/  CS2R R10, SRZ ;  /* 0x00000000000a7805 */ /* 0x000fe2000001ff00 */
[----:B------:R-:W-:Y:S01]  /*0ef0*/  USHF.R.S32.HI UR4, URZ, 0x1f, UR5 ;  /* 0x0000001f3f047899 */ /* 0x000fe20008011405 */
[----:B------:R-:W-:Y:S01]  /*0f00*/  IMAD.MOV.U32 R132, RZ, RZ, RZ ;  /* 0x000000ffff847224 */ /* 0x000fe200078e00ff */
[----:B------:R-:W-:Y:S01]  /*0f10*/  USHF.R.S32.HI UR23, URZ, 0x5, UR23 ;  /* 0x000000053f177899 */ /* 0x000fe20008011417 */
[----:B------:R-:W-:Y:S01]  /*0f20*/  MOV R126, RZ ;  /* 0x000000ff007e7202 */ /* 0x000fe20000000f00 */
[----:B------:R-:W-:Y:S01]  /*0f30*/  ULEA.HI UR4, UR4, UR5, URZ, 0x5 ;  /* 0x0000000504047291 */ /* 0x000fe2000f8f283f */
[----:B------:R-:W-:Y:S01]  /*0f40*/  IMAD.MOV.U32 R12, RZ, RZ, RZ ;  /* 0x000000ffff0c7224 */ /* 0x000fe200078e00ff */
[----:B------:R-:W-:Y:S01]  /*0f50*/  UISETP.LT.AND UP0, UPT, URZ, UR23, UPT ;  /* 0x000000173f00728c */ /* 0x000fe2000bf01270 */
[----:B------:R-:W-:Y:S01]  /*0f60*/  MOV R124, RZ ;  /* 0x000000ff007c7202 */ /* 0x000fe20000000f00 */
[----:B------:R-:W-:Y:S01]  /*0f70*/  USHF.R.S32.HI UR10, URZ, 0x5, UR4 ;  /* 0x000000053f0a7899 */ /* 0x000fe20008011404 */
[----:B------:R-:W-:Y:S01]  /*0f80*/  CS2R R130, SRZ ;  /* 0x0000000000827805 */ /* 0x000fe2000001ff00 */
[----:B------:R-:W-:Y:S01]  /*0f90*/  USEL UR23, URZ, UR23, !UP0 ;  /* 0x000000173f177287 */ /* 0x000fe2000c000000 */
[----:B------:R-:W-:Y:S01]  /*0fa0*/  CS2R R14, SRZ ;  /* 0x00000000000e7805 */ /* 0x000fe2000001ff00 */
[----:B------:R-:W-:Y:S01]  /*0fb0*/  IMAD.MOV.U32 R128, RZ, RZ, RZ ;  /* 0x000000ffff807224 */ /* 0x000fe200078e00ff */
[----:B------:R-:W-:Y:S01]  /*0fc0*/  MOV R122, RZ ;  /* 0x000000ff007a7202 */ /* 0x000fe20000000f00 */
[----:B------:R-:W-:Y:S01]  /*0fd0*/  UISETP.GT.AND UP0, UPT, UR10, UR23, UPT ;  /* 0x000000170a00728c */ /* 0x000fe2000bf04270 */
[----:B------:R-:W-:Y:S01]  /*0fe0*/  CS2R R16, SRZ ;  /* 0x0000000000107805 */ /* 0x000fe2000001ff00 */
[----:B------:R-:W-:Y:S01]  /*0ff0*/  IMAD.MOV.U32 R120, RZ, RZ, RZ ;  /* 0x000000ffff787224 */ /* 0x000fe200078e00ff */
[----:B------:R-:W-:Y:S01]  /*1000*/  MOV R118, RZ ;  /* 0x000000ff00767202 */ /* 0x000fe20000000f00 */
[----:B------:R-:W-:Y:S01]  /*1010*/  CS2R R18, SRZ ;  /* 0x0000000000127805 */ /* 0x000fe2000001ff00 */
[----:B------:R-:W-:Y:S01]  /*1020*/  IMAD.MOV.U32 R116, RZ, RZ, RZ ;  /* 0x000000ffff747224 */ /* 0x000fe200078e00ff */
[----:B------:R-:W-:Y:S01]  /*1030*/  PLOP3.LUT P1, PT, PT, PT, UP0, 0x80, 0x0 ;  /* 0x000000000000781c */ /* 0x000fe20003f2f008 */
[----:B------:R-:W-:Y:S01]  /*1040*/  CS2R R108, SRZ ;  /* 0x00000000006c7805 */ /* 0x000fe2000001ff00 */
[----:B------:R-:W-:Y:S01]  /*1050*/  MOV R110, RZ ;  /* 0x000000ff006e7202 */ /* 0x000fe20000000f00 */
        /* <DEDUP_REMOVED lines=47> */
[----:B------:R-:W-:Y:S01]  /*1350*/  USHF.L.U32 UR4, UR7, 0x8, URZ ;  /* 0x0000000807047899 */ /* 0x000fe2000800063f */
[C---:B------:R-:W-:Y:S01]  /*1360*/  IMAD.SHL.U32 R3, R84.reuse, 0x4, RZ ;  /* 0x0000000454037824 */ /* 0x040fe200078e00ff */
[----:B------:R-:W-:Y:S01]  /*1370*/  USHF.R.S32.HI UR6, URZ, 0x1f, UR7 ;  /* 0x0000001f3f067899 */ /* 0x000fe20008011407 */
[--C-:B------:R-:W-:Y:S01]  /*1380*/  SHF.R.S32.HI R5, RZ, 0x1f, R84.reuse ;  /* 0x0000001fff057819 */ /* 0x100fe20000011454 */
[----:B------:R-:W-:Y:S01]  /*1390*/  IMAD.U32 R6, RZ, RZ, UR16 ;  /* 0x00000010ff067e24 */ /* 0x000fe2000f8e00ff */
[----:B------:R-:W-:Y:S01]  /*13a0*/  SHF.R.S32.HI R35, RZ, 0x1f, R84 ;  /* 0x0000001fff237819 */ /* 0x000fe20000011454 */
[----:B------:R-:W-:Y:S01]  /*13b0*/  IMAD.U32 R0, RZ, RZ, UR4 ;  /* 0x00000004ff007e24 */ /* 0x000fe2000f8e00ff */
[----:B------:R-:W-:Y:S01]  /*13c0*/  IADD3 R4, P0, R84, UR4, RZ ;  /* 0x0000000454047c10 */ /* 0x000fe2000ff1e0ff */
[----:B------:R-:W-:Y:S01]  /*13d0*/  ULDC.64 UR4, c[0x0][0x248] ;  /* 0x0000920000047ab9 */ /* 0x000fe20000000a00 */
[C---:B------:R-:W-:Y:S01]  /*13e0*/  IADD3 R2, P1, R3.reuse, UR7, RZ ;  /* 0x0000000703027c10 */ /* 0x040fe2000ff3e0ff */
[----:B------:R-:W-:Y:S01]  /*13f0*/  UISETP.NE.AND UP0, UPT, UR4, 0x1, UPT ;  /* 0x000000010400788c */ /* 0x000fe2000bf05270 */
[----:B------:R-:W-:Y:S01]  /*1400*/  LEA.HI.X.SX32 R5, R0, R5, 0x1, P0 ;  /* 0x0000000500057211 */ /* 0x000fe200000f0eff */
[----:B------:R-:W-:Y:S01]  /*1410*/  IMAD.U32 R0, RZ, RZ, UR16 ;  /* 0x00000010ff007e24 */ /* 0x000fe2000f8e00ff */
[----:B------:R-:W-:Y:S01]  /*1420*/  LEA.HI.X.SX32 R3, R3, UR6, 0x1, P1 ;  /* 0x0000000603037c11 */ /* 0x000fe200088f0eff */
[----:B------:R-:W-:Y:S01]  /*1430*/  UIMAD.WIDE.U32 UR24, UR16, UR5, URZ ;  /* 0x00000005101872a5 */ /* 0x000fe2000f8e003f */
[CC--:B------:R-:W-:Y:S01]  /*1440*/  LEA.HI R37, R35.reuse, R84.reuse, RZ, 0x3 ;  /* 0x0000005423257211 */ /* 0x0c0fe200078f18ff */
[----:B------:R-:W-:Y:S01]  /*1450*/  IMAD.WIDE.U32 R26, R0, c[0x0][0x238], R4 ;  /* 0x00008e00001a7a25 */ /* 0x000fe200078e0004 */
[----:B------:R-:W-:Y:S01]  /*1460*/  ULDC UR6, c[0x0][0x250] ;  /* 0x0000940000067ab9 */ /* 0x000fe20000000800 */
[CC--:B------:R-:W-:Y:S01]  /*1470*/  LEA.HI R39, R35.reuse, R84.reuse, RZ, 0x4 ;  /* 0x0000005423277211 */ /* 0x0c0fe200078f20ff */
[----:B------:R-:W-:Y:S01]  /*1480*/  UMOV UR21, UR16 ;  /* 0x0000001000157c82 */ /* 0x000fe20008000000 */
[----:B------:R-:W-:Y:S01]  /*1490*/  IMAD.WIDE.U32 R30, R6, c[0x0][0x270], R2 ;  /* 0x00009c00061e7a25 */ /* 0x000fe200078e0002 */
[----:B------:R-:W-:Y:S01]  /*14a0*/  SHF.R.S32.HI R41, RZ, 0x3, R37 ;  /* 0x00000003ff297819 */ /* 0x000fe20000011425 */
[----:B------:R-:W-:Y:S01]  /*14b0*/  @UP0 USHF.R.U32.HI UR21, URZ, UR6, UR25 ;  /* 0x000000063f150299 */ /* 0x000fe20008011619 */
[----:B------:R-:W-:Y:S01]  /*14c0*/  LEA.HI R25, R35, R84, RZ, 0x2 ;  /* 0x0000005423197211 */ /* 0x000fe200078f10ff */
[----:B------:R-:W-:Y:S01]  /*14d0*/  IMAD.WIDE.U32 R28, R0, c[0x0][0x288], R2 ;  /* 0x0000a200001c7a25 */ /* 0x000fe200078e0002 */
[----:B------:R-:W-:Y:S01]  /*14e0*/  LOP3.LUT R2, R37, 0xfffffff8, RZ, 0xc0, !PT ;  /* 0xfffffff825027812 */ /* 0x000fe200078ec0ff */
[----:B------:R-:W-:Y:S01]  /*14f0*/  USHF.R.S32.HI UR20, URZ, 0x1f, UR21 ;  /* 0x0000001f3f147899 */ /* 0x000fe20008011415 */
[----:B------:R-:W-:Y:S01]  /*1500*/  SHF.R.S32.HI R0, RZ, 0x1f, R41 ;  /* 0x0000001fff007819 */ /* 0x000fe20000011429 */
[----:B------:R-:W-:Y:S01]  /*1510*/  ULDC.64 UR4, c[0x0][0x1e0] ;  /* 0x0000780000047ab9 */ /* 0x000fe20000000a00 */
[C---:B-----5:R-:W-:Y:S01]  /*1520*/  IADD3 R14, P1, R41.reuse, R13, RZ ;  /* 0x0000000d290e7210 */ /* 0x060fe20007f3e0ff */
[----:B------:R-:W-:Y:S01]  /*1530*/  IMAD.IADD R20, R84, 0x1, -R2 ;  /* 0x0000000154147824 */ /* 0x000fe200078e0a02 */
[----:B------:R-:W-:Y:S01]  /*1540*/  IADD3 R6, P0, R41, R8, RZ ;  /* 0x0000000829067210 */ /* 0x000fe20007f1e0ff */
[----:B------:R-:W-:Y:S01]  /*1550*/  UIMAD UR4, UR20, UR4, URZ ;  /* 0x00000004140472a4 */ /* 0x000fe2000f8e023f */
[-C--:B------:R-:W-:Y:S01]  /*1560*/  LEA.HI.X.SX32 R13, R13, R0.reuse, 0x1, P1 ;  /* 0x000000000d0d7211 */ /* 0x080fe200008f0eff */
[----:B------:R-:W-:Y:S01]  /*1570*/  IMAD.SHL.U32 R16, R20, 0x8, RZ ;  /* 0x0000000814107824 */ /* 0x000fe200078e00ff */
[----:B------:R-:W-:Y:S01]  /*1580*/  LEA.HI.X.SX32 R7, R8, R0, 0x1, P0 ;  /* 0x0000000008077211 */ /* 0x000fe200000f0eff */
[----:B------:R-:W-:Y:S01]  /*1590*/  IMAD.U32 R4, RZ, RZ, UR21 ;  /* 0x00000015ff047e24 */ /* 0x000fe2000f8e00ff */
[----:B------:R-:W-:Y:S01]  /*15a0*/  SHF.R.S32.HI R8, RZ, 0x4, R39 ;  /* 0x00000004ff087819 */ /* 0x000fe20000011427 */
[----:B------:R-:W-:Y:S01]  /*15b0*/  UIMAD UR6, UR21, UR5, UR4 ;  /* 0x00000005150672a4 */ /* 0x000fe2000f8e0204 */
[--C-:B------:R-:W-:Y:S01]  /*15c0*/  SHF.R.S32.HI R9, RZ, 0x2, R25.reuse ;  /* 0x00000002ff097819 */ /* 0x100fe20000011419 */
[----:B------:R-:W-:Y:S01]  /*15d0*/  USHF.R.S32.HI UR11, URZ, 0x1f, UR15 ;  /* 0x0000001f3f0b7899 */ /* 0x000fe2000801140f */
[----:B------:R-:W-:Y:S01]  /*15e0*/  SHF.R.S32.HI R0, RZ, 0x1f, R25 ;  /* 0x0000001fff007819 */ /* 0x000fe20000011419 */
[----:B------:R-:W-:Y:S01]  /*15f0*/  USEL UR12, UR15, URZ, !UP1 ;  /* 0x0000003f0f0c7287 */ /* 0x000fe2000c800000 */
[----:B------:R-:W-:Y:S01]  /*1600*/  LEA.HI R5, R39, R8, RZ, 0x1 ;  /* 0x0000000827057211 */ /* 0x000fe200078f08ff */
[----:B------:R-:W-:Y:S01]  /*1610*/  USEL UR8, UR11, URZ, !UP1 ;  /* 0x0000003f0b087287 */ /* 0x000fe2000c800000 */
[----:B------:R-:W-:Y:S01]  /*1620*/  LEA.HI R0, R0, R9, RZ, 0x3 ;  /* 0x0000000900007211 */ /* 0x000fe200078f18ff */
[----:B------:R-:W-:Y:S01]  /*1630*/  ULDC.64 UR4, c[0x0][0x1b0] ;  /* 0x00006c0000047ab9 */ /* 0x000fe20000000a00 */
[--C-:B------:R-:W-:Y:S01]  /*1640*/  SHF.R.S32.HI R17, RZ, 0x1f, R16.reuse ;  /* 0x0000001fff117819 */ /* 0x100fe20000011410 */
[----:B------:R-:W-:Y:S01]  /*1650*/  UIMAD UR4, UR20, UR4, URZ ;  /* 0x00000004140472a4 */ /* 0x000fe2000f8e023f */
[----:B------:R-:W-:Y:S01]  /*1660*/  LOP3.LUT R5, R5, 0xfffffffe, RZ, 0xc0, !PT ;  /* 0xfffffffe05057812 */ /* 0x000fe200078ec0ff */
[----:B------:R-:W-:Y:S01]  /*1670*/  IMAD.U32 R10, RZ, RZ, UR12 ;  /* 0x0000000cff0a7e24 */ /* 0x000fe2000f8e00ff */
[----:B------:R-:W-:Y:S01]  /*1680*/  LOP3.LUT R0, R0, 0xfffffff8, RZ, 0xc0, !PT ;  /* 0xfffffff800007812 */ /* 0x000fe200078ec0ff */
[----:B------:R-:W-:Y:S01]  /*1690*/  IMAD.WIDE.U32 R2, R4, c[0x0][0x1e0], R16 ;  /* 0x0000780004027a25 */ /* 0x000fe200078e0010 */
[----:B------:R-:W-:Y:S01]  /*16a0*/  UIMAD UR4, UR21, UR5, UR4 ;  /* 0x00000005150472a4 */ /* 0x000fe2000f8e0204 */
[----:B------:R-:W-:Y:S01]  /*16b0*/  IADD3 R32, R16, 0x40, RZ ;  /* 0x0000004010207810 */ /* 0x000fe20007ffe0ff */
[----:B------:R-:W-:Y:S01]  /*16c0*/  USEL UR11, UR11, URZ, !UP2 ;  /* 0x0000003f0b0b7287 */ /* 0x000fe2000d000000 */
[----:B------:R-:W-:Y:S01]  /*16d0*/  IMAD.IADD R24, R8, 0x1, -R5 ;  /* 0x0000000108187824 */ /* 0x000fe200078e0a05 */
[----:B------:R-:W-:Y:S01]  /*16e0*/  IADD3 R3, R3, UR6, RZ ;  /* 0x0000000603037c10 */ /* 0x000fe2000fffe0ff */
[----:B------:R-:W-:Y:S01]  /*16f0*/  IMAD.IADD R21, R9, 0x1, -R0 ;  /* 0x0000000109157824 */ /* 0x000fe200078e0a00 */
[----:B------:R-:W-:Y:S01]  /*1700*/  LEA.HI R0, R35, R84, RZ, 0x6 ;  /* 0x0000005423007211 */ /* 0x000fe200078f30ff */
[----:B------:R-:W-:Y:S01]  /*1710*/  IMAD.SHL.U32 R5, R41, 0x40, RZ ;  /* 0x0000004029057824 */ /* 0x000fe200078e00ff */
[----:B------:R-:W-:Y:S01]  /*1720*/  ULDC.64 UR6, c[0x0][0x1e8] ;  /* 0x00007a0000067ab9 */ /* 0x000fe20000000a00 */
[----:B------:R-:W-:Y:S01]  /*1730*/  IMAD.U32 R11, RZ, RZ, UR17 ;  /* 0x00000011ff0b7e24 */ /* 0x000fe2000f8e00ff */
[----:B------:R-:W-:Y:S01]  /*1740*/  UIMAD UR6, UR8, UR6, URZ ;  /* 0x00000006080672a4 */ /* 0x000fe2000f8e023f */
[----:B------:R-:W-:Y:S01]  /*1750*/  SHF.R.S32.HI R23, RZ, 0x6, R0 ;  /* 0x00000006ff177819 */ /* 0x000fe20000011400 */
[----:B------:R-:W-:Y:S01]  /*1760*/  IMAD.WIDE.U32 R8, R10, c[0x0][0x1e8], R2 ;  /* 0x00007a000a087a25 */ /* 0x000fe200078e0002 */
[----:B------:R-:W-:Y:S01]  /*1770*/  LOP3.LUT R0, R5, 0x1c0, RZ, 0xc0, !PT ;  /* 0x000001c005007812 */ /* 0x000fe200078ec0ff */
[----:B------:R-:W-:Y:S01]  /*1780*/  UIMAD UR6, UR12, UR7, UR6 ;  /* 0x000000070c0672a4 */ /* 0x000fe2000f8e0206 */
[----:B------:R-:W-:Y:S01]  /*1790*/  ISETP.GE.AND P3, PT, R16, c[0x0][0x1cc], PT ;  /* 0x0000730010007a0c */ /* 0x000fe20003f66270 */
[----:B------:R-:W-:Y:S01]  /*17a0*/  IMAD.WIDE.U32 R4, R4, c[0x0][0x1b0], R16 ;  /* 0x00006c0004047a25 */ /* 0x000fe200078e0010 */
[----:B------:R-:W-:Y:S01]  /*17b0*/  LOP3.LUT R12, R0, 0x38, R16, 0xf8, !PT ;  /* 0x00000038000c7812 */ /* 0x000fe200078ef810 */
[----:B------:R-:W-:Y:S01]  /*17c0*/  ULDC.64 UR20, c[0x0][0x208] ;  /* 0x0000820000147ab9 */ /* 0x000fe20000000a00 */
[----:B------:R-:W-:Y:S01]  /*17d0*/  SHF.R.U32.HI R0, RZ, 0x3, R0 ;  /* 0x00000003ff007819 */ /* 0x000fe20000011600 */
[----:B------:R-:W-:Y:S01]  /*17e0*/  IMAD.SHL.U32 R38, R23, 0x200, RZ ;  /* 0x0000020017267824 */ /* 0x000fe200078e00ff */
[----:B------:R-:W-:Y:S01]  /*17f0*/  IADD3 R3, R5, UR4, RZ ;  /* 0x0000000405037c10 */ /* 0x000fe2000fffe0ff */
[----:B------:R-:W-:Y:S01]  /*1800*/  IMAD.WIDE R6, R11, 0x40, R6 ;  /* 0x000000400b067825 */ /* 0x000fe200078e0206 */
[----:B------:R-:W-:Y:S01]  /*1810*/  IADD3 R5, R9, UR6, RZ ;  /* 0x0000000609057c10 */ /* 0x000fe2000fffe0ff */
[----:B------:R-:W-:Y:S01]  /*1820*/  ULDC.64 UR4, c[0x0][0x1b8] ;  /* 0x00006e0000047ab9 */ /* 0x000fe20000000a00 */
[----:B------:R-:W-:Y:S01]  /*1830*/  LOP3.LUT R22, R38, R12, R0, 0xf6, !PT ;  /* 0x0000000c26167212 */ /* 0x000fe200078ef600 */
[----:B------:R-:W-:Y:S01]  /*1840*/  IMAD.MOV.U32 R2, RZ, RZ, R4 ;  /* 0x000000ffff027224 */ /* 0x000fe200078e0004 */
[----:B------:R-:W-:Y:S01]  /*1850*/  UIMAD UR4, UR8, UR4, URZ ;  /* 0x00000004080472a4 */ /* 0x000fe2000f8e023f */
[----:B------:R-:W-:Y:S01]  /*1860*/  IMAD.MOV.U32 R4, RZ, RZ, R8 ;  /* 0x000000ffff047224 */ /* 0x000fe200078e0008 */
[----:B------:R-:W-:Y:S01]  /*1870*/  UIADD3 UR8, -UR9, UR13, URZ ;  /* 0x0000000d09087290 */ /* 0x000fe2000fffe13f */
[----:B------:R-:W-:Y:S01]  /*1880*/  IMAD R0, R7, c[0x0][0x1d8], RZ ;  /* 0x0000760007007a24 */ /* 0x000fe200078e02ff */
[----:B------:R-:W-:Y:S01]  /*1890*/  ISETP.GE.AND P2, PT, R32, c[0x0][0x1cc], PT ;  /* 0x0000730020007a0c */ /* 0x000fe20003f46270 */
[----:B------:R-:W-:Y:S01]  /*18a0*/  IMAD.WIDE.U32 R10, R10, c[0x0][0x1b8], R2 ;  /* 0x00006e000a0a7a25 */ /* 0x000fe200078e0002 */
[----:B------:R-:W-:Y:S01]  /*18b0*/  UIMAD UR4, UR12, UR5, UR4 ;  /* 0x000000050c0472a4 */ /* 0x000fe2000f8e0204 */
[----:B------:R-:W-:Y:S01]  /*18c0*/  IADD3 R34, R16, 0x80, RZ ;  /* 0x0000008010227810 */ /* 0x000fe20007ffe0ff */
[----:B------:R-:W-:Y:S01]  /*18d0*/  USHF.L.U32 UR22, UR20, 0x5, URZ ;  /* 0x0000000514167899 */ /* 0x000fe2000800063f */
[----:B------:R-:W-:Y:S01]  /*18e0*/  IMAD R0, R6, c[0x0][0x1dc], R0 ;  /* 0x0000770006007a24 */ /* 0x000fe200078e0200 */
[----:B------:R-:W-:Y:S01]  /*18f0*/  IADD3 R33, R16, 0xc0, RZ ;  /* 0x000000c010217810 */ /* 0x000fe20007ffe0ff */
[----:B------:R-:W-:Y:S01]  /*1900*/  IMAD.WIDE.U32 R2, R6, c[0x0][0x1d8], R4 ;  /* 0x0000760006027a25 */ /* 0x000fe200078e0004 */
[----:B------:R-:W-:Y:S01]  /*1910*/  ISETP.GE.AND P1, PT, R34, c[0x0][0x1cc], PT ;  /* 0x0000730022007a0c */ /* 0x000fe20003f26270 */
[----:B------:R-:W-:Y:S01]  /*1920*/  ULDC.64 UR6, c[0x0][0x188] ;  /* 0x0000620000067ab9 */ /* 0x000fe20000000a00 */
[----:B------:R-:W-:Y:S01]  /*1930*/  LEA.HI R35, R35, R84, RZ, 0x5 ;  /* 0x0000005423237211 */ /* 0x000fe200078f28ff */
[----:B------:R-:W-:Y:S01]  /*1940*/  IMAD.IADD R0, R3, 0x1, R0 ;  /* 0x0000000103007824 */ /* 0x000fe200078e0200 */
[C---:B------:R-:W-:Y:S01]  /*1950*/  LEA R4, P0, R2.reuse, c[0x0][0x1c0], 0x1 ;  /* 0x0000700002047a11 */ /* 0x040fe200078008ff */
[C---:B------:R-:W-:Y:S01]  /*1960*/  IMAD R9, R13.reuse, c[0x0][0x178], RZ ;  /* 0x00005e000d097a24 */ /* 0x040fe200078e02ff */
[----:B------:R-:W-:Y:S01]  /*1970*/  SHF.R.S32.HI R36, RZ, 0x5, R35 ;  /* 0x00000005ff247819 */ /* 0x000fe20000011423 */
[----:B------:R-:W-:Y:S01]  /*1980*/  IMAD R8, R13, c[0x0][0x208], RZ ;  /* 0x000082000d087a24 */ /* 0x000fe200078e02ff */
[----:B------:R-:W-:Y:S01]  /*1990*/  LEA.HI.X R5, R2, c[0x0][0x1c4], R0, 0x1, P0 ;  /* 0x0000710002057a11 */ /* 0x000fe200000f0c00 */
[----:B------:R-:W-:Y:S01]  /*19a0*/  IMAD.MOV.U32 R3, RZ, RZ, c[0x0][0x1d8] ;  /* 0x00007600ff037624 */ /* 0x000fe200078e00ff */
[----:B------:R-:W-:Y:S01]  /*19b0*/  IADD3 R0, -R41, UR8, RZ ;  /* 0x0000000829007c10 */ /* 0x000fe2000fffe1ff */
[----:B------:R-:W-:Y:S01]  /*19c0*/  IMAD R2, R7, c[0x0][0x1a8], RZ ;  /* 0x00006a0007027a24 */ /* 0x000fe200078e02ff */
[----:B------:R-:W-:Y:S01]  /*19d0*/  UIMAD UR6, UR11, UR6, URZ ;  /* 0x000000060b0672a4 */ /* 0x000fe2000f8e023f */
[----:B------:R-:W-:Y:S01]  /*19e0*/  IMAD R18, R14, c[0x0][0x17c], R9 ;  /* 0x00005f000e127a24 */ /* 0x000fe200078e0209 */
[----:B------:R-:W-:Y:S01]  /*19f0*/  ISETP.LT.OR P5, PT, R0, 0x1, P3 ;  /* 0x000000010000780c */ /* 0x000fe20001fa1670 */
[----:B------:R-:W-:Y:S01]  /*1a00*/  IMAD R19, R14, c[0x0][0x20c], R8 ;  /* 0x000083000e137a24 */ /* 0x000fe200078e0208 */
[C---:B------:R-:W-:Y:S01]  /*1a10*/  ISETP.LT.OR P4, PT, R0.reuse, 0x1, P2 ;  /* 0x000000010000780c */ /* 0x040fe20001781670 */
[----:B------:R-:W-:Y:S01]  /*1a20*/  IMAD.MOV.U32 R8, RZ, RZ, R10 ;  /* 0x000000ffff087224 */ /* 0x000fe200078e000a */
[----:B------:R-:W-:Y:S01]  /*1a30*/  IADD3 R9, R11, UR4, RZ ;  /* 0x000000040b097c10 */ /* 0x000fe2000fffe0ff */
[----:B------:R-:W-:Y:S01]  /*1a40*/  IMAD.MOV.U32 R11, RZ, RZ, c[0x0][0x1dc] ;  /* 0x00007700ff0b7624 */ /* 0x000fe200078e00ff */
[----:B------:R-:W-:Y:S01]  /*1a50*/  ISETP.LT.OR P6, PT, R0, 0x1, P1 ;  /* 0x000000010000780c */ /* 0x000fe20000fc1670 */
[----:B------:R-:W-:Y:S01]  /*1a60*/  IMAD R10, R6, c[0x0][0x1ac], R2 ;  /* 0x00006b00060a7a24 */ /* 0x000fe200078e0202 */
[C---:B------:R-:W-:Y:S01]  /*1a70*/  LEA R2, P0, R3.reuse, R4, 0x6 ;  /* 0x0000000403027211 */ /* 0x040fe200078030ff */
[----:B------:R-:W-:Y:S01]  /*1a80*/  IMAD.SHL.U32 R40, R22, 0x2, RZ ;  /* 0x0000000216287824 */ /* 0x000fe200078e00ff */
[----:B------:R-:W-:Y:S01]  /*1a90*/  ISETP.LT.OR P2, PT, R0, 0x21, P2 ;  /* 0x000000210000780c */ /* 0x000fe20001741670 */
[----:B------:R-:W-:Y:S01]  /*1aa0*/  IMAD.WIDE.U32 R6, R6, c[0x0][0x1a8], R8 ;  /* 0x00006a0006067a25 */ /* 0x000fe200078e0008 */
[----:B------:R-:W-:Y:S01]  /*1ab0*/  LEA.HI.X R3, R3, R5, R11, 0x6, P0 ;  /* 0x0000000503037211 */ /* 0x000fe200000f340b */
[----:B------:R-:W-:Y:S01]  /*1ac0*/  UMOV UR4, 0x5 ;  /* 0x0000000500047882 */ /* 0x000fe20000000000 */
[----:B------:R-:W-:Y:S01]  /*1ad0*/  @!PT LDS RZ, [RZ] ;  /* 0x00000000fffff984 */ /* 0x000fe20000000800 */
[----:B------:R-:W-:Y:S01]  /*1ae0*/  @!PT LDS RZ, [RZ] ;  /* 0x00000000fffff984 */ /* 0x000fe20000000800 */
[----:B------:R-:W-:Y:S01]  /*1af0*/  @!PT LDS RZ, [RZ] ;  /* 0x00000000fffff984 */ /* 0x000fe20000000800 */
[----:B------:R1:W-:Y:S01]  /*1b00*/  LDGSTS.E.BYPASS.LTC128B.128 [R40+0x8080], [R4.64], !P5 ;  /* 0x0808000004287fae */ /* 0x0003e2000e901d52 */
[----:B------:R-:W-:Y:S01]  /*1b10*/  ISETP.GE.AND P0, PT, R33, c[0x0][0x1cc], PT ;  /* 0x0000730021007a0c */ /* 0x000fe20003f06270 */
[----:B------:R-:W-:Y:S01]  /*1b20*/  IMAD.IADD R7, R7, 0x1, R10 ;  /* 0x0000000107077824 */ /* 0x000fe200078e020a */
[C---:B------:R-:W-:Y:S01]  /*1b30*/  ISETP.LT.OR P1, PT, R0.reuse, 0x21, P1 ;  /* 0x000000210000780c */ /* 0x040fe20000f21670 */
[----:B------:R1:W-:Y:S01]  /*1b40*/  LDGSTS.E.BYPASS.LTC128B.128 [R40+0xa080], [R4.64+0x80], !P4 ;  /* 0x0a08008004287fae */ /* 0x0003e2000e101d52 */
[----:B------:R-:W-:Y:S01]  /*1b50*/  ISETP.LT.OR P4, PT, R0, 0x21, P3 ;  /* 0x000000210000780c */ /* 0x000fe20001f81670 */
[----:B------:R-:W-:Y:S01]  /*1b60*/  USHF.L.U64.HI UR21, UR20, UR4, UR21 ;  /* 0x0000000414157299 */ /* 0x000fe20008010215 */
[----:B------:R-:W-:Y:S01]  /*1b70*/  LEA R8, P3, R6, c[0x0][0x190], 0x1 ;  /* 0x0000640006087a11 */ /* 0x000fe200078608ff */
[----:B------:R1:W-:Y:S01]  /*1b80*/  LDGSTS.E.BYPASS.LTC128B.128 [R40+0xc080], [R4.64+0x100], !P6 ;  /* 0x0c08010004287fae */ /* 0x0003e2000f101d52 */
[----:B------:R-:W-:Y:S01]  /*1b90*/  ISETP.LT.OR P5, PT, R0, 0x1, P0 ;  /* 0x000000010000780c */ /* 0x000fe200007a1670 */
[----:B------:R-:W-:Y:S01]  /*1ba0*/  USHF.R.S32.HI UR20, URZ, 0x1f, UR16 ;  /* 0x0000001f3f147899 */ /* 0x000fe20008011410 */
[----:B------:R-:W-:Y:S01]  /*1bb0*/  LEA.HI.X R9, R6, c[0x0][0x194], R7, 0x1, P3 ;  /* 0x0000650006097a11 */ /* 0x000fe200018f0c07 */
[--C-:B------:R-:W-:Y:S01]  /*1bc0*/  IMAD.WIDE.U32 R12, R14, c[0x0][0x178], R16.reuse ;  /* 0x00005e000e0c7a25 */ /* 0x100fe200078e0010 */
[----:B------:R-:W-:Y:S01]  /*1bd0*/  ISETP.GE.AND P3, PT, R16, c[0x0][0x19c], PT ;  /* 0x0000670010007a0c */ /* 0x000fe20003f66270 */
[----:B------:R-:W-:Y:S01]  /*1be0*/  ULDC.64 UR4, c[0x0][0x180] ;  /* 0x0000600000047ab9 */ /* 0x000fe20000000a00 */
[----:B------:R-:W-:Y:S01]  /*1bf0*/  ISETP.LT.OR P0, PT, R0, 0x21, P0 ;  /* 0x000000210000780c */ /* 0x000fe20000701670 */
[----:B------:R-:W-:Y:S01]  /*1c00*/  IMAD.WIDE.U32 R14, R14, c[0x0][0x208], R16 ;  /* 0x000082000e0e7a25 */ /* 0x000fe200078e0010 */
[C---:B------:R-:W-:Y:S01]  /*1c10*/  ISETP.LT.OR P6, PT, R0.reuse, 0x1, P3 ;  /* 0x000000010000780c */ /* 0x040fe20001fc1670 */
[----:B------:R-:W-:Y:S01]  /*1c20*/  UIMAD UR4, UR20, UR4, URZ ;  /* 0x00000004140472a4 */ /* 0x000fe2000f8e023f */
[----:B------:R-:W-:Y:S01]  /*1c30*/  LEA.HI R11, R35, R36, RZ, 0x1 ;  /* 0x00000024230b7211 */ /* 0x000fe200078f08ff */
[----:B------:R-:W-:Y:S01]  /*1c40*/  USEL UR12, UR15, URZ, !UP2 ;  /* 0x0000003f0f0c7287 */ /* 0x000fe2000d000000 */
[----:B------:R-:W-:Y:S01]  /*1c50*/  STL [R1+0x50], R40 ;  /* 0x0000502801007387 */ /* 0x000fe20000100800 */
[----:B------:R-:W-:Y:S01]  /*1c60*/  UIMAD UR24, UR16, UR5, UR4 ;  /* 0x00000005101872a4 */ /* 0x000fe2000f8e0204 */
[----:B------:R-:W-:Y:S01]  /*1c70*/  LOP3.LUT R11, R11, 0xfffffffe, RZ, 0xc0, !PT ;  /* 0xfffffffe0b0b7812 */ /* 0x000fe200078ec0ff */
[----:B------:R-:W-:Y:S01]  /*1c80*/  UIMAD UR7, UR12, UR7, UR6 ;  /* 0x000000070c0772a4 */ /* 0x000fe2000f8e0206 */
[----:B------:R1:W-:Y:S01]  /*1c90*/  LDGSTS.E.BYPASS.LTC128B.128 [R40+0xe080], [R4.64+0x180], !P5 ;  /* 0x0e08018004287fae */ /* 0x0003e2000e901d52 */
[----:B------:R-:W-:Y:S01]  /*1ca0*/  ULDC.64 UR4, c[0x0][0x210] ;  /* 0x0000840000047ab9 */ /* 0x000fe20000000a00 */
[----:B------:R-:W-:Y:S01]  /*1cb0*/  IMAD.MOV.U32 R148, RZ, RZ, 0x20 ;  /* 0x00000020ff947424 */ /* 0x000fe200078e00ff */
[----:B------:R-:W-:Y:S01]  /*1cc0*/  UIMAD UR4, UR20, UR4, URZ ;  /* 0x00000004140472a4 */ /* 0x000fe2000f8e023f */
[----:B------:R2:W-:Y:S01]  /*1cd0*/  LDGSTS.E.BYPASS.LTC128B.128 [R40+0x9080], [R2.64], !P4 ;  /* 0x0908000002287fae */ /* 0x0005e2000e101d52 */
[----:B------:R-:W-:Y:S01]  /*1ce0*/  ISETP.LT.OR P4, PT, R0, 0x21, P3 ;  /* 0x000000210000780c */ /* 0x000fe20001f81670 */
[----:B------:R-:W-:Y:S01]  /*1cf0*/  UMOV UR6, UR23 ;  /* 0x0000001700067c82 */ /* 0x000fe20008000000 */
[----:B------:R-:W-:Y:S01]  /*1d00*/  CS2R R146, SRZ ;  /* 0x0000000000927805 */ /* 0x000fe2000001ff00 */
[----:B------:R2:W-:Y:S01]  /*1d10*/  LDGSTS.E.BYPASS.LTC128B.128 [R40+0xb080], [R2.64+0x80], !P2 ;  /* 0x0b08008002287fae */ /* 0x0005e2000d101d52 */
[----:B------:R-:W-:Y:S01]  /*1d20*/  ISETP.GE.AND P2, PT, R32, c[0x0][0x19c], PT ;  /* 0x0000670020007a0c */ /* 0x000fe20003f46270 */
[----:B------:R-:W-:Y:S01]  /*1d30*/  UIMAD UR25, UR16, UR5, UR4 ;  /* 0x00000005101972a4 */ /* 0x000fe2000f8e0204 */
[----:B------:R-:W-:Y:S01]  /*1d40*/  P2R R22, PR, RZ, 0x10 ;  /* 0x00000010ff167803 */ /* 0x000fe20000000000 */
[----:B------:R2:W-:Y:S01]  /*1d50*/  LDGSTS.E.BYPASS.LTC128B.128 [R40+0xd080], [R2.64+0x100], !P1 ;  /* 0x0d08010002287fae */ /* 0x0005e2000c901d52 */
[----:B------:R-:W-:Y:S01]  /*1d60*/  ISETP.GE.AND P1, PT, R34, c[0x0][0x19c], PT ;  /* 0x0000670022007a0c */ /* 0x000fe20003f26270 */
[----:B------:R-:W-:Y:S01]  /*1d70*/  ULDC.64 UR4, c[0x0][0x218] ;  /* 0x0000860000047ab9 */ /* 0x000fe20000000a00 */
[C---:B------:R-:W-:Y:S01]  /*1d80*/  ISETP.LT.OR P3, PT, R0.reuse, 0x1, P2 ;  /* 0x000000010000780c */ /* 0x040fe20001761670 */
[----:B------:R2:W-:Y:S01]  /*1d90*/  LDGSTS.E.BYPASS.LTC128B.128 [R40+0xf080], [R2.64+0x180], !P0 ;  /* 0x0f08018002287fae */ /* 0x0005e2000c101d52 */
[----:B------:R-:W-:Y:S01]  /*1da0*/  ISETP.GE.AND P0, PT, R33, c[0x0][0x19c], PT ;  /* 0x0000670021007a0c */ /* 0x000fe20003f06270 */
[----:B------:R-:W-:Y:S01]  /*1db0*/  UIMAD UR4, UR11, UR4, URZ ;  /* 0x000000040b0472a4 */ /* 0x000fe2000f8e023f */
[C---:B------:R-:W-:Y:S01]  /*1dc0*/  ISETP.LT.OR P5, PT, R0.reuse, 0x1, P1 ;  /* 0x000000010000780c */ /* 0x040fe20000fa1670 */
[----:B------:R-:W0:Y:S01]  /*1dd0*/  LDGDEPBAR ;  /* 0x00000000000079af */ /* 0x000e220000000000 */
[C---:B------:R-:W-:Y:S01]  /*1de0*/  ISETP.LT.OR P4, PT, R0.reuse, 0x1, P0 ;  /* 0x000000010000780c */ /* 0x040fe20000781670 */
[----:B------:R-:W-:Y:S01]  /*1df0*/  USHF.R.S32.HI UR23, URZ, 0x1f, UR6 ;  /* 0x0000001f3f177899 */ /* 0x000fe20008011406 */
[C---:B------:R-:W-:Y:S01]  /*1e00*/  ISETP.LT.OR P2, PT, R0.reuse, 0x21, P2 ;  /* 0x000000210000780c */ /* 0x040fe20001741670 */
[----:B------:R3:W-:Y:S01]  /*1e10*/  LDGSTS.E.BYPASS.LTC128B.128 [R40+0x80], [R8.64], !P6 ;  /* 0x0008000008287fae */ /* 0x0007e2000f101d52 */
[C---:B------:R-:W-:Y:S01]  /*1e20*/  ISETP.LT.OR P6, PT, R0.reuse, 0x21, P1 ;  /* 0x000000210000780c */ /* 0x040fe20000fc1670 */
[----:B------:R-:W-:Y:S01]  /*1e30*/  UIMAD UR26, UR12, UR5, UR4 ;  /* 0x000000050c1a72a4 */ /* 0x000fe2000f8e0204 */
[----:B------:R-:W-:Y:S01]  /*1e40*/  ISETP.LT.OR P1, PT, R0, 0x21, P0 ;  /* 0x000000210000780c */ /* 0x000fe20000721670 */
[----:B------:R-:W-:Y:S01]  /*1e50*/  IMAD.MOV.U32 R0, RZ, RZ, c[0x0][0x1a8] ;  /* 0x00006a00ff007624 */ /* 0x000fe200078e00ff */
[----:B------:R-:W-:Y:S01]  /*1e60*/  P2R R17, PR, RZ, 0x4 ;  /* 0x00000004ff117803 */ /* 0x000fe20000000000 */
[----:B-1----:R-:W-:Y:S01]  /*1e70*/  IMAD.MOV.U32 R4, RZ, RZ, R12 ;  /* 0x000000ffff047224 */ /* 0x002fe200078e000c */
[----:B------:R3:W-:Y:S01]  /*1e80*/  LDGSTS.E.BYPASS.LTC128B.128 [R40+0x2080], [R8.64+0x80], !P3 ;  /* 0x0208008008287fae */ /* 0x0007e2000d901d52 */
[----:B------:R-:W-:Y:S01]  /*1e90*/  IMAD.IADD R5, R13, 0x1, R18 ;  /* 0x000000010d057824 */ /* 0x000fe200078e0212 */
[----:B------:R-:W-:Y:S01]  /*1ea0*/  LEA R6, P0, R0, R8, 0x6 ;  /* 0x0000000800067211 */ /* 0x000fe200078030ff */
[----:B------:R-:W-:Y:S01]  /*1eb0*/  IMAD.IADD R18, R36, 0x1, -R11 ;  /* 0x0000000124127824 */ /* 0x000fe200078e0a0b */
[----:B------:R3:W-:Y:S01]  /*1ec0*/  LDGSTS.E.BYPASS.LTC128B.128 [R40+0x4080], [R8.64+0x100], !P5 ;  /* 0x0408010008287fae */ /* 0x0007e2000e901d52 */
[----:B------:R-:W-:Y:S01]  /*1ed0*/  ISETP.NE.AND P5, PT, R17, RZ, PT ;  /* 0x000000ff1100720c */ /* 0x000fe20003fa5270 */
[----:B------:R-:W-:Y:S01]  /*1ee0*/  IMAD.U32 R11, RZ, RZ, UR16 ;  /* 0x00000010ff0b7e24 */ /* 0x000fe2000f8e00ff */
[----:B------:R-:W-:Y:S01]  /*1ef0*/  ULDC.64 UR4, c[0x0][0x178] ;  /* 0x00005e0000047ab9 */ /* 0x000fe20000000a00 */
[----:B------:R3:W-:Y:S01]  /*1f00*/  LDGSTS.E.BYPASS.LTC128B.128 [R40+0x6080], [R8.64+0x180], !P4 ;  /* 0x0608018008287fae */ /* 0x0007e2000e101d52 */
[----:B------:R-:W-:Y:S01]  /*1f10*/  ISETP.NE.AND P4, PT, R22, RZ, PT ;  /* 0x000000ff1600720c */ /* 0x000fe20003f85270 */
[----:B------:R-:W-:Y:S01]  /*1f20*/  IMAD.WIDE.U32 R4, R11, c[0x0][0x180], R4 ;  /* 0x000060000b047a25 */ /* 0x000fe200078e0004 */
[----:B------:R-:W-:Y:S01]  /*1f30*/  UIMAD.WIDE.U32 UR28, UR6, UR4, URZ ;  /* 0x00000004061c72a5 */ /* 0x000fe2000f8e003f */
[----:B------:R-:W-:Y:S01]  /*1f40*/  LOP3.LUT P2, RZ, R20, 0x4, RZ, 0xc0, !PT ;  /* 0x0000000414ff7812 */ /* 0x000fe2000784c0ff */
[----:B------:R-:W-:Y:S01]  /*1f50*/  UIMAD UR21, UR21, UR6, URZ ;  /* 0x00000006151572a4 */ /* 0x000fe2000f8e023f */
[----:B--2---:R-:W-:Y:S01]  /*1f60*/  IMAD.MOV.U32 R2, RZ, RZ, c[0x0][0x1ac] ;  /* 0x00006b00ff027624 */ /* 0x004fe200078e00ff */
[----:B------:R-:W-:Y:S01]  /*1f70*/  IADD3 R5, R5, UR24, RZ ;  /* 0x0000001805057c10 */ /* 0x000fe2000fffe0ff */
[----:B------:R-:W-:Y:S01]  /*1f80*/  IMAD.IADD R3, R15, 0x1, R19 ;  /* 0x000000010f037824 */ /* 0x000fe200078e0213 */
[----:B------:R-:W-:Y:S01]  /*1f90*/  UIMAD UR24, UR23, UR4, URZ ;  /* 0x00000004171872a4 */ /* 0x000fe2000f8e023f */
[----:B------:R-:W-:Y:S01]  /*1fa0*/  IMAD.U32 R15, RZ, RZ, UR12 ;  /* 0x0000000cff0f7e24 */ /* 0x000fe2000f8e00ff */
[----:B------:R-:W-:Y:S01]  /*1fb0*/  LEA.HI.X R7, R0, R9, R2, 0x6, P0 ;  /* 0x0000000900077211 */ /* 0x000fe200000f3402 */
[C---:B------:R-:W-:Y:S01]  /*1fc0*/  IMAD.SHL.U32 R0, R21.reuse, 0x40, RZ ;  /* 0x0000004015007824 */ /* 0x040fe200078e00ff */
[----:B------:R-:W-:Y:S01]  /*1fd0*/  LOP3.LUT P0, RZ, R21, 0x4, RZ, 0xc0, !PT ;  /* 0x0000000415ff7812 */ /* 0x000fe2000780c0ff */
[----:B------:R-:W-:Y:S01]  /*1fe0*/  IMAD.SHL.U32 R2, R23, 0x8, RZ ;  /* 0x0000000817027824 */ /* 0x000fe200078e00ff */
[----:B------:R-:W-:Y:S01]  /*1ff0*/  UIMAD UR24, UR6, UR5, UR24 ;  /* 0x00000005061872a4 */ /* 0x000fe2000f8e0218 */
[----:B------:R-:W-:Y:S01]  /*2000*/  IMAD.SHL.U32 R21, R18, 0x400, RZ ;  /* 0x0000040012157824 */ /* 0x000fe200078e00ff */
[----:B------:R-:W-:Y:S01]  /*2010*/  LOP3.LUT R0, R0, 0x1c0, RZ, 0xc0, !PT ;  /* 0x000001c000007812 */ /* 0x000fe200078ec0ff */
[----:B------:R1:W-:Y:S01]  /*2020*/  LDGSTS.E.BYPASS.LTC128B.128 [R40+0x1080], [R6.64], !P4 ;  /* 0x0108000006287fae */ /* 0x0003e2000e101d52 */
[----:B------:R-:W-:Y:S01]  /*2030*/  LOP3.LUT R19, R2, 0x18, RZ, 0xc0, !PT ;  /* 0x0000001802137812 */ /* 0x000fe200078ec0ff */
[----:B------:R-:W-:Y:S01]  /*2040*/  IMAD.MOV.U32 R2, RZ, RZ, R14 ;  /* 0x000000ffff027224 */ /* 0x000fe200078e000e */
[----:B------:R-:W-:Y:S01]  /*2050*/  SHF.R.U32.HI R10, RZ, 0x3, R0 ;  /* 0x00000003ff0a7819 */ /* 0x000fe20000011600 */
[----:B------:R1:W-:Y:S01]  /*2060*/  LDGSTS.E.BYPASS.LTC128B.128 [R40+0x3080], [R6.64+0x80], !P5 ;  /* 0x0308008006287fae */ /* 0x0003e2000e901d52 */
[----:B------:R-:W-:Y:S01]  /*2070*/  UIADD3 UR24, UR29, UR24, URZ ;  /* 0x000000181d187290 */ /* 0x000fe2000fffe03f */
[----:B------:R-:W-:Y:S01]  /*2080*/  LOP3.LUT P3, RZ, R20, 0x2, RZ, 0xc0, !PT ;  /* 0x0000000214ff7812 */ /* 0x000fe2000786c0ff */
[----:B------:R-:W-:Y:S01]  /*2090*/  UIMAD UR21, UR23, UR22, UR21 ;  /* 0x00000016171572a4 */ /* 0x000fe2000f8e0215 */
[----:B------:R-:W-:Y:S01]  /*20a0*/  LOP3.LUT R12, R10, R0, R19, 0x1e, !PT ;  /* 0x000000000a0c7212 */ /* 0x000fe200078e1e13 */
[----:B------:R-:W-:Y:S01]  /*20b0*/  IMAD.U32 R0, RZ, RZ, UR16 ;  /* 0x00000010ff007e24 */ /* 0x000fe2000f8e00ff */
[----:B------:R-:W-:Y:S01]  /*20c0*/  LOP3.LUT R10, R25, 0x3ffffffc, RZ, 0xc0, !PT ;  /* 0x3ffffffc190a7812 */ /* 0x000fe200078ec0ff */
[----:B------:R1:W-:Y:S01]  /*20d0*/  LDGSTS.E.BYPASS.LTC128B.128 [R40+0x5080], [R6.64+0x100], !P6 ;  /* 0x0508010006287fae */ /* 0x0003e2000f101d52 */
[----:B---3--:R-:W-:Y:S01]  /*20e0*/  IMAD.SHL.U32 R8, R20, 0x40, RZ ;  /* 0x0000004014087824 */ /* 0x008fe200078e00ff */
[----:B------:R-:W-:Y:S01]  /*20f0*/  ULDC.64 UR4, c[0x0][0x270] ;  /* 0x00009c0000047ab9 */ /* 0x000fe20000000a00 */
[----:B------:R-:W-:Y:S01]  /*2100*/  IMAD.WIDE.U32 R2, R0, c[0x0][0x210], R2 ;  /* 0x0000840000027a25 */ /* 0x000fe200078e0002 */
[----:B------:R1:W-:Y:S01]  /*2110*/  LDGSTS.E.BYPASS.LTC128B.128 [R40+0x7080], [R6.64+0x180], !P1 ;  /* 0x0708018006287fae */ /* 0x0003e2000c901d52 */
[----:B------:R-:W-:Y:S01]  /*2120*/  UIMAD UR4, UR20, UR4, URZ ;  /* 0x00000004140472a4 */ /* 0x000fe2000f8e023f */
[----:B------:R-:W-:Y:S01]  /*2130*/  LOP3.LUT R14, R8, 0x1c0, RZ, 0xc0, !PT ;  /* 0x000001c0080e7812 */ /* 0x000fe200078ec0ff */
[----:B------:R-:W-:Y:S01]  /*2140*/  IMAD.IADD R10, R84, 0x1, -R10 ;  /* 0x00000001540a7824 */ /* 0x000fe200078e0a0a */
[----:B------:R-:W-:Y:S01]  /*2150*/  IADD3 R3, R3, UR25, RZ ;  /* 0x0000001903037c10 */ /* 0x000fe2000fffe0ff */
[----:B------:R-:W0:Y:S01]  /*2160*/  LDGDEPBAR ;  /* 0x00000000000079af */ /* 0x000e220000000000 */
[----:B------:R-:W-:Y:S01]  /*2170*/  SHF.R.U32.HI R20, RZ, 0x3, R14 ;  /* 0x00000003ff147819 */ /* 0x000fe2000001160e */
[----:B------:R-:W-:Y:S01]  /*2180*/  IMAD R0, R10, 0x2, R21 ;  /* 0x000000020a007824 */ /* 0x000fe200078e0215 */
[----:B------:R-:W-:Y:S01]  /*2190*/  ISETP.GE.AND P5, PT, R16, c[0x0][0x16c], PT ;  /* 0x00005b0010007a0c */ /* 0x000fe20003fa6270 */
[----:B------:R-:W-:Y:S01]  /*21a0*/  IMAD.WIDE.U32 R42, R15, c[0x0][0x218], R2 ;  /* 0x000086000f2a7a25 */ /* 0x000fe200078e0002 */
[----:B------:R-:W-:Y:S01]  /*21b0*/  CS2R R144, SRZ ;  /* 0x0000000000907805 */ /* 0x000fe2000001ff00 */
[----:B------:R-:W-:Y:S01]  /*21c0*/  CS2R R142, SRZ ;  /* 0x00000000008e7805 */ /* 0x000fe2000001ff00 */
[----:B------:R-:W-:Y:S01]  /*21d0*/  CS2R R140, SRZ ;  /* 0x00000000008c7805 */ /* 0x000fe2000001ff00 */
[----:B------:R-:W-:Y:S01]  /*21e0*/  IMAD.IADD R0, R0, 0x1, R12 ;  /* 0x0000000100007824 */ /* 0x000fe200078e020c */
[----:B------:R-:W-:Y:S01]  /*21f0*/  IADD3 R11, R43, UR26, RZ ;  /* 0x0000001a2b0b7c10 */ /* 0x000fe2000fffe0ff */
[----:B------:R-:W-:Y:S01]  /*2200*/  IMAD.MOV.U32 R10, RZ, RZ, R42 ;  /* 0x000000ffff0a7224 */ /* 0x000fe200078e002a */
[----:B------:R-:W-:Y:S01]  /*2210*/  CS2R R138, SRZ ;  /* 0x00000000008a7805 */ /* 0x000fe2000001ff00 */
[----:B------:R-:W-:Y:S01]  /*2220*/  IMAD.SHL.U32 R44, R0, 0x2, RZ ;  /* 0x00000002002c7824 */ /* 0x000fe200078e00ff */
[----:B------:R-:W-:Y:S01]  /*2230*/  CS2R R136, SRZ ;  /* 0x0000000000887805 */ /* 0x000fe2000001ff00 */
[----:B------:R-:W-:Y:S01]  /*2240*/  IMAD.U32 R2, RZ, RZ, UR22 ;  /* 0x00000016ff027e24 */ /* 0x000fe2000f8e00ff */
[----:B------:R-:W-:Y:S01]  /*2250*/  UIMAD UR22, UR16, UR5, UR4 ;  /* 0x00000005101672a4 */ /* 0x000fe2000f8e0204 */
[----:B------:R-:W-:Y:S01]  /*2260*/  IMAD.MOV.U32 R12, RZ, RZ, R28 ;  /* 0x000000ffff0c7224 */ /* 0x000fe200078e001c */
[C---:B------:R-:W-:Y:S01]  /*2270*/  IADD3 R0, R44.reuse, 0x14180, RZ ;  /* 0x000141802c007810 */ /* 0x040fe20007ffe0ff */
[----:B------:R-:W-:Y:S01]  /*2280*/  STL [R1+0x64], R44 ;  /* 0x0000642c01007387 */ /* 0x000fe20000100800 */
[----:B------:R-:W-:Y:S01]  /*2290*/  IADD3 R3, R44, 0x141c0, RZ ;  /* 0x000141c02c037810 */ /* 0x000fe20007ffe0ff */
[----:B------:R-:W-:Y:S01]  /*22a0*/  ULDC.64 UR4, c[0x0][0x288] ;  /* 0x0000a20000047ab9 */ /* 0x000fe20000000a00 */
[----:B------:R-:W-:Y:S01]  /*22b0*/  @P0 IADD3 R3, R0, -0x40, RZ ;  /* 0xffffffc000030810 */ /* 0x000fe20007ffe0ff */
[----:B------:R2:W-:Y:S01]  /*22c0*/  STL.64 [R1+0x98], R42 ;  /* 0x0000982a01007387 */ /* 0x0005e20000100a00 */
[----:B------:R-:W-:Y:S01]  /*22d0*/  IMAD.U32 R0, RZ, RZ, UR24 ;  /* 0x00000018ff007e24 */ /* 0x000fe2000f8e00ff */
[----:B------:R-:W-:-:S04]  /*22e0*/  DEPBAR.LE SB0, 0x1 ;  /* 0x000080400000791a */ /* 0x000fc80000000000 */
[----:B------:R-:W-:Y:S01]  /*22f0*/  STL.64 [R1+0x70], R10 ;  /* 0x0000700a01007387 */ /* 0x000fe20000100a00 */
[----:B------:R-:W-:Y:S01]  /*2300*/  UIMAD UR4, UR20, UR4, URZ ;  /* 0x00000004140472a4 */ /* 0x000fe2000f8e023f */
[----:B------:R-:W-:Y:S01]  /*2310*/  SEL R28, RZ, 0x1, P5 ;  /* 0x00000001ff1c7807 */ /* 0x000fe20002800000 */
        /* <DEDUP_REMOVED lines=22> */
[----:B------:R-:W-:Y:S01]  /*2480*/  IMAD.U32 R4, RZ, RZ, UR28 ;  /* 0x0000001cff047e24 */ /* 0x000fe2000f8e00ff */
[----:B------:R-:W-:Y:S01]  /*2490*/  STL.64 [R1+0x88], R42 ;  /* 0x0000882a01007387 */ /* 0x000fe20000100a00 */
[----:B------:R-:W-:Y:S01]  /*24a0*/  IMAD.U32 R5, RZ, RZ, UR29 ;  /* 0x0000001dff057e24 */ /* 0x000fe2000f8e00ff */
[----:B------:R-:W-:Y:S01]  /*24b0*/  CS2R R94, SRZ ;  /* 0x00000000005e7805 */ /* 0x000fe2000001ff00 */
[----:B---3--:R-:W-:Y:S01]  /*24c0*/  IMAD.WIDE.U32 R2, R2, UR6, R10 ;  /* 0x0000000602027c25 */ /* 0x008fe2000f8e000a */
[----:B------:R-:W-:Y:S01]  /*24d0*/  IADD3 R10, R43, UR7, RZ ;  /* 0x000000072b0a7c10 */ /* 0x000fe2000fffe0ff */
[----:B------:R-:W-:Y:S01]  /*24e0*/  USHF.L.U32 UR7, UR6, 0x5, URZ ;  /* 0x0000000506077899 */ /* 0x000fe2000800063f */
[C---:B------:R-:W-:Y:S01]  /*24f0*/  LEA R5, P0, R4.reuse, R42, 0x5 ;  /* 0x0000002a04057211 */ /* 0x040fe200078028ff */
[----:B------:R-:W-:Y:S01]  /*2500*/  CS2R R92, SRZ ;  /* 0x00000000005c7805 */ /* 0x000fe2000001ff00 */
[----:B------:R-:W-:Y:S01]  /*2510*/  CS2R R90, SRZ ;  /* 0x00000000005a7805 */ /* 0x000fe2000001ff00 */
[----:B------:R2:W-:Y:S01]  /*2520*/  STL [R1+0xb0], R10 ;  /* 0x0000b00a01007387 */ /* 0x0005e20000100800 */
[----:B------:R-:W-:Y:S01]  /*2530*/  LEA.HI.X R4, R4, R10, R0, 0x5, P0 ;  /* 0x0000000a04047211 */ /* 0x000fe200000f2c00 */
[----:B------:R-:W-:Y:S01]  /*2540*/  CS2R R88, SRZ ;  /* 0x0000000000587805 */ /* 0x000fe2000001ff00 */
[----:B------:R-:W-:Y:S01]  /*2550*/  IADD3 R0, R3, UR21, RZ ;  /* 0x0000001503007c10 */ /* 0x000fe2000fffe0ff */
[----:B------:R-:W-:Y:S01]  /*2560*/  UIMAD UR21, UR16, UR5, UR4 ;  /* 0x00000005101572a4 */ /* 0x000fe2000f8e0204 */
[----:B------:R-:W-:Y:S01]  /*2570*/  LOP3.LUT R3, R14, 0x8, R37, 0xf8, !PT ;  /* 0x000000080e037812 */ /* 0x000fe200078ef825 */
[----:B------:R-:W-:Y:S01]  /*2580*/  CS2R R86, SRZ ;  /* 0x0000000000567805 */ /* 0x000fe2000001ff00 */
[----:B------:R-:W-:Y:S01]  /*2590*/  ULDC.64 UR4, c[0x0][0x238] ;  /* 0x00008e0000047ab9 */ /* 0x000fe20000000a00 */
[----:B------:R-:W-:Y:S01]  /*25a0*/  CS2R R82, SRZ ;  /* 0x0000000000527805 */ /* 0x000fe2000001ff00 */
[----:B------:R-:W-:Y:S01]  /*25b0*/  UIMAD UR4, UR20, UR4, URZ ;  /* 0x00000004140472a4 */ /* 0x000fe2000f8e023f */
[----:B------:R-:W-:Y:S01]  /*25c0*/  IADD3 R13, R29, UR21, RZ ;  /* 0x000000151d0d7c10 */ /* 0x000fe2000fffe0ff */
[----:B------:R-:W-:Y:S01]  /*25d0*/  UIADD3 UR20, -UR7, UR14, URZ ;  /* 0x0000000e07147290 */ /* 0x000fe2000fffe13f */
[----:B------:R-:W-:Y:S01]  /*25e0*/  CS2R R80, SRZ ;  /* 0x0000000000507805 */ /* 0x000fe2000001ff00 */
[----:B------:R-:W-:Y:S01]  /*25f0*/  UIMAD UR4, UR16, UR5, UR4 ;  /* 0x00000005100472a4 */ /* 0x000fe2000f8e0204 */
[----:B------:R-:W-:Y:S01]  /*2600*/  CS2R R78, SRZ ;  /* 0x00000000004e7805 */ /* 0x000fe2000001ff00 */
[----:B------:R-:W-:Y:S01]  /*2610*/  CS2R R76, SRZ ;  /* 0x00000000004c7805 */ /* 0x000fe2000001ff00 */
[----:B------:R-:W-:Y:S01]  /*2620*/  CS2R R74, SRZ ;  /* 0x00000000004a7805 */ /* 0x000fe2000001ff00 */
[----:B------:R-:W-:Y:S01]  /*2630*/  ISETP.LT.AND P1, PT, R41, UR20, PT ;  /* 0x0000001429007c0c */ /* 0x000fe2000bf21270 */
[----:B------:R-:W-:Y:S01]  /*2640*/  USHF.R.S32.HI UR20, URZ, 0x1f, UR7 ;  /* 0x0000001f3f147899 */ /* 0x000fe20008011407 */
[----:B-1----:R-:W-:Y:S01]  /*2650*/  IADD3 R7, R27, UR4, RZ ;  /* 0x000000041b077c10 */ /* 0x002fe2000fffe0ff */
[----:B------:R-:W-:Y:S01]  /*2660*/  ULDC.64 UR4, c[0x0][0x278] ;  /* 0x00009e0000047ab9 */ /* 0x000fe20000000a00 */
[C---:B------:R-:W-:Y:S01]  /*2670*/  ISETP.GE.OR P4, PT, R16.reuse, c[0x0][0x16c], !P1 ;  /* 0x00005b0010007a0c */ /* 0x040fe20004f86670 */
[----:B------:R-:W-:Y:S01]  /*2680*/  UIMAD UR4, UR11, UR4, URZ ;  /* 0x000000040b0472a4 */ /* 0x000fe2000f8e023f */
[----:B------:R-:W-:Y:S01]  /*2690*/  ISETP.GE.OR P6, PT, R16, c[0x0][0x1fc], !P1 ;  /* 0x00007f0010007a0c */ /* 0x000fe20004fc6670 */
[----:B------:R-:W-:Y:S01]  /*26a0*/  CS2R R72, SRZ ;  /* 0x0000000000487805 */ /* 0x000fe2000001ff00 */
[C---:B--2---:R-:W-:Y:S01]  /*26b0*/  LEA R10, P0, R2.reuse, c[0x0][0x1f0], 0x1 ;  /* 0x00007c00020a7a11 */ /* 0x044fe200078008ff */
[----:B------:R-:W-:Y:S01]  /*26c0*/  UIMAD UR5, UR12, UR5, UR4 ;  /* 0x000000050c0572a4 */ /* 0x000fe2000f8e0204 */
[----:B------:R-:W-:Y:S01]  /*26d0*/  P2R R29, PR, RZ, 0x40 ;  /* 0x00000040ff1d7803 */ /* 0x000fe20000000000 */
[----:B------:R-:W-:Y:S01]  /*26e0*/  CS2R R70, SRZ ;  /* 0x0000000000467805 */ /* 0x000fe2000001ff00 */
[----:B------:R-:W-:Y:S01]  /*26f0*/  LEA.HI.X R11, R2, c[0x0][0x1f4], R0, 0x1, P0 ;  /* 0x00007d00020b7a11 */ /* 0x000fe200000f0c00 */
[----:B------:R-:W-:Y:S01]  /*2700*/  IMAD R0, R24, 0x800, R38 ;  /* 0x0000080018007824 */ /* 0x000fe200078e0226 */
[----:B------:R-:W-:Y:S01]  /*2710*/  LOP3.LUT R2, R3, R20, RZ, 0x3c, !PT ;  /* 0x0000001403027212 */ /* 0x000fe200078e3cff */
[----:B------:R-:W-:Y:S01]  /*2720*/  IMAD.MOV.U32 R3, RZ, RZ, 0x40 ;  /* 0x00000040ff037424 */ /* 0x000fe200078e00ff */
[C---:B------:R-:W-:Y:S01]  /*2730*/  LEA R8, P0, R5.reuse, c[0x0][0x160], 0x1 ;  /* 0x0000580005087a11 */ /* 0x040fe200078008ff */
[----:B------:R-:W-:Y:S01]  /*2740*/  CS2R R68, SRZ ;  /* 0x0000000000447805 */ /* 0x000fe2000001ff00 */
[----:B------:R-:W-:Y:S01]  /*2750*/  ISETP.GT.AND P6, PT, R84, 0x7, PT ;  /* 0x000000075400780c */ /* 0x000fe20003fc4270 */
[----:B------:R-:W-:Y:S01]  /*2760*/  IMAD.IADD R2, R0, 0x1, R2 ;  /* 0x0000000100027824 */ /* 0x000fe200078e0202 */
[----:B------:R-:W-:Y:S01]  /*2770*/  SHF.R.S32.HI R0, RZ, 0x1f, R23 ;  /* 0x0000001fff007819 */ /* 0x000fe20000011417 */
[----:B------:R-:W-:Y:S01]  /*2780*/  CS2R R66, SRZ ;  /* 0x0000000000427805 */ /* 0x000fe2000001ff00 */
[----:B------:R-:W-:Y:S01]  /*2790*/  LEA.HI.X R9, R5, c[0x0][0x164], R4, 0x1, P0 ;  /* 0x0000590005097a11 */ /* 0x000fe200000f0c04 */
[----:B------:R-:W-:Y:S01]  /*27a0*/  BAR.SYNC.DEFER_BLOCKING 0x0 ;  /* 0x0000000000007b1d */ /* 0x000fe20000010000 */
[----:B------:R-:W-:Y:S01]  /*27b0*/  LEA.HI R4, R0, R23, RZ, 0x2 ;  /* 0x0000001700047211 */ /* 0x000fe200078f10ff */
[----:B------:R-:W-:Y:S01]  /*27c0*/  IMAD.SHL.U32 R2, R2, 0x2, RZ ;  /* 0x0000000202027824 */ /* 0x000fe200078e00ff */
[----:B------:R-:W-:Y:S01]  /*27d0*/  SEL R0, R148, 0xffffffe0, !P3 ;  /* 0xffffffe094007807 */ /* 0x000fe20005800000 */
[----:B------:R-:W-:Y:S01]  /*27e0*/  CS2R R64, SRZ ;  /* 0x0000000000407805 */ /* 0x000fe2000001ff00 */
[----:B------:R-:W-:Y:S01]  /*27f0*/  SEL R3, R3, 0xffffffc0, !P2 ;  /* 0xffffffc003037807 */ /* 0x000fe20005000000 */
[----:B------:R-:W-:Y:S01]  /*2800*/  CS2R R62, SRZ ;  /* 0x00000000003e7805 */ /* 0x000fe2000001ff00 */
[----:B------:R-:W-:Y:S01]  /*2810*/  ISETP.GE.AND P0, PT, R16, c[0x0][0x1fc], PT ;  /* 0x00007f0010007a0c */ /* 0x000fe20003f06270 */
[----:B------:R-:W-:Y:S01]  /*2820*/  IMAD.IADD R38, R2, 0x1, R0 ;  /* 0x0000000102267824 */ /* 0x000fe200078e0200 */
[----:B------:R-:W-:Y:S01]  /*2830*/  ISETP.GE.OR P3, PT, R32, c[0x0][0x16c], !P1 ;  /* 0x00005b0020007a0c */ /* 0x000fe20004f66670 */
[----:B------:R-:W-:Y:S01]  /*2840*/  IMAD.IADD R25, R2, 0x1, R3 ;  /* 0x0000000102197824 */ /* 0x000fe200078e0203 */
[----:B------:R-:W-:Y:S01]  /*2850*/  P2R R6, PR, RZ, 0x1 ;  /* 0x00000001ff067803 */ /* 0x000fe20000000000 */
[----:B------:R-:W-:Y:S01]  /*2860*/  IMAD.IADD R22, R3, 0x1, R38 ;  /* 0x0000000103167824 */ /* 0x000fe200078e0226 */
[----:B------:R-:W-:Y:S01]  /*2870*/  ISETP.GE.OR P2, PT, R34, c[0x0][0x16c], !P1 ;  /* 0x00005b0022007a0c */ /* 0x000fe20004f46670 */
[----:B------:R-:W-:Y:S01]  /*2880*/  STL [R1+0x28], R2 ;  /* 0x0000280201007387 */ /* 0x000fe20000100800 */
[----:B------:R-:W-:Y:S01]  /*2890*/  ISETP.GE.OR P0, PT, R33, c[0x0][0x16c], !P1 ;  /* 0x00005b0021007a0c */ /* 0x000fe20004f06670 */
[----:B------:R-:W-:Y:S01]  /*28a0*/  CS2R R60, SRZ ;  /* 0x00000000003c7805 */ /* 0x000fe2000001ff00 */
[----:B------:R-:W-:Y:S01]  /*28b0*/  IADD3 R5, R31, UR22, RZ ;  /* 0x000000161f057c10 */ /* 0x000fe2000fffe0ff */
[----:B------:R-:W-:Y:S01]  /*28c0*/  STL [R1+0x2c], R38 ;  /* 0x00002c2601007387 */ /* 0x000fe20000100800 */
[----:B------:R-:W-:Y:S01]  /*28d0*/  LOP3.LUT R0, R4, 0x1ffffffc, RZ, 0xc0, !PT ;  /* 0x1ffffffc04007812 */ /* 0x000fe200078ec0ff */
[----:B------:R-:W-:Y:S01]  /*28e0*/  IMAD.MOV.U32 R4, RZ, RZ, R30 ;  /* 0x000000ffff047224 */ /* 0x000fe200078e001e */
[----:B------:R-:W-:Y:S01]  /*28f0*/  ISETP.GE.OR P5, PT, R32, c[0x0][0x1fc], !P1 ;  /* 0x00007f0020007a0c */ /* 0x000fe20004fa6670 */
[----:B------:R-:W-:Y:S01]  /*2900*/  STL [R1+0x34], R25 ;  /* 0x0000341901007387 */ /* 0x000fe20000100800 */
[C---:B------:R-:W-:Y:S01]  /*2910*/  IMAD.WIDE.U32 R30, R15.reuse, c[0x0][0x290], R12 ;  /* 0x0000a4000f1e7a25 */ /* 0x040fe200078e000c */
[----:B------:R-:W-:Y:S01]  /*2920*/  CS2R R58, SRZ ;  /* 0x00000000003a7805 */ /* 0x000fe2000001ff00 */
[----:B------:R-:W-:Y:S01]  /*2930*/  CS2R R56, SRZ ;  /* 0x0000000000387805 */ /* 0x000fe2000001ff00 */
[----:B------:R-:W1:Y:S01]  /*2940*/  LDSM.16.M88.4 R164, [R2+0x8080] ;  /* 0x0080800002a4783b */ /* 0x000e620000000200 */
[----:B------:R-:W-:Y:S01]  /*2950*/  IMAD.WIDE.U32 R42, R15, c[0x0][0x278], R4 ;  /* 0x00009e000f2a7a25 */ /* 0x000fe200078e0004 */
[----:B------:R-:W-:Y:S01]  /*2960*/  CS2R R54, SRZ ;  /* 0x0000000000367805 */ /* 0x000fe2000001ff00 */
[----:B------:R-:W-:Y:S01]  /*2970*/  CS2R R52, SRZ ;  /* 0x0000000000347805 */ /* 0x000fe2000001ff00 */
[----:B------:R-:W2:Y:S01]  /*2980*/  LDSM.16.M88.4 R168, [R38+0x8080] ;  /* 0x0080800026a8783b */ /* 0x000ea20000000200 */
[----:B------:R-:W-:Y:S01]  /*2990*/  IMAD.IADD R23, R23, 0x1, -R0 ;  /* 0x0000000117177824 */ /* 0x000fe200078e0a00 */
[----:B------:R-:W-:Y:S01]  /*29a0*/  LOP3.LUT R0, R35, 0xffffffe0, RZ, 0xc0, !PT ;  /* 0xffffffe023007812 */ /* 0x000fe200078ec0ff */
[----:B------:R-:W-:Y:S01]  /*29b0*/  IMAD.SHL.U32 R12, R24, 0x20, RZ ;  /* 0x00000020180c7824 */ /* 0x000fe200078e00ff */
[----:B------:R-:W3:Y:S01]  /*29c0*/  LDSM.16.M88.4 R172, [R25+0x8080] ;  /* 0x0080800019ac783b */ /* 0x000ee20000000200 */
[----:B------:R-:W-:Y:S01]  /*29d0*/  CS2R R50, SRZ ;  /* 0x0000000000327805 */ /* 0x000fe2000001ff00 */
[----:B------:R-:W-:Y:S01]  /*29e0*/  CS2R R48, SRZ ;  /* 0x0000000000307805 */ /* 0x000fe2000001ff00 */
[----:B------:R-:W-:Y:S01]  /*29f0*/  IMAD.IADD R0, R84, 0x1, -R0 ;  /* 0x0000000154007824 */ /* 0x000fe200078e0a00 */
[----:B------:R-:W4:Y:S01]  /*2a00*/  LDSM.16.M88.4 R176, [R22+0x8080] ;  /* 0x0080800016b0783b */ /* 0x000f220000000200 */
        /* <DEDUP_REMOVED lines=16> */
[----:B--2---:R-:W-:-:S03]  /*2b10*/  LOP3.LUT R2, R39, 0xfffffff0, RZ, 0xc0, !PT ;  /* 0xfffffff027027812 */ /* 0x004fc600078ec0ff */
[----:B------:R2:W-:Y:S01]  /*2b20*/  STL.64 [R1+0x80], R42 ;  /* 0x0000802a01007387 */ /* 0x0005e20000100a00 */
[----:B---3--:R-:W-:Y:S01]  /*2b30*/  CS2R R38, SRZ ;  /* 0x0000000000267805 */ /* 0x008fe2000001ff00 */
[----:B------:R-:W-:-:S05]  /*2b40*/  IMAD.IADD R2, R84, 0x1, -R2 ;  /* 0x0000000154027824 */ /* 0x000fca00078e0a02 */
[----:B------:R-:W-:-:S04]  /*2b50*/  SHF.R.S32.HI R16, RZ, 0x1f, R2 ;  /* 0x0000001fff107819 */ /* 0x000fc80000011402 */
[----:B------:R-:W-:Y:S01]  /*2b60*/  LEA.HI R16, R16, R2, RZ, 0x3 ;  /* 0x0000000210107211 */ /* 0x000fe200078f18ff */
[----:B------:R-:W-:Y:S01]  /*2b70*/  @!PT LDS RZ, [RZ] ;  /* 0x00000000fffff984 */ /* 0x000fe20000000800 */
[----:B------:R-:W-:Y:S01]  /*2b80*/  @!PT LDS RZ, [RZ] ;  /* 0x00000000fffff984 */ /* 0x000fe20000000800 */
[----:B------:R-:W-:Y:S01]  /*2b90*/  @!PT LDS RZ, [RZ] ;  /* 0x00000000fffff984 */ /* 0x000fe20000000800 */
[----:B------:R3:W-:Y:S01]  /*2ba0*/  LDGSTS.E.BYPASS.LTC128B.128 [R40+0x8080], [R8.64], !P4 ;  /* 0x0808000008287fae */ /* 0x0007e2000e101d52 */
[----:B------:R-:W-:Y:S01]  /*2bb0*/  ISETP.NE.AND P4, PT, R6, RZ, PT ;  /* 0x000000ff0600720c */ /* 0x000fe20003f85270 */
[----:B------:R-:W-:Y:S02]  /*2bc0*/  IMAD.MOV.U32 R6, RZ, RZ, R26 ;  /* 0x000000ffff067224 */ /* 0x000fe400078e001a */
[----:B------:R3:W-:Y:S01]  /*2bd0*/  LDGSTS.E.BYPASS.LTC128B.128 [R40+0x9080], [R8.64+0x80], !P3 ;  /* 0x0908008008287fae */ /* 0x0007e2000d901d52 */
[----:B------:R-:W-:Y:S01]  /*2be0*/  ISETP.GE.AND P3, PT, R32, c[0x0][0x1fc], PT ;  /* 0x00007f0020007a0c */ /* 0x000fe20003f66270 */
[----:B------:R-:W-:Y:S01]  /*2bf0*/  IMAD.WIDE.U32 R150, R15, c[0x0][0x240], R6 ;  /* 0x000090000f967a25 */ /* 0x000fe200078e0006 */
[----:B----4-:R-:W-:Y:S01]  /*2c00*/  IADD3 R22, R43, UR5, RZ ;  /* 0x000000052b167c10 */ /* 0x010fe2000fffe0ff */
[----:B------:R3:W-:Y:S01]  /*2c10*/  LDGSTS.E.BYPASS.LTC128B.128 [R40+0xa080], [R8.64+0x100], !P2 ;  /* 0x0a08010008287fae */ /* 0x0007e2000d101d52 */
[----:B------:R-:W-:Y:S01]  /*2c20*/  LOP3.LUT R6, R16, 0xfffffff8, RZ, 0xc0, !PT ;  /* 0xfffffff810067812 */ /* 0x000fe200078ec0ff */
[----:B------:R-:W-:Y:S01]  /*2c30*/  ULDC.64 UR4, c[0x0][0x290] ;  /* 0x0000a40000047ab9 */ /* 0x000fe20000000a00 */
[----:B------:R-:W-:Y:S01]  /*2c40*/  ISETP.GE.AND P2, PT, R32, c[0x0][0x16c], PT ;  /* 0x00005b0020007a0c */ /* 0x000fe20003f46270 */
[----:B------:R3:W-:Y:S01]  /*2c50*/  LDGSTS.E.BYPASS.LTC128B.128 [R40+0xb080], [R8.64+0x180], !P0 ;  /* 0x0b08018008287fae */ /* 0x0007e2000c101d52 */
[----:B------:R-:W-:Y:S01]  /*2c60*/  ISETP.GE.AND P0, PT, R34, c[0x0][0x16c], PT ;  /* 0x00005b0022007a0c */ /* 0x000fe20003f06270 */
[----:B------:R-:W-:Y:S01]  /*2c70*/  UIMAD UR4, UR11, UR4, URZ ;  /* 0x000000040b0472a4 */ /* 0x000fe2000f8e023f */
[----:B------:R-:W-:Y:S01]  /*2c80*/  SEL R17, RZ, 0x1, P4 ;  /* 0x00000001ff117807 */ /* 0x000fe20002000000 */
[----:B------:R4:W-:Y:S01]  /*2c90*/  STL [R1+0xa8], R22 ;  /* 0x0000a81601007387 */ /* 0x0009e20000100800 */
[----:B------:R-:W-:Y:S01]  /*2ca0*/  SEL R27, RZ, 0x4, P0 ;  /* 0x00000004ff1b7807 */ /* 0x000fe20000000000 */
[----:B------:R-:W-:Y:S01]  /*2cb0*/  IMAD.IADD R2, R2, 0x1, -R6 ;  /* 0x0000000102027824 */ /* 0x000fe200078e0a06 */
[----:B------:R-:W-:Y:S01]  /*2cc0*/  ISETP.GE.AND P0, PT, R33, c[0x0][0x16c], PT ;  /* 0x00005b0021007a0c */ /* 0x000fe20003f06270 */
[----:B------:R-:W-:Y:S01]  /*2cd0*/  STL.64 [R1+0x78], R30 ;  /* 0x0000781e01007387 */ /* 0x000fe20000100a00 */
[----:B------:R-:W-:Y:S01]  /*2ce0*/  ISETP.GE.OR P4, PT, R34, c[0x0][0x1fc], !P1 ;  /* 0x00007f0022007a0c */ /* 0x000fe20004f86670 */
[----:B------:R-:W-:Y:S01]  /*2cf0*/  UIMAD UR4, UR12, UR5, UR4 ;  /* 0x000000050c0472a4 */ /* 0x000fe2000f8e0204 */
[----:B------:R-:W-:Y:S01]  /*2d00*/  SEL R26, RZ, 0x8, P0 ;  /* 0x00000008ff1a7807 */ /* 0x000fe20000000000 */
[----:B------:R-:W-:Y:S01]  /*2d10*/  STL.64 [R1+0xa0], R150 ;  /* 0x0000a09601007387 */ /* 0x000fe20000100a00 */
[----:B------:R-:W-:-:S02]  /*2d20*/  @!P6 IADD3 R5, P0, R42, UR7, RZ ;  /* 0x000000072a05ec10 */ /* 0x000fc4000ff1e0ff */
[----:B------:R-:W-:Y:S01]  /*2d30*/  SEL R25, RZ, 0xffffffff, P2 ;  /* 0xffffffffff197807 */ /* 0x000fe20001000000 */
[----:B--2---:R-:W-:Y:S01]  /*2d40*/  CS2R R42, SRZ ;  /* 0x00000000002a7805 */ /* 0x004fe2000001ff00 */
[----:B------:R-:W-:Y:S02]  /*2d50*/  ISETP.GE.AND P2, PT, R34, c[0x0][0x1fc], PT ;  /* 0x00007f0022007a0c */ /* 0x000fe40003f46270 */
[----:B------:R-:W-:Y:S01]  /*2d60*/  CS2R R34, SRZ ;  /* 0x0000000000227805 */ /* 0x000fe2000001ff00 */
[----:B---3--:R-:W-:Y:S01]  /*2d70*/  @!P6 IADD3.X R8, R22, UR20, RZ, P0, !PT ;  /* 0x000000141608ec10 */ /* 0x008fe200087fe4ff */
[----:B------:R-:W-:Y:S01]  /*2d80*/  IMAD.SHL.U32 R9, R18, 0x10, RZ ;  /* 0x0000001012097824 */ /* 0x000fe200078e00ff */
[C---:B------:R-:W-:Y:S02]  /*2d90*/  @!P6 LEA R4, P0, R5.reuse, c[0x0][0x258], 0x2 ;  /* 0x000096000504ea11 */ /* 0x040fe400078010ff */
[----:B----4-:R-:W-:Y:S02]  /*2da0*/  SEL R22, RZ, 0xffffffff, P3 ;  /* 0xffffffffff167807 */ /* 0x010fe40001800000 */
[----:B------:R-:W-:-:S02]  /*2db0*/  @!P6 LEA.HI.X R5, R5, c[0x0][0x25c], R8, 0x2, P0 ;  /* 0x000097000505ea11 */ /* 0x000fc400000f1408 */
[----:B------:R-:W-:Y:S02]  /*2dc0*/  SHF.R.S32.HI R8, RZ, 0x1f, R0 ;  /* 0x0000001fff087819 */ /* 0x000fe40000011400 */
[----:B------:R-:W-:Y:S02]  /*2dd0*/  LOP3.LUT R14, R14, 0x10, R9, 0xf8, !PT ;  /* 0x000000100e0e7812 */ /* 0x000fe400078ef809 */
[----:B------:R-:W-:Y:S02]  /*2de0*/  LEA.HI R8, R8, R0, RZ, 0x2 ;  /* 0x0000000008087211 */ /* 0x000fe400078f10ff */
[----:B------:R-:W-:Y:S02]  /*2df0*/  ISETP.GE.OR P3, PT, R33, c[0x0][0x1fc], !P1 ;  /* 0x00007f0021007a0c */ /* 0x000fe40004f66670 */
[----:B------:R-:W-:Y:S02]  /*2e00*/  LOP3.LUT R7, R8, 0x7ffffffc, RZ, 0xc0, !PT ;  /* 0x7ffffffc08077812 */ /* 0x000fe400078ec0ff */
[----:B------:R-:W-:-:S02]  /*2e10*/  ISETP.NE.AND P1, PT, R29, RZ, PT ;  /* 0x000000ff1d00720c */ /* 0x000fc40003f25270 */
[----:B------:R-:W-:Y:S01]  /*2e20*/  LOP3.LUT R6, R14, 0x8, R37, 0xf8, !PT ;  /* 0x000000080e067812 */ /* 0x000fe200078ef825 */
[----:B------:R-:W-:Y:S01]  /*2e30*/  IMAD.IADD R0, R0, 0x1, -R7 ;  /* 0x0000000100007824 */ /* 0x000fe200078e0a07 */
[----:B------:R-:W-:Y:S02]  /*2e40*/  LEA.HI.SX32 R7, R8, R9, 0x1e ;  /* 0x0000000908077211 */ /* 0x000fe400078ff2ff */
[----:B------:R-:W-:Y:S01]  /*2e50*/  ISETP.GE.AND P0, PT, R33, c[0x0][0x1fc], PT ;  /* 0x00007f0021007a0c */ /* 0x000fe20003f06270 */
[----:B------:R-:W-:Y:S01]  /*2e60*/  IMAD R15, R23, 0x4, R0 ;  /* 0x00000004170f7824 */ /* 0x000fe200078e0200 */
[----:B------:R-:W-:Y:S01]  /*2e70*/  LOP3.LUT R8, R6, R20, RZ, 0x3c, !PT ;  /* 0x0000001406087212 */ /* 0x000fe200078e3cff */
[----:B------:R2:W-:Y:S01]  /*2e80*/  STL [R1+0x58], R7 ;  /* 0x0000580701007387 */ /* 0x0005e20000100800 */
[----:B------:R-:W-:Y:S01]  /*2e90*/  IMAD.SHL.U32 R0, R22, 0x2, RZ ;  /* 0x0000000216007824 */ /* 0x000fe200078e00ff */
[----:B------:R-:W-:Y:S01]  /*2ea0*/  LOP3.LUT R14, R19, 0x20, R12, 0xf8, !PT ;  /* 0x00000020130e7812 */ /* 0x000fe200078ef80c */
[----:B------:R-:W-:Y:S01]  /*2eb0*/  IMAD.SHL.U32 R6, R25, 0x2, RZ ;  /* 0x0000000219067824 */ /* 0x000fe200078e00ff */
[----:B------:R-:W-:Y:S01]  /*2ec0*/  IADD3 R12, R31, UR4, RZ ;  /* 0x000000041f0c7c10 */ /* 0x000fe2000fffe0ff */
[----:B------:R-:W-:Y:S01]  /*2ed0*/  ULDC.64 UR4, c[0x0][0x240] ;  /* 0x0000900000047ab9 */ /* 0x000fe20000000a00 */
[----:B------:R-:W-:Y:S01]  /*2ee0*/  LOP3.LUT R17, R0, 0x2, R17, 0xe2, !PT ;  /* 0x0000000200117812 */ /* 0x000fe200078ee211 */
[----:B------:R-:W-:Y:S01]  /*2ef0*/  UIMAD UR4, UR11, UR4, URZ ;  /* 0x000000040b0472a4 */ /* 0x000fe2000f8e023f */
[----:B------:R-:W-:Y:S01]  /*2f00*/  LOP3.LUT R6, R6, 0x2, R28, 0xe2, !PT ;  /* 0x0000000206067812 */ /* 0x000fe200078ee21c */
[----:B------:R-:W-:Y:S01]  /*2f10*/  STL [R1+0x94], R12 ;  /* 0x0000940c01007387 */ /* 0x000fe20000100800 */
[----:B------:R-:W-:Y:S01]  /*2f20*/  CS2R R32, SRZ ;  /* 0x0000000000207805 */ /* 0x000fe2000001ff00 */
[----:B------:R-:W-:Y:S01]  /*2f30*/  UIMAD UR4, UR12, UR5, UR4 ;  /* 0x000000050c0472a4 */ /* 0x000fe2000f8e0204 */
[----:B------:R-:W-:Y:S01]  /*2f40*/  LOP3.LUT R6, R26, R6, R27, 0xfe, !PT ;  /* 0x000000061a067212 */ /* 0x000fe200078efe1b */
[----:B------:R-:W-:Y:S01]  /*2f50*/  CS2R R28, SRZ ;  /* 0x00000000001c7805 */ /* 0x000fe2000001ff00 */
[----:B------:R-:W-:Y:S01]  /*2f60*/  CS2R R26, SRZ ;  /* 0x00000000001a7805 */ /* 0x000fe2000001ff00 */
[----:B------:R-:W-:-:S02]  /*2f70*/  CS2R R22, SRZ ;  /* 0x0000000000167805 */ /* 0x000fc4000001ff00 */
[----:B------:R3:W-:Y:S01]  /*2f80*/  STL [R1+0x60], R6 ;  /* 0x0000600601007387 */ /* 0x0007e20000100800 */
[----:B--2---:R-:W-:-:S05]  /*2f90*/  @!P6 IMAD.SHL.U32 R7, R84, 0x10, RZ ;  /* 0x000000105407e824 */ /* 0x004fca00078e00ff */
[----:B------:R2:W-:Y:S04]  /*2fa0*/  @!P6 LDGSTS.E.BYPASS.LTC128B.128 [R7+0x14080], [R4.64] ;  /* 0x140800000407efae */ /* 0x0005e8000b901d52 */
[----:B------:R-:W0:Y:S04]  /*2fb0*/  LDGDEPBAR ;  /* 0x00000000000079af */ /* 0x000e280000000000 */
[----:B------:R4:W-:Y:S01]  /*2fc0*/  LDGSTS.E.BYPASS.LTC128B.128 [R40+0x10080], [R10.64], !P1 ;  /* 0x100800000a287fae */ /* 0x0009e2000c901d52 */
[----:B------:R-:W-:Y:S01]  /*2fd0*/  LOP3.LUT P1, RZ, R2, 0x2, RZ, 0xc0, !PT ;  /* 0x0000000202ff7812 */ /* 0x000fe2000782c0ff */
[----:B---3--:R-:W-:-:S02]  /*2fe0*/  IMAD.SHL.U32 R6, R16, 0x40, RZ ;  /* 0x0000004010067824 */ /* 0x008fc400078e00ff */
[----:B------:R4:W-:Y:S03]  /*2ff0*/  LDGSTS.E.BYPASS.LTC128B.128 [R40+0x11080], [R10.64+0x80], !P5 ;  /* 0x110800800a287fae */ /* 0x0009e6000e901d52 */
[----:B------:R-:W-:Y:S01]  /*3000*/  LOP3.LUT R6, R6, 0xfffffe00, RZ, 0xc0, !PT ;  /* 0xfffffe0006067812 */ /* 0x000fe200078ec0ff */
[----:B------:R4:W-:Y:S04]  /*3010*/  LDGSTS.E.BYPASS.LTC128B.128 [R40+0x12080], [R10.64+0x100], !P4 ;  /* 0x120801000a287fae */ /* 0x0009e8000e101d52 */
[----:B------:R4:W-:Y:S01]  /*3020*/  LDGSTS.E.BYPASS.LTC128B.128 [R40+0x13080], [R10.64+0x180], !P3 ;  /* 0x130801800a287fae */ /* 0x0009e2000d901d52 */
[----:B--2---:R-:W-:Y:S02]  /*3030*/  SEL R5, RZ, 0x8, P0 ;  /* 0x00000008ff057807 */ /* 0x004fe40000000000 */
[----:B------:R-:W-:-:S02]  /*3040*/  IADD3 R0, P0, R30, UR7, RZ ;  /* 0x000000071e007c10 */ /* 0x000fc4000ff1e0ff */
[----:B------:R-:W-:Y:S01]  /*3050*/  SEL R7, RZ, 0x4, P2 ;  /* 0x00000004ff077807 */ /* 0x000fe20001000000 */
[----:B------:R-:W-:Y:S01]  /*3060*/  CS2R R30, SRZ ;  /* 0x00000000001e7805 */ /* 0x000fe2000001ff00 */
[C---:B------:R-:W-:Y:S01]  /*3070*/  LOP3.LUT P2, RZ, R2.reuse, 0x4, RZ, 0xc0, !PT ;  /* 0x0000000402ff7812 */ /* 0x040fe2000784c0ff */
[----:B------:R-:W-:Y:S01]  /*3080*/  IMAD.SHL.U32 R2, R2, 0x40, RZ ;  /* 0x0000004002027824 */ /* 0x000fe200078e00ff */
[----:B------:R-:W-:Y:S02]  /*3090*/  IADD3.X R4, R12, UR20, RZ, P0, !PT ;  /* 0x000000140c047c10 */ /* 0x000fe400087fe4ff */
[C---:B------:R-:W-:Y:S02]  /*30a0*/  LEA R12, P0, R0.reuse, c[0x0][0x280], 0x2 ;  /* 0x0000a000000c7a11 */ /* 0x040fe400078010ff */
[----:B------:R-:W-:Y:S02]  /*30b0*/  LOP3.LUT R5, R5, R17, R7, 0xfe, !PT ;  /* 0x0000001105057212 */ /* 0x000fe400078efe07 */
[----:B------:R-:W-:Y:S01]  /*30c0*/  LEA.HI.X R13, R0, c[0x0][0x284], R4, 0x2, P0 ;  /* 0x0000a100000d7a11 */ /* 0x000fe200000f1404 */
[----:B------:R-:W-:Y:S01]  /*30d0*/  IMAD.SHL.U32 R4, R36, 0x8, RZ ;  /* 0x0000000824047824 */ /* 0x000fe200078e00ff */
[----:B------:R-:W-:Y:S01]  /*30e0*/  LOP3.LUT R0, R2, 0x1c0, RZ, 0xc0, !PT ;  /* 0x000001c002007812 */ /* 0x000fe200078ec0ff */
[----:B------:R2:W-:Y:S01]  /*30f0*/  STL [R1+0x5c], R5 ;  /* 0x00005c0501007387 */ /* 0x0005e20000100800 */
[----:B------:R-:W-:Y:S01]  /*3100*/  ISETP.GE.AND P0, PT, R84, 0x8, PT ;  /* 0x000000085400780c */ /* 0x000fe20003f06270 */
[----:B------:R-:W-:Y:S01]  /*3110*/  CS2R R36, SRZ ;  /* 0x0000000000247805 */ /* 0x000fe2000001ff00 */
[----:B------:R-:W-:-:S02]  /*3120*/  SHF.R.U32.HI R2, RZ, 0x3, R0 ;  /* 0x00000003ff027819 */ /* 0x000fc40000011600 */
[----:B----4-:R-:W-:Y:S01]  /*3130*/  IADD3 R10, R151, UR4, RZ ;  /* 0x00000004970a7c10 */ /* 0x010fe2000fffe0ff */
[----:B------:R-:W-:Y:S01]  /*3140*/  CS2R R40, SRZ ;  /* 0x0000000000287805 */ /* 0x000fe2000001ff00 */
[----:B------:R-:W-:-:S03]  /*3150*/  LOP3.LUT R9, R2, R14, R0, 0x1e, !PT ;  /* 0x0000000e02097212 */ /* 0x000fc600078e1e00 */
[----:B------:R-:W-:Y:S01]  /*3160*/  STL [R1+0xac], R10 ;  /* 0x0000ac0a01007387 */ /* 0x000fe20000100800 */
[----:B--2---:R-:W-:-:S05]  /*3170*/  IMAD.SHL.U32 R5, R24, 0x8, RZ ;  /* 0x0000000818057824 */ /* 0x004fca00078e00ff */
[C---:B------:R-:W-:Y:S02]  /*3180*/  LOP3.LUT R7, R0.reuse, 0x8, R5, 0xf8, !PT ;  /* 0x0000000800077812 */ /* 0x040fe400078ef805 */
[----:B------:R-:W-:Y:S01]  /*3190*/  LOP3.LUT R5, R0, 0x38, R4, 0xf8, !PT ;  /* 0x0000003800057812 */ /* 0x000fe200078ef804 */
[C---:B------:R-:W-:Y:S01]  /*31a0*/  IMAD R0, R24.reuse, 0x200, R8 ;  /* 0x0000020018007824 */ /* 0x040fe200078e0208 */
[----:B------:R-:W-:Y:S01]  /*31b0*/  LOP3.LUT R4, R7, R2, RZ, 0x3c, !PT ;  /* 0x0000000207047212 */ /* 0x000fe200078e3cff */
[----:B------:R-:W-:Y:S01]  /*31c0*/  IMAD R8, R24, 0x1000, R6 ;  /* 0x0000100018087824 */ /* 0x000fe200078e0206 */
[----:B------:R-:W-:Y:S01]  /*31d0*/  LOP3.LUT R7, R9, R6, RZ, 0xfc, !PT ;  /* 0x0000000609077212 */ /* 0x000fe200078efcff */
[----:B------:R-:W-:Y:S01]  /*31e0*/  IMAD.SHL.U32 R9, R15, 0x2, RZ ;  /* 0x000000020f097824 */ /* 0x000fe200078e00ff */
[----:B------:R-:W-:Y:S01]  /*31f0*/  LOP3.LUT R5, R5, R2, RZ, 0x3c, !PT ;  /* 0x0000000205057212 */ /* 0x000fe200078e3cff */
[----:B------:R-:W-:Y:S01]  /*3200*/  IMAD R3, R0, 0x2, R3 ;  /* 0x0000000200037824 */ /* 0x000fe200078e0203 */
[-C--:B------:R-:W-:Y:S01]  /*3210*/  IADD3 R2, R4, R6.reuse, R21 ;  /* 0x0000000604027210 */ /* 0x080fe20007ffe015 */
[----:B------:R-:W-:Y:S01]  /*3220*/  IMAD.SHL.U32 R0, R0, 0x2, RZ ;  /* 0x0000000200007824 */ /* 0x000fe200078e00ff */
[----:B------:R2:W-:Y:S01]  /*3230*/  STL [R1+0x90], R9 ;  /* 0x0000900901007387 */ /* 0x0005e20000100800 */
[----:B------:R-:W-:Y:S01]  /*3240*/  IMAD.IADD R8, R8, 0x1, R5 ;  /* 0x0000000108087824 */ /* 0x000fe200078e0205 */
[----:B------:R-:W-:Y:S01]  /*3250*/  LOP3.LUT R6, R4, R6, RZ, 0xfc, !PT ;  /* 0x0000000604067212 */ /* 0x000fe200078efcff */
[----:B------:R-:W-:Y:S01]  /*3260*/  IMAD.MOV.U32 R5, RZ, RZ, 0x10 ;  /* 0x00000010ff057424 */ /* 0x000fe200078e00ff */
[----:B------:R-:W-:Y:S01]  /*3270*/  CS2R R24, SRZ ;  /* 0x0000000000187805 */ /* 0x000fe2000001ff00 */
[----:B------:R-:W-:Y:S01]  /*3280*/  @!P0 IMAD.SHL.U32 R4, R84, 0x10, RZ ;  /* 0x0000001054048824 */ /* 0x000fe200078e00ff */
[----:B------:R-:W-:Y:S01]  /*3290*/  CS2R R20, SRZ ;  /* 0x0000000000147805 */ /* 0x000fe2000001ff00 */
[----:B------:R-:W-:Y:S01]  /*32a0*/  IMAD.SHL.U32 R2, R2, 0x2, RZ ;  /* 0x0000000202027824 */ /* 0x000fe200078e00ff */
[----:B------:R-:W-:Y:S01]  /*32b0*/  SEL R5, R5, 0xfffffff0, !P1 ;  /* 0xfffffff005057807 */ /* 0x000fe20004800000 */
[----:B------:R-:W-:Y:S01]  /*32c0*/  CS2R R84, SRZ ;  /* 0x0000000000547805 */ /* 0x000fe2000001ff00 */
[----:B------:R3:W-:Y:S04]  /*32d0*/  @!P0 LDGSTS.E.BYPASS.LTC128B.128 [R4+0x14100], [R12.64] ;  /* 0x141000000c048fae */ /* 0x0007e8000b901d52 */
[----:B------:R-:W0:Y:S01]  /*32e0*/  LDGDEPBAR ;  /* 0x00000000000079af */ /* 0x000e220000000000 */
[----:B--2---:R-:W-:-:S05]  /*32f0*/  IADD3 R9, -R9, UR8, RZ ;  /* 0x0000000809097c10 */ /* 0x004fca000fffe1ff */
[----:B------:R2:W-:Y:S04]  /*3300*/  STL [R1+0x6c], R9 ;  /* 0x00006c0901007387 */ /* 0x0005e80000100800 */
[----:B------:R4:W-:Y:S01]  /*3310*/  STL [R1+0x38], R3 ;  /* 0x0000380301007387 */ /* 0x0009e20000100800 */
[----:B---3--:R-:W-:-:S03]  /*3320*/  SEL R4, R148, 0xffffffe0, !P2 ;  /* 0xffffffe094047807 */ /* 0x008fc60005000000 */
[----:B------:R3:W-:Y:S01]  /*3330*/  STL [R1+0x3c], R0 ;  /* 0x00003c0001007387 */ /* 0x0007e20000100800 */
[----:B--2---:R-:W-:Y:S02]  /*3340*/  LEA R9, R6, 0x15180, 0x1 ;  /* 0x0001518006097811 */ /* 0x004fe400078e08ff */
[----:B------:R-:W-:Y:S01]  /*3350*/  LEA R6, R8, 0x80, 0x1 ;  /* 0x0000008008067811 */ /* 0x000fe200078e08ff */
[----:B----4-:R-:W-:Y:S02]  /*3360*/  IMAD R3, R5, 0x2, R2 ;  /* 0x0000000205037824 */ /* 0x010fe400078e0202 */
[----:B------:R-:W-:Y:S01]  /*3370*/  STL [R1+0x40], R9 ;  /* 0x0000400901007387 */ /* 0x000fe20000100800 */
[----:B---3--:R-:W-:-:S03]  /*3380*/  IMAD.SHL.U32 R0, R7, 0x2, RZ ;  /* 0x0000000207007824 */ /* 0x008fc600078e00ff */
[----:B------:R2:W-:Y:S01]  /*3390*/  STL [R1+0x24], R6 ;  /* 0x0000240601007387 */ /* 0x0005e20000100800 */
[C---:B------:R-:W-:Y:S02]  /*33a0*/  IMAD R7, R4.reuse, 0x2, R2 ;  /* 0x0000000204077824 */ /* 0x040fe400078e0202 */
[----:B------:R-:W-:-:S03]  /*33b0*/  IMAD R252, R4, 0x2, R3 ;  /* 0x0000000204fc7824 */ /* 0x000fc600078e0203 */
[----:B------:R3:W-:Y:S01]  /*33c0*/  STL [R1+0x20], R7 ;  /* 0x0000200701007387 */ /* 0x0007e20000100800 */
[--C-:B--2---:R-:W-:Y:S02]  /*33d0*/  IMAD R6, R5, 0x2, R9.reuse ;  /* 0x0000000205067824 */ /* 0x104fe400078e0209 */
[C---:B------:R-:W-:Y:S02]  /*33e0*/  IMAD R5, R4.reuse, 0x2, R9 ;  /* 0x0000000204057824 */ /* 0x040fe400078e0209 */
[----:B------:R-:W-:Y:S01]  /*33f0*/  IMAD R4, R4, 0x2, R6 ;  /* 0x0000000204047824 */ /* 0x000fe200078e0206 */
[----:B------:R3:W-:Y:S04]  /*3400*/  STL [R1+0x44], R6 ;  /* 0x0000440601007387 */ /* 0x0007e80000100800 */
[----:B------:R3:W-:Y:S04]  /*3410*/  STL [R1+0x4c], R5 ;  /* 0x00004c0501007387 */ /* 0x0007e80000100800 */
[----:B-1----:R3:W-:Y:S02]  /*3420*/  STL [R1+0x48], R4 ;  /* 0x0000480401007387 */ /* 0x0027e40000100800 */
.L_x_452:
[----:B-1----:R-:W2:Y:S01]  /*3430*/  LDL R159, [R1+0x28] ;  /* 0x00002800019f7983 */ /* 0x002ea20000100800 */
[----:B------:R-:W-:Y:S04]  /*3440*/  DEPBAR.LE SB0, 0x0 ;  /* 0x000080000000791a */ /* 0x000fe80000000000 */
[----:B------:R-:W4:Y:S01]  /*3450*/  LDL R158, [R1+0x2c] ;  /* 0x00002c00019e7983 */ /* 0x000f220000100800 */
[----:B------:R-:W-:Y:S02]  /*3460*/  USHF.L.U32 UR8, UR6, 0x5, URZ ;  /* 0x0000000506087899 */ /* 0x000fe4000800063f */
[----:B------:R-:W-:Y:S01]  /*3470*/  UIADD3 UR7, UR6, 0x1, URZ ;  /* 0x0000000106077890 */ /* 0x000fe2000fffe03f */
[----:B-----5:R-:W5:Y:S01]  /*3480*/  LDL R157, [R1+0x34] ;  /* 0x00003400019d7983 */ /* 0x020f620000100800 */
[----:B------:R-:W-:Y:S02]  /*3490*/  UIADD3 UR4, -UR9, 0x1, UR8 ;  /* 0x0000000109047890 */ /* 0x000fe4000fffe108 */
[----:B------:R-:W-:Y:S01]  /*34a0*/  UISETP.GE.AND UP0, UPT, UR7, UR10, UPT ;  /* 0x0000000a0700728c */ /* 0x000fe2000bf06270 */
[----:B---3--:R-:W3:Y:S01]  /*34b0*/  LDL R232, [R1+0x20] ;  /* 0x0000200001e87983 */ /* 0x008ee20000100800 */
[----:B------:R-:W-:Y:S03]  /*34c0*/  UIADD3 UR4, -UR14, UR4, UR13 ;  /* 0x000000040e047290 */ /* 0x000fe6000fffe10d */
[----:B------:R-:W3:Y:S04]  /*34d0*/  LDL R156, [R1+0x30] ;  /* 0x00003000019c7983 */ /* 0x000ee80000100800 */
[----:B------:R-:W-:Y:S01]  /*34e0*/  BAR.SYNC.DEFER_BLOCKING 0x0 ;  /* 0x0000000000007b1d */ /* 0x000fe20000010000 */
[----:B------:R-:W-:Y:S05]  /*34f0*/  PLOP3.LUT P5, PT, PT, PT, UP0, 0x80, 0x0 ;  /* 0x000000000000781c */ /* 0x000fea0003faf008 */
[----:B------:R-:W-:Y:S04]  /*3500*/  LDSM.16.M88.4 R8, [R2+0x8080] ;  /* 0x008080000208783b */ /* 0x000fe80000000200 */
[----:B------:R-:W-:Y:S04]  /*3510*/  LDSM.16.M88.4 R16, [R3+0x8080] ;  /* 0x008080000310783b */ /* 0x000fe80000000200 */
[----:B------:R-:W3:Y:S04]  /*3520*/  LDL R229, [R1+0x58] ;  /* 0x0000580001e57983 */ /* 0x000ee80000100800 */
[----:B------:R-:W3:Y:S04]  /*3530*/  LDL R231, [R1+0x90] ;  /* 0x0000900001e77983 */ /* 0x000ee80000100800 */
[----:B------:R-:W3:Y:S04]  /*3540*/  LDL R230, [R1+0x6c] ;  /* 0x00006c0001e67983 */ /* 0x000ee80000100800 */
[----:B------:R-:W3:Y:S04]  /*3550*/  LDL R241, [R1+0x3c] ;  /* 0x00003c0001f17983 */ /* 0x000ee80000100800 */
[----:B------:R-:W3:Y:S04]  /*3560*/  LDL R240, [R1+0x38] ;  /* 0x0000380001f07983 */ /* 0x000ee80000100800 */
[----:B--2---:R-:W1:Y:S04]  /*3570*/  LDSM.16.M88.4 R12, [R159+0x80] ;  /* 0x000080009f0c783b */ /* 0x004e680000000200 */
[----:B----4-:R-:W2:Y:S04]  /*3580*/  LDSM.16.M88.4 R148, [R158+0x80] ;  /* 0x000080009e94783b */ /* 0x010ea80000000200 */
[----:B-----5:R-:W-:Y:S01]  /*3590*/  LDSM.16.M88.4 R152, [R157+0x80] ;  /* 0x000080009d98783b */ /* 0x020fe20000000200 */
[C---:B-1----:R-:W-:Y:S08]  /*35a0*/  HMMA.16816.F32 R4, R8.reuse, R12, RZ ;  /* 0x0000000c0804723c */ /* 0x042ff000000018ff */
[----:B------:R-:W-:Y:S01]  /*35b0*/  HMMA.16816.F32 R8, R8, R14, RZ ;  /* 0x0000000e0808723c */ /* 0x000fe200000018ff */
[----:B---3--:R-:W1:Y:S04]  /*35c0*/  LDSM.16.M88.4 R12, [R232+0x8080] ;  /* 0x00808000e80c783b */ /* 0x008e680000000200 */
[----:B------:R-:W-:Y:S04]  /*35d0*/  LDS R160, [R229.X4+0x14080] ;  /* 0x01408000e5a07984 */ /* 0x000fe80000004800 */
[----:B------:R-:W-:Y:S07]  /*35e0*/  LDS R161, [R229.X4+0x140a0] ;  /* 0x0140a000e5a17984 */ /* 0x000fee0000004800 */
        /* <DEDUP_REMOVED lines=73> */
[----:B------:R-:W5:Y:S05]  /*3a80*/  MUFU.TANH R228, R6 ;  /* 0x0000000600e47308 */ /* 0x000f6a0000002400 */
[C---:B---3--:R-:W-:Y:S05]  /*3a90*/  HMMA.16816.F32 R12, R152.reuse, R168, R12 ;  /* 0x000000a8980c723c */ /* 0x048fea000000180c */
[----:B------:R3:W1:Y:S03]  /*3aa0*/  MUFU.TANH R163, R7 ;  /* 0x0000000700a37308 */ /* 0x0006660000002400 */
[----:B------:R-:W-:Y:S01]  /*3ab0*/  HMMA.16816.F32 R16, R152, R170, R16 ;  /* 0x000000aa9810723c */ /* 0x000fe20000001810 */
[----:B------:R-:W1:Y:S06]  /*3ac0*/  LDSM.16.M88.4 R152, [R252+0x10080] ;  /* 0x01008000fc98783b */ /* 0x000e6c0000000200 */
[----:B------:R-:W1:Y:S09]  /*3ad0*/  MUFU.TANH R157, R8 ;  /* 0x00000008009d7308 */ /* 0x000e720000002400 */
[C---:B--2---:R-:W-:Y:S01]  /*3ae0*/  HMMA.16816.F32 R12, R148.reuse, R172, R12 ;  /* 0x000000ac940c723c */ /* 0x044fe2000000180c */
[----:B------:R-:W2:Y:S01]  /*3af0*/  MUFU.TANH R156, R9 ;  /* 0x00000009009c7308 */ /* 0x000ea20000002400 */
[----:B---3--:R-:W-:Y:S06]  /*3b00*/  LDSM.16.M88.4 R4, [R232+0x13080] ;  /* 0x01308000e804783b */ /* 0x008fec0000000200 */
[----:B------:R-:W-:Y:S01]  /*3b10*/  HMMA.16816.F32 R16, R148, R174, R16 ;  /* 0x000000ae9410723c */ /* 0x000fe20000001810 */
[----:B------:R-:W3:Y:S02]  /*3b20*/  LDSM.16.M88.4 R148, [R2+0x11080] ;  /* 0x011080000294783b */ /* 0x000ee40000000200 */
[----:B------:R-:W2:-:S13]  /*3b30*/  MUFU.TANH R159, R10 ;  /* 0x0000000a009f7308 */ /* 0x000e9a0000002400 */
        /* <DEDUP_REMOVED lines=29> */
[----:B------:R-:W-:Y:S05]  /*3d10*/  IADD3 R148, -R231, UR4, R229 ;  /* 0x00000004e7947c10 */ /* 0x000fea000fffe1e5 */
[----:B------:R-:W-:Y:S02]  /*3d20*/  IMNMX R149, R230, R148, PT ;  /* 0x00000094e6957217 */ /* 0x000fe40003800200 */
[----:B------:R-:W-:Y:S02]  /*3d30*/  IADD3 R148, R148, 0x8, RZ ;  /* 0x0000000894947810 */ /* 0x000fe40007ffe0ff */
[C---:B------:R-:W-:Y:S01]  /*3d40*/  ISETP.GT.AND P0, PT, R149.reuse, RZ, PT ;  /* 0x000000ff9500720c */ /* 0x040fe20003f04270 */
[C---:B-1----:R-:W-:Y:S05]  /*3d50*/  HMMA.16816.F32 R12, R152.reuse, R216, R12 ;  /* 0x000000d8980c723c */ /* 0x042fea000000180c */
[----:B------:R-:W-:Y:S03]  /*3d60*/  IMNMX R148, R230, R148, PT ;  /* 0x00000094e6947217 */ /* 0x000fe60003800200 */
[----:B------:R-:W-:Y:S01]  /*3d70*/  HMMA.16816.F32 R16, R152, R218, R16 ;  /* 0x000000da9810723c */ /* 0x000fe20000001810 */
[----:B------:R-:W3:Y:S01]  /*3d80*/  LDL R155, [R1+0x64] ;  /* 0x00006400019b7983 */ /* 0x000ee20000100800 */
[----:B------:R1:W1:Y:S01]  /*3d90*/  MUFU.TANH R154, R11 ;  /* 0x0000000b009a7308 */ /* 0x0002620000002400 */
        /* <DEDUP_REMOVED lines=13> */
[----:B------:R-:W2:Y:S03]  /*3e70*/  LDS R4, [R229.X4+0x14120] ;  /* 0x01412000e5047984 */ /* 0x000ea60000004800 */
[----:B-----5:R-:W-:Y:S02]  /*3e80*/  FSEL R150, R228, -INF , P0 ;  /* 0xff800000e4967808 */ /* 0x020fe40000000000 */
        /* <DEDUP_REMOVED lines=8> */
[----:B------:R-:W5:Y:S01]  /*3f10*/  LDL R149, [R1+0x68] ;  /* 0x0000680001957983 */ /* 0x000f620000100800 */
[C---:B-1----:R-:W-:Y:S04]  /*3f20*/  HMMA.16816.F32 R12, R8.reuse, R224, R12 ;  /* 0x000000e0080c723c */ /* 0x042fe8000000180c */
[----:B------:R-:W-:Y:S01]  /*3f30*/  MUFU.EX2 R151, R151 ;  /* 0x0000009700977308 */ /* 0x000fe20000000800 */
[----:B--2---:R-:W-:Y:S01]  /*3f40*/  FSEL R7, R156, -INF , P0 ;  /* 0xff8000009c077808 */ /* 0x004fe20000000000 */
[--C-:B------:R-:W-:Y:S01]  /*3f50*/  FFMA.FTZ R6, R6, c[0x0][0x29c], -R160.reuse ;  /* 0x0000a70006067a23 */ /* 0x100fe200000108a0 */
[----:B------:R-:W-:Y:S01]  /*3f60*/  ISETP.GT.AND P0, PT, R148, 0x21, PT ;  /* 0x000000219400780c */ /* 0x000fe20003f04270 */
[----:B------:R-:W-:Y:S04]  /*3f70*/  HMMA.16816.F32 R16, R8, R226, R16 ;  /* 0x000000e20810723c */ /* 0x000fe80000001810 */
[----:B------:R-:W-:Y:S02]  /*3f80*/  FFMA.FTZ R160, R7, c[0x0][0x29c], -R160 ;  /* 0x0000a70007a07a23 */ /* 0x000fe400000108a0 */
[----:B------:R-:W1:Y:S01]  /*3f90*/  MUFU.EX2 R6, R6 ;  /* 0x0000000600067308 */ /* 0x000e620000000800 */
[----:B------:R-:W-:Y:S01]  /*3fa0*/  FFMA.FTZ R148, -R157, R157, 1 ;  /* 0x3f8000009d947423 */ /* 0x000fe2000001019d */
[----:B------:R-:W-:Y:S04]  /*3fb0*/  FSEL R11, R159, -INF , P1 ;  /* 0xff8000009f0b7808 */ /* 0x000fe80000800000 */
[----:B------:R-:W-:Y:S01]  /*3fc0*/  FSEL R8, R154, -INF , P0 ;  /* 0xff8000009a087808 */ /* 0x000fe20000000000 */
[----:B------:R-:W-:Y:S03]  /*3fd0*/  FFMA.FTZ R11, R11, c[0x0][0x29c], -R161 ;  /* 0x0000a7000b0b7a23 */ /* 0x000fe600000108a1 */
[----:B------:R-:W2:Y:S01]  /*3fe0*/  MUFU.EX2 R7, R160 ;  /* 0x000000a000077308 */ /* 0x000ea20000000800 */
        /* <DEDUP_REMOVED lines=13> */
[C---:B--2---:R-:W-:Y:S01]  /*40c0*/  FMUL.FTZ R5, R7.reuse, R5 ;  /* 0x0000000507057220 */ /* 0x044fe20000410000 */
        /* <DEDUP_REMOVED lines=30> */
[----:B-----5:R-:W-:Y:S04]  /*42b0*/  STS [R149], R7 ;  /* 0x0000000795007388 */ /* 0x020fe80000000800 */
        /* <DEDUP_REMOVED lines=77> */
[----:B-1--4-:R-:W1:Y:S04]  /*4790*/  S2R R0, SR_TID.X ;  /* 0x0000000000007919 */ /* 0x012e680000002100 */
[----:B--2---:R-:W2:Y:S01]  /*47a0*/  LDL R247, [R1+0x50] ;  /* 0x0000500001f77983 */ /* 0x004ea20000100800 */
[----:B------:R-:W-:Y:S01]  /*47b0*/  LEA R245, P0, R245, R246, 0x5 ;  /* 0x000000f6f5f57211 */ /* 0x000fe200078028ff */
[----:B------:R-:W-:Y:S02]  /*47c0*/  IMAD.U32 R246, RZ, RZ, UR11 ;  /* 0x0000000bfff67e24 */ /* 0x000fe4000f8e00ff */
[----:B---3--:R-:W3:Y:S03]  /*47d0*/  LDL R248, [R1+0x94] ;  /* 0x0000940001f87983 */ /* 0x008ee60000100800 */
[----:B------:R-:W-:Y:S02]  /*47e0*/  LEA.HI.X R246, R244, R249, R246, 0x5, P0 ;  /* 0x000000f9f4f67211 */ /* 0x000fe400000f2cf6 */
[C---:B------:R-:W-:Y:S02]  /*47f0*/  LEA R244, P0, R245.reuse, c[0x0][0x1f0], 0x1 ;  /* 0x00007c00f5f47a11 */ /* 0x040fe400078008ff */
[----:B-1----:R-:W-:Y:S02]  /*4800*/  SHF.R.S32.HI R249, RZ, 0x1f, R0 ;  /* 0x0000001ffff97819 */ /* 0x002fe40000011400 */
[----:B------:R-:W-:Y:S02]  /*4810*/  LEA.HI.X R245, R245, c[0x0][0x1f4], R246, 0x1, P0 ;  /* 0x00007d00f5f57a11 */ /* 0x000fe400000f0cf6 */
[----:B------:R-:W4:Y:S01]  /*4820*/  LDL R246, [R1+0x5c] ;  /* 0x00005c0001f67983 */ /* 0x000f220000100800 */
[----:B------:R-:W-:Y:S03]  /*4830*/  LEA.HI R249, R249, R0, RZ, 0x3 ;  /* 0x00000000f9f97211 */ /* 0x000fe600078f18ff */
[----:B------:R1:W5:Y:S01]  /*4840*/  LDL.LU R0, [R1+0xb4] ;  /* 0x0000b40001007983 */ /* 0x0003620000300800 */
[----:B------:R-:W-:Y:S02]  /*4850*/  SHF.R.S32.HI R249, RZ, 0x3, R249 ;  /* 0x00000003fff97819 */ /* 0x000fe400000114f9 */
[C---:B----4-:R-:W-:Y:S02]  /*4860*/  LOP3.LUT P2, RZ, R246.reuse, 0x1, RZ, 0xc0, !PT ;  /* 0x00000001f6ff7812 */ /* 0x050fe4000784c0ff */
        /* <DEDUP_REMOVED lines=10> */
[----:B--2---:R2:W-:Y:S04]  /*4910*/  LDGSTS.E.BYPASS.LTC128B.128 [R247+0x10080], [R244.64], !P4 ;  /* 0x10080000f4f77fae */ /* 0x0045e8000e101d52 */
[----:B------:R2:W-:Y:S04]  /*4920*/  LDGSTS.E.BYPASS.LTC128B.128 [R247+0x11080], [R244.64+0x80], !P2 ;  /* 0x11080080f4f77fae */ /* 0x0005e8000d101d52 */
[----:B------:R2:W-:Y:S04]  /*4930*/  LDGSTS.E.BYPASS.LTC128B.128 [R247+0x12080], [R244.64+0x100], !P1 ;  /* 0x12080100f4f77fae */ /* 0x0005e8000c901d52 */
[----:B------:R2:W-:Y:S04]  /*4940*/  LDGSTS.E.BYPASS.LTC128B.128 [R247+0x13080], [R244.64+0x180], !P0 ;  /* 0x13080180f4f77fae */ /* 0x0005e8000c101d52 */
[----:B--2---:R-:W2:Y:S01]  /*4950*/  S2R R247, SR_TID.X ;  /* 0x0000000000f77919 */ /* 0x004ea20000002100 */
[----:B------:R-:W-:Y:S05]  /*4960*/  IMAD.U32 R244, RZ, RZ, UR8 ;  /* 0x00000008fff47e24 */ /* 0x000fea000f8e00ff */
[----:B------:R-:W-:Y:S04]  /*4970*/  @!P6 IADD3 R244, R244, 0x20, RZ ;  /* 0x00000020f4f4e810 */ /* 0x000fe80007ffe0ff */
[C---:B------:R-:W-:Y:S04]  /*4980*/  @!P6 IADD3 R245, P0, R244.reuse, R250, RZ ;  /* 0x000000faf4f5e210 */ /* 0x040fe80007f1e0ff */
[----:B---3--:R-:W-:Y:S02]  /*4990*/  @!P6 LEA.HI.X.SX32 R246, R244, R248, 0x1, P0 ;  /* 0x000000f8f4f6e211 */ /* 0x008fe400000f0eff */
[C---:B------:R-:W-:Y:S04]  /*49a0*/  @!P6 LEA R244, P0, R245.reuse, c[0x0][0x280], 0x2 ;  /* 0x0000a000f5f4ea11 */ /* 0x040fe800078010ff */
[----:B------:R-:W-:Y:S01]  /*49b0*/  @!P6 LEA.HI.X R245, R245, c[0x0][0x284], R246, 0x2, P0 ;  /* 0x0000a100f5f5ea11 */ /* 0x000fe200000f14f6 */
[----:B--2---:R-:W-:Y:S05]  /*49c0*/  @!P6 IMAD.SHL.U32 R246, R247, 0x10, RZ ;  /* 0x00000010f7f6e824 */ /* 0x004fea00078e00ff */
[----:B------:R1:W-:Y:S03]  /*49d0*/  @!P6 LDGSTS.E.BYPASS.LTC128B.128 [R246+0x14100], [R244.64] ;  /* 0x14100000f4f6efae */ /* 0x0003e6000b901d52 */
.L_x_450:
        /* <DEDUP_REMOVED lines=98> */
.L_x_451:
        /* <DEDUP_REMOVED lines=110> */
[----:B-----5:R-:W-:-:S02]  /*56e0*/  FMUL.FTZ R0, R91, c[0x0][0x298] ;  /* 0x0000a6005b007a20 */ /* 0x020fc40000410000 */
        /* <DEDUP_REMOVED lines=56> */
.L_x_449:
[----:B------:R-:W-:Y:S05]  /*5a70*/  @P0 BRA `(.L_x_453) ;  /* 0x00001f8000000947 */ /* 0x000fea0003800000 */
[----:B------:R-:W1:Y:S01]  /*5a80*/  S2R R111, SR_TID.X ;  /* 0x00000000006f7919 */ /* 0x000e620000002100 */
[----:B------:R-:W-:Y:S01]  /*5a90*/  F2FP.PACK_AB R87, R33, R32 ;  /* 0x000000202157723e */ /* 0x000fe200000000ff */
[----:B------:R-:W-:Y:S01]  /*5aa0*/  ULDC.64 UR4, c[0x0][0x358] ;  /* 0x0000d60000047ab9 */ /* 0x000fe20000000a00 */
[----:B------:R-:W-:Y:S01]  /*5ab0*/  F2FP.PACK_AB R33, R2, R5 ;  /* 0x000000050221723e */ /* 0x000fe200000000ff */
[----:B------:R-:W-:Y:S01]  /*5ac0*/  UISETP.NE.U32.AND UP1, UPT, URZ, UR4, UPT ;  /* 0x000000043f00728c */ /* 0x000fe2000bf25070 */
[----:B------:R-:W-:Y:S01]  /*5ad0*/  F2FP.PACK_AB R32, R0, R3 ;  /* 0x000000030020723e */ /* 0x000fe200000000ff */
[----:B------:R-:W-:Y:S01]  /*5ae0*/  UMOV UR6, 0x4 ;  /* 0x0000000400067882 */ /* 0x000fe20000000000 */
[----:B------:R-:W-:Y:S01]  /*5af0*/  F2FP.PACK_AB R86, R35, R34 ;  /* 0x000000222356723e */ /* 0x000fe200000000ff */
[----:B------:R-:W-:Y:S01]  /*5b00*/  UISETP.NE.AND.EX UP1, UPT, URZ, UR5, UPT, UP1 ;  /* 0x000000053f00728c */ /* 0x000fe2000bf25310 */
[----:B------:R-:W-:-:S02]  /*5b10*/  F2FP.PACK_AB R35, R6, R149 ;  /* 0x000000950623723e */ /* 0x000fc400000000ff */
[----:B------:R-:W-:Y:S01]  /*5b20*/  F2FP.PACK_AB R36, R37, R36 ;  /* 0x000000242524723e */ /* 0x000fe200000000ff */
[----:B------:R-:W-:Y:S01]  /*5b30*/  ULDC.64 UR4, c[0x0][0x358] ;  /* 0x0000d60000047ab9 */ /* 0x000fe20000000a00 */
[----:B------:R-:W-:Y:S01]  /*5b40*/  F2FP.PACK_AB R90, R23, R22 ;  /* 0x00000016175a723e */ /* 0x000fe200000000ff */
[----:B------:R-:W-:Y:S01]  /*5b50*/  UIMAD.WIDE UR4, UR15, UR6, UR4 ;  /* 0x000000060f0472a5 */ /* 0x000fe2000f8e0204 */
[----:B------:R-:W-:Y:S02]  /*5b60*/  F2FP.PACK_AB R34, R4, R148 ;  /* 0x000000940422723e */ /* 0x000fe400000000ff */
[----:B------:R-:W-:Y:S02]  /*5b70*/  F2FP.PACK_AB R91, R21, R20 ;  /* 0x00000014155b723e */ /* 0x000fe400000000ff */
[----:B------:R-:W-:Y:S02]  /*5b80*/  F2FP.PACK_AB R89, R25, R24 ;  /* 0x000000181959723e */ /* 0x000fe400000000ff */
[----:B------:R-:W-:-:S02]  /*5b90*/  F2FP.PACK_AB R88, R27, R26 ;  /* 0x0000001a1b58723e */ /* 0x000fc400000000ff */
[----:B------:R-:W-:Y:S02]  /*5ba0*/  F2FP.PACK_AB R85, R29, R28 ;  /* 0x0000001c1d55723e */ /* 0x000fe400000000ff */
[----:B-1----:R-:W-:Y:S02]  /*5bb0*/  SHF.R.S32.HI R5, RZ, 0x1f, R111 ;  /* 0x0000001fff057819 */ /* 0x002fe4000001146f */
[----:B------:R-:W-:Y:S02]  /*5bc0*/  F2FP.PACK_AB R84, R31, R30 ;  /* 0x0000001e1f54723e */ /* 0x000fe400000000ff */
[CC--:B------:R-:W-:Y:S02]  /*5bd0*/  LEA.HI R3, R5.reuse, R111.reuse, RZ, 0x2 ;  /* 0x0000006f05037211 */ /* 0x0c0fe400078f10ff */
[----:B------:R-:W-:Y:S02]  /*5be0*/  LEA.HI R37, R5, R111, RZ, 0x5 ;  /* 0x0000006f05257211 */ /* 0x000fe400078f28ff */
[----:B------:R-:W-:-:S02]  /*5bf0*/  SHF.R.S32.HI R6, RZ, 0x2, R3 ;  /* 0x00000002ff067819 */ /* 0x000fc40000011403 */
[----:B------:R-:W-:Y:S02]  /*5c00*/  SHF.R.S32.HI R0, RZ, 0x1f, R3 ;  /* 0x0000001fff007819 */ /* 0x000fe40000011403 */
[----:B------:R-:W-:Y:S02]  /*5c10*/  SHF.R.S32.HI R22, RZ, 0x5, R37 ;  /* 0x00000005ff167819 */ /* 0x000fe40000011425 */
[----:B------:R-:W-:Y:S02]  /*5c20*/  LEA.HI R0, R0, R6, RZ, 0x3 ;  /* 0x0000000600007211 */ /* 0x000fe400078f18ff */
[----:B------:R-:W-:Y:S02]  /*5c30*/  LEA.HI R5, R5, R111, RZ, 0x6 ;  /* 0x0000006f05057211 */ /* 0x000fe400078f30ff */
[----:B------:R-:W-:Y:S02]  /*5c40*/  LOP3.LUT R0, R0, 0xfffffff8, RZ, 0xc0, !PT ;  /* 0xfffffff800007812 */ /* 0x000fe400078ec0ff */
[----:B------:R-:W-:-:S02]  /*5c50*/  LOP3.LUT R3, R3, 0x3ffffffc, RZ, 0xc0, !PT ;  /* 0x3ffffffc03037812 */ /* 0x000fc400078ec0ff */
[----:B------:R-:W-:Y:S01]  /*5c60*/  SHF.R.U32.HI R5, RZ, 0x3, R5 ;  /* 0x00000003ff057819 */ /* 0x000fe20000011605 */
[----:B------:R-:W-:Y:S01]  /*5c70*/  IMAD.IADD R6, R6, 0x1, -R0 ;  /* 0x0000000106067824 */ /* 0x000fe200078e0a00 */
[----:B------:R-:W-:Y:S02]  /*5c80*/  LEA.HI R0, R37, R22, RZ, 0x1 ;  /* 0x0000001625007211 */ /* 0x000fe400078f08ff */
        /* <DEDUP_REMOVED lines=64> */
[----:B-----5:R-:W-:Y:S01]  /*6090*/  F2FP.PACK_AB R13, R131, R130 ;  /* 0x00000082830d723e */ /* 0x020fe200000000ff */
        /* <DEDUP_REMOVED lines=19> */
[----:B------:R-:W-:-:S03]  /*61d0*/  PLOP3.LUT P0, PT, PT, PT, UP1, 0x80, 0x0 ;  /* 0x000000000000781c */ /* 0x000fc60003f0f018 */
        /* <DEDUP_REMOVED lines=45> */
[----:B------:R3:W-:Y:S01]  /*64b0*/  STS [R2+0x7480], R3 ;  /* 0x0074800302007388 */ /* 0x0007e20000000800 */
[----:B-1----:R-:W-:-:S02]  /*64c0*/  IMAD.U32 R9, RZ, RZ, UR5 ;  /* 0x00000005ff097e24 */ /* 0x002fc4000f8e00ff */
[----:B--2---:R-:W-:Y:S01]  /*64d0*/  IMAD.U32 R8, RZ, RZ, UR4 ;  /* 0x00000004ff087e24 */ /* 0x004fe2000f8e00ff */
[----:B------:R-:W-:Y:S06]  /*64e0*/  BAR.SYNC.DEFER_BLOCKING 0x1, 0x100 ;  /* 0x0044000000007b1d */ /* 0x000fec0000010000 */
[----:B------:R-:W-:Y:S02]  /*64f0*/  ULDC.64 UR4, c[0x0][0x360] ;  /* 0x0000d80000047ab9 */ /* 0x000fe40000000a00 */
[----:B------:R-:W-:Y:S01]  /*6500*/  UISETP.NE.U32.AND UP0, UPT, URZ, UR4, UPT ;  /* 0x000000043f00728c */ /* 0x000fe2000bf05070 */
[----:B---3--:R-:W2:Y:S03]  /*6510*/  @P0 LDG.E R0, [R8.64] ;  /* 0x0000001208000981 */ /* 0x008ea6000c1e1900 */
[----:B------:R-:W-:Y:S01]  /*6520*/  UISETP.NE.AND.EX UP0, UPT, URZ, UR5, UPT, UP0 ;  /* 0x000000053f00728c */ /* 0x000fe2000bf05300 */
[----:B----4-:R-:W-:-:S02]  /*6530*/  IMAD.MOV.U32 R4, RZ, RZ, c[0x0][0x2f0] ;  /* 0x0000bc00ff047624 */ /* 0x010fc400078e00ff */
[----:B------:R-:W-:-:S03]  /*6540*/  ULDC.64 UR4, c[0x0][0x360] ;  /* 0x0000d80000047ab9 */ /* 0x000fc60000000a00 */
[----:B------:R-:W-:-:S05]  /*6550*/  PLOP3.LUT P1, PT, PT, PT, UP0, 0x80, 0x0 ;  /* 0x000000000000781c */ /* 0x000fca0003f2f008 */
[----:B------:R-:W-:-:S06]  /*6560*/  @UP0 UIMAD.WIDE UR4, UR15, UR6, UR4 ;  /* 0x000000060f0402a5 */ /* 0x000fcc000f8e0204 */
[----:B------:R-:W-:Y:S02]  /*6570*/  IMAD.U32 R2, RZ, RZ, UR4 ;  /* 0x00000004ff027e24 */ /* 0x000fe4000f8e00ff */
[----:B------:R-:W-:-:S05]  /*6580*/  IMAD.U32 R3, RZ, RZ, UR5 ;  /* 0x00000005ff037e24 */ /* 0x000fca000f8e00ff */
[----:B------:R1:W5:Y:S01]  /*6590*/  @P1 LDG.E R4, [R2.64] ;  /* 0x0000001202041981 */ /* 0x000362000c1e1900 */
[----:B------:R-:W-:Y:S02]  /*65a0*/  UMOV UR10, URZ ;  /* 0x0000003f000a7c82 */ /* 0x000fe40008000000 */
[----:B------:R-:W-:Y:S01]  /*65b0*/  UMOV UR11, URZ ;  /* 0x0000003f000b7c82 */ /* 0x000fe20008000000 */
[----:B--2---:R-:W2:Y:S02]  /*65c0*/  @P0 R2UR UR5, R0 ;  /* 0x00000000000503c2 */ /* 0x004ea400000e0000 */
[----:B--2---:R-:W-:Y:S02]  /*65d0*/  @UP1 USHF.R.S32.HI UR4, URZ, 0x1f, UR5 ;  /* 0x0000001f3f041899 */ /* 0x004fe40008011405 */
[----:B------:R-:W-:-:S05]  /*65e0*/  @UP1 UMOV UR10, UR5 ;  /* 0x00000005000a1c82 */ /* 0x000fca0008000000 */
[----:B------:R-:W-:Y:S01]  /*65f0*/  @UP1 UMOV UR11, UR4 ;  /* 0x00000004000b1c82 */ /* 0x000fe20008000000 */
[----:B------:R-:W-:Y:S05]  /*6600*/  @P1 BRA `(.L_x_454) ;  /* 0x0000004000001947 */ /* 0x000fea0003800000 */
[----:B-1----:R-:W-:Y:S05]  /*6610*/  @!P0 BRA `(.L_x_454) ;  /* 0x0000003000008947 */ /* 0x002fea0003800000 */
[----:B------:R-:W2:Y:S04]  /*6620*/  LDG.E R0, [R8.64] ;  /* 0x0000001208007981 */ /* 0x000ea8000c1e1900 */
[----:B------:R-:W2:Y:S02]  /*6630*/  LDG.E R2, [R8.64+0x4] ;  /* 0x0000041208027981 */ /* 0x000ea4000c1e1900 */
[----:B--2--5:R-:W-:Y:S02]  /*6640*/  IADD3 R4, -R0, R2, RZ ;  /* 0x0000000200047210 */ /* 0x024fe40007ffe1ff */
.L_x_454:
[----:B-1----:R-:W-:Y:S01]  /*6650*/  LOP3.LUT R0, R37, 0xffffffe0, RZ, 0xc0, !PT ;  /* 0xffffffe025007812 */ /* 0x002fe200078ec0ff */
[----:B------:R-:W-:Y:S01]  /*6660*/  IMAD.SHL.U32 R2, R22, 0x40, RZ ;  /* 0x0000004016027824 */ /* 0x000fe200078e00ff */
[----:B------:R-:W-:Y:S01]  /*6670*/  USHF.R.S32.HI UR6, URZ, 0x1f, UR16 ;  /* 0x0000001f3f067899 */ /* 0x000fe20008011410 */
[----:B-----5:R-:W-:Y:S01]  /*6680*/  IADD3 R4, R4, -UR9, RZ ;  /* 0x8000000904047c10 */ /* 0x020fe2000fffe0ff */
[----:B------:R-:W-:Y:S01]  /*6690*/  ULDC.64 UR4, c[0x0][0x338] ;  /* 0x0000ce0000047ab9 */ /* 0x000fe20000000a00 */
[----:B------:R-:W-:Y:S01]  /*66a0*/  IMAD.IADD R0, R111, 0x1, -R0 ;  /* 0x000000016f007824 */ /* 0x000fe200078e0a00 */
[----:B------:R-:W-:Y:S01]  /*66b0*/  LOP3.LUT R2, R2, 0x1c0, RZ, 0xc0, !PT ;  /* 0x000001c002027812 */ /* 0x000fe200078ec0ff */
[----:B------:R-:W-:Y:S01]  /*66c0*/  UIMAD UR4, UR6, UR4, URZ ;  /* 0x00000004060472a4 */ /* 0x000fe2000f8e023f */
[----:B------:R-:W-:Y:S01]  /*66d0*/  IMNMX R14, R4, 0x40, PT ;  /* 0x00000040040e7817 */ /* 0x000fe20003800200 */
[----:B------:R-:W-:Y:S01]  /*66e0*/  IMAD.SHL.U32 R12, R0, 0x8, RZ ;  /* 0x00000008000c7824 */ /* 0x000fe200078e00ff */
[----:B------:R-:W-:Y:S01]  /*66f0*/  SHF.R.S32.HI R5, RZ, 0x1f, R0 ;  /* 0x0000001fff057819 */ /* 0x000fe20000011400 */
[----:B------:R-:W-:Y:S01]  /*6700*/  UIMAD UR5, UR16, UR5, UR4 ;  /* 0x00000005100572a4 */ /* 0x000fe2000f8e0204 */
[----:B------:R-:W-:Y:S01]  /*6710*/  SHF.R.U32.HI R3, RZ, 0x3, R2 ;  /* 0x00000003ff037819 */ /* 0x000fe20000011602 */
[----:B------:R-:W-:Y:S01]  /*6720*/  USHF.R.S32.HI UR7, URZ, 0x1f, UR15 ;  /* 0x0000001f3f077899 */ /* 0x000fe2000801140f */
[----:B------:R-:W-:Y:S01]  /*6730*/  LEA.HI R0, R5, R0, RZ, 0x3 ;  /* 0x0000000005007211 */ /* 0x000fe200078f18ff */
[----:B------:R-:W-:Y:S01]  /*6740*/  USEL UR15, UR15, URZ, !UP1 ;  /* 0x0000003f0f0f7287 */ /* 0x000fe2000c800000 */
[--C-:B------:R-:W-:Y:S01]  /*6750*/  LOP3.LUT R2, R2, 0x38, R12.reuse, 0xf8, !PT ;  /* 0x0000003802027812 */ /* 0x100fe200078ef80c */
[----:B------:R-:W-:Y:S01]  /*6760*/  USEL UR7, UR7, URZ, !UP1 ;  /* 0x0000003f07077287 */ /* 0x000fe2000c800000 */
[----:B------:R-:W-:Y:S01]  /*6770*/  SHF.R.S32.HI R13, RZ, 0x1f, R12 ;  /* 0x0000001fff0d7819 */ /* 0x000fe2000001140c */
[----:B------:R-:W-:Y:S01]  /*6780*/  IMAD.SHL.U32 R0, R0, 0x200, RZ ;  /* 0x0000020000007824 */ /* 0x000fe200078e00ff */
[----:B------:R-:W-:Y:S01]  /*6790*/  LOP3.LUT R2, R2, R3, RZ, 0x3c, !PT ;  /* 0x0000000302027212 */ /* 0x000fe200078e3cff */
[----:B------:R-:W-:Y:S01]  /*67a0*/  IMAD.U32 R15, RZ, RZ, UR15 ;  /* 0x0000000fff0f7e24 */ /* 0x000fe2000f8e00ff */
[----:B------:R-:W-:Y:S01]  /*67b0*/  IADD3 R4, P0, R22, UR10, RZ ;  /* 0x0000000a16047c10 */ /* 0x000fe2000ff1e0ff */
[----:B------:R-:W-:Y:S01]  /*67c0*/  IMAD.U32 R6, RZ, RZ, UR17 ;  /* 0x00000011ff067e24 */ /* 0x000fe2000f8e00ff */
[----:B------:R-:W-:Y:S01]  /*67d0*/  LOP3.LUT R0, R2, 0x7ffff000, R0, 0xf8, !PT ;  /* 0x7ffff00002007812 */ /* 0x000fe200078ef800 */
[----:B------:R-:W-:Y:S01]  /*67e0*/  IMAD.U32 R2, RZ, RZ, UR16 ;  /* 0x00000010ff027e24 */ /* 0x000fe2000f8e00ff */
[C---:B------:R-:W-:Y:S01]  /*67f0*/  ISETP.GE.AND P1, PT, R22.reuse, R14, PT ;  /* 0x0000000e1600720c */ /* 0x040fe20003f26270 */
[----:B------:R-:W-:Y:S01]  /*6800*/  BSSY B0, `(.L_x_455) ;  /* 0x0000026000007945 */ /* 0x000fe20003800000 */
[----:B------:R-:W-:Y:S01]  /*6810*/  LEA.HI.X.SX32 R5, R22, UR11, 0x1, P0 ;  /* 0x0000000b16057c11 */ /* 0x000fe200080f0eff */
[----:B------:R-:W-:Y:S01]  /*6820*/  IMAD.SHL.U32 R0, R0, 0x2, RZ ;  /* 0x0000000200007824 */ /* 0x000fe200078e00ff */
[----:B------:R-:W-:Y:S01]  /*6830*/  ISETP.GE.OR P0, PT, R12, c[0x0][0x324], P1 ;  /* 0x0000c9000c007a0c */ /* 0x000fe20000f06670 */
[----:B------:R-:W-:Y:S01]  /*6840*/  IMAD.WIDE.U32 R2, R2, c[0x0][0x338], R12 ;  /* 0x0000ce0002027a25 */ /* 0x000fe200078e000c */
[----:B------:R-:W-:-:S02]  /*6850*/  P2R R20, PR, RZ, 0x2 ;  /* 0x00000002ff147803 */ /* 0x000fc40000000000 */
[----:B------:R1:W2:Y:S01]  /*6860*/  LDS.128 R24, [R0+0x8480] ;  /* 0x0084800000187984 */ /* 0x0002a20000000c00 */
[----:B------:R-:W-:Y:S01]  /*6870*/  IMAD.WIDE R6, R6, 0x40, R4 ;  /* 0x0000004006067825 */ /* 0x000fe200078e0204 */
[----:B------:R-:W-:Y:S01]  /*6880*/  IADD3 R3, R3, UR5, RZ ;  /* 0x0000000503037c10 */ /* 0x000fe2000fffe0ff */
[----:B------:R-:W-:Y:S01]  /*6890*/  ULDC.64 UR4, c[0x0][0x340] ;  /* 0x0000d00000047ab9 */ /* 0x000fe20000000a00 */
[----:B------:R1:W3:Y:S01]  /*68a0*/  LDS.128 R28, [R0+0x8880] ;  /* 0x00888000001c7984 */ /* 0x0002e20000000c00 */
[----:B------:R-:W-:Y:S02]  /*68b0*/  UIMAD UR4, UR7, UR4, URZ ;  /* 0x00000004070472a4 */ /* 0x000fe4000f8e023f */
[----:B------:R-:W-:Y:S01]  /*68c0*/  IMAD.WIDE.U32 R10, R15, c[0x0][0x340], R2 ;  /* 0x0000d0000f0a7a25 */ /* 0x000fe200078e0002 */
[----:B------:R1:W4:Y:S01]  /*68d0*/  LDS.128 R32, [R0+0x8c80] ;  /* 0x008c800000207984 */ /* 0x0003220000000c00 */
[----:B------:R-:W-:-:S03]  /*68e0*/  UIMAD UR4, UR15, UR5, UR4 ;  /* 0x000000050f0472a4 */ /* 0x000fc6000f8e0204 */
[----:B------:R1:W1:Y:S03]  /*68f0*/  LDS.128 R36, [R0+0x9080] ;  /* 0x0090800000247984 */ /* 0x0002660000000c00 */
[----:B------:R-:W-:Y:S01]  /*6900*/  IADD3 R9, R11, UR4, RZ ;  /* 0x000000040b097c10 */ /* 0x000fe2000fffe0ff */
        /* <DEDUP_REMOVED lines=21> */
.L_x_456:
[----:B--234-:R-:W-:Y:S05]  /*6a60*/  BSYNC B0 ;  /* 0x0000000000007941 */ /* 0x01cfea0003800000 */
.L_x_455:
        /* <DEDUP_REMOVED lines=17> */
.L_x_458:
[----:B------:R-:W-:Y:S05]  /*6b80*/  BSYNC B0 ;  /* 0x0000000000007941 */ /* 0x000fea0003800000 */
.L_x_457:
        /* <DEDUP_REMOVED lines=16> */
.L_x_460:
[----:B------:R-:W-:Y:S05]  /*6c90*/  BSYNC B0 ;  /* 0x0000000000007941 */ /* 0x000fea0003800000 */
.L_x_459:
        /* <DEDUP_REMOVED lines=16> */
.L_x_462:
[----:B------:R-:W-:Y:S05]  /*6da0*/  BSYNC B0 ;  /* 0x0000000000007941 */ /* 0x000fea0003800000 */
.L_x_461:
        /* <DEDUP_REMOVED lines=16> */
.L_x_464:
[----:B------:R-:W-:Y:S05]  /*6eb0*/  BSYNC B0 ;  /* 0x0000000000007941 */ /* 0x000fea0003800000 */
.L_x_463:
        /* <DEDUP_REMOVED lines=16> */
.L_x_466:
[----:B------:R-:W-:Y:S05]  /*6fc0*/  BSYNC B0 ;  /* 0x0000000000007941 */ /* 0x000fea0003800000 */
.L_x_465:
        /* <DEDUP_REMOVED lines=16> */
.L_x_468:
[----:B------:R-:W-:Y:S05]  /*70d0*/  BSYNC B0 ;  /* 0x0000000000007941 */ /* 0x000fea0003800000 */
.L_x_467:
        /* <DEDUP_REMOVED lines=16> */
.L_x_470:
[----:B------:R-:W-:Y:S05]  /*71e0*/  BSYNC B0 ;  /* 0x0000000000007941 */ /* 0x000fea0003800000 */
.L_x_469:
[----:B------:R-:W-:Y:S01]  /*71f0*/  ULDC.64 UR4, c[0x0][0x308] ;  /* 0x0000c20000047ab9 */ /* 0x000fe20000000a00 */
[----:B-1----:R-:W-:Y:S01]  /*7200*/  IMAD.U32 R2, RZ, RZ, UR16 ;  /* 0x00000010ff027e24 */ /* 0x002fe2000f8e00ff */
[----:B------:R-:W-:Y:S01]  /*7210*/  UIMAD UR4, UR6, UR4, URZ ;  /* 0x00000004060472a4 */ /* 0x000fe2000f8e023f */
[----:B------:R-:W-:Y:S01]  /*7220*/  ISETP.NE.AND P0, PT, R20, RZ, PT ;  /* 0x000000ff1400720c */ /* 0x000fe20003f05270 */
[----:B------:R-:W-:Y:S01]  /*7230*/  BSSY B0, `(.L_x_471) ;  /* 0x0000013000007945 */ /* 0x000fe20003800000 */
[----:B------:R-:W-:Y:S01]  /*7240*/  IMAD.WIDE.U32 R2, R2, c[0x0][0x308], R12 ;  /* 0x0000c20002027a25 */ /* 0x000fe200078e000c */
[----:B------:R-:W-:Y:S01]  /*7250*/  UIMAD UR16, UR16, UR5, UR4 ;  /* 0x00000005101072a4 */ /* 0x000fe2000f8e0204 */
[----:B------:R-:W-:Y:S02]  /*7260*/  ISETP.GE.OR P0, PT, R12, c[0x0][0x2f4], P0 ;  /* 0x0000bd000c007a0c */ /* 0x000fe40000706670 */
        /* <DEDUP_REMOVED lines=15> */
.L_x_472:
[----:B------:R-:W-:Y:S05]  /*7360*/  BSYNC B0 ;  /* 0x0000000000007941 */ /* 0x000fea0003800000 */
.L_x_471:
        /* <DEDUP_REMOVED lines=15> */
.L_x_474:
[----:B------:R-:W-:Y:S05]  /*7460*/  BSYNC B0 ;  /* 0x0000000000007941 */ /* 0x000fea0003800000 */
.L_x_473:
        /* <DEDUP_REMOVED lines=14> */
.L_x_476:
[----:B------:R-:W-:Y:S05]  /*7550*/  BSYNC B0 ;  /* 0x0000000000007941 */ /* 0x000fea0003800000 */
.L_x_475:
        /* <DEDUP_REMOVED lines=14> */
.L_x_478:
[----:B------:R-:W-:Y:S05]  /*7640*/  BSYNC B0 ;  /* 0x0000000000007941 */ /* 0x000fea0003800000 */
.L_x_477:
        /* <DEDUP_REMOVED lines=14> */
.L_x_480:
[----:B------:R-:W-:Y:S05]  /*7730*/  BSYNC B0 ;  /* 0x0000000000007941 */ /* 0x000fea0003800000 */
.L_x_479:
        /* <DEDUP_REMOVED lines=14> */
.L_x_482:
[----:B------:R-:W-:Y:S05]  /*7820*/  BSYNC B0 ;  /* 0x0000000000007941 */ /* 0x000fea0003800000 */
.L_x_481:
        /* <DEDUP_REMOVED lines=14> */
.L_x_484:
[----:B------:R-:W-:Y:S05]  /*7910*/  BSYNC B0 ;  /* 0x0000000000007941 */ /* 0x000fea0003800000 */
.L_x_483:
        /* <DEDUP_REMOVED lines=14> */
.L_x_453:
[----:B------:R-:W-:Y:S02]  /*7a00*/  ULDC.64 UR4, c[0x0][0x358] ;  /* 0x0000d60000047ab9 */ /* 0x000fe40000000a00 */
[----:B------:R-:W-:Y:S02]  /*7a10*/  UISETP.NE.U32.AND UP1, UPT, URZ, UR4, UPT ;  /* 0x000000043f00728c */ /* 0x000fe4000bf25070 */
[----:B------:R-:W-:Y:S02]  /*7a20*/  UMOV UR6, 0x4 ;  /* 0x0000000400067882 */ /* 0x000fe40000000000 */
[----:B------:R-:W-:-:S03]  /*7a30*/  UISETP.NE.AND.EX UP1, UPT, URZ, UR5, UPT, UP1 ;  /* 0x000000053f00728c */ /* 0x000fc6000bf25310 */
[----:B------:R-:W-:Y:S02]  /*7a40*/  ULDC.64 UR4, c[0x0][0x358] ;  /* 0x0000d60000047ab9 */ /* 0x000fe40000000a00 */
[----:B------:R-:W-:Y:S01]  /*7a50*/  UIMAD.WIDE UR4, UR15, UR6, UR4 ;  /* 0x000000060f0472a5 */ /* 0x000fe2000f8e0204 */
[----:B------:R-:W-:-:S05]  /*7a60*/  PLOP3.LUT P0, PT, PT, PT, UP1, 0x80, 0x0 ;  /* 0x000000000000781c */ /* 0x000fca0003f0f018 */
[----:B------:R-:W-:Y:S01]  /*7a70*/  IMAD.U32 R4, RZ, RZ, UR4 ;  /* 0x00000004ff047e24 */ /* 0x000fe2000f8e00ff */
[----:B------:R-:W-:Y:S01]  /*7a80*/  MOV R5, UR5 ;  /* 0x0000000500057c02 */ /* 0x000fe20008000f00 */
[----:B------:R-:W-:-:S06]  /*7a90*/  ULDC.64 UR4, c[0x0][0x360] ;  /* 0x0000d80000047ab9 */ /* 0x000fcc0000000a00 */
[----:B------:R-:W2:Y:S01]  /*7aa0*/  @P0 LDG.E R0, [R4.64] ;  /* 0x0000001204000981 */ /* 0x000ea2000c1e1900 */
[----:B------:R-:W-:Y:S01]  /*7ab0*/  UISETP.NE.U32.AND UP0, UPT, URZ, UR4, UPT ;  /* 0x000000043f00728c */ /* 0x000fe2000bf05070 */
[----:B------:R-:W-:-:S03]  /*7ac0*/  IMAD.MOV.U32 R6, RZ, RZ, c[0x0][0x2f0] ;  /* 0x0000bc00ff067624 */ /* 0x000fc600078e00ff */
[----:B------:R-:W-:-:S03]  /*7ad0*/  UISETP.NE.AND.EX UP0, UPT, URZ, UR5, UPT, UP0 ;  /* 0x000000053f00728c */ /* 0x000fc6000bf05300 */
[----:B------:R-:W-:-:S03]  /*7ae0*/  ULDC.64 UR4, c[0x0][0x360] ;  /* 0x0000d80000047ab9 */ /* 0x000fc60000000a00 */
[----:B------:R-:W-:-:S05]  /*7af0*/  PLOP3.LUT P1, PT, PT, PT, UP0, 0x80, 0x0 ;  /* 0x000000000000781c */ /* 0x000fca0003f2f008 */
[----:B------:R-:W-:-:S06]  /*7b00*/  @UP0 UIMAD.WIDE UR4, UR15, UR6, UR4 ;  /* 0x000000060f0402a5 */ /* 0x000fcc000f8e0204 */
[----:B------:R-:W-:Y:S01]  /*7b10*/  MOV R2, UR4 ;  /* 0x0000000400027c02 */ /* 0x000fe20008000f00 */
        /* <DEDUP_REMOVED lines=13> */
.L_x_485:
[----:B-1----:R-:W1:Y:S01]  /*7bf0*/  S2R R2, SR_TID.X ;  /* 0x0000000000027919 */ /* 0x002e620000002100 */
[----:B------:R-:W-:Y:S01]  /*7c00*/  USHF.R.S32.HI UR6, URZ, 0x1f, UR16 ;  /* 0x0000001f3f067899 */ /* 0x000fe20008011410 */
[----:B-----5:R-:W-:Y:S01]  /*7c10*/  IADD3 R15, R6, -UR9, RZ ;  /* 0x80000009060f7c10 */ /* 0x020fe2000fffe0ff */
[----:B------:R-:W-:Y:S01]  /*7c20*/  ULDC.64 UR4, c[0x0][0x308] ;  /* 0x0000c20000047ab9 */ /* 0x000fe20000000a00 */
[----:B------:R-:W-:Y:S01]  /*7c30*/  IMAD.U32 R6, RZ, RZ, UR17 ;  /* 0x00000011ff067e24 */ /* 0x000fe2000f8e00ff */
[----:B------:R-:W-:Y:S01]  /*7c40*/  UIMAD UR4, UR6, UR4, URZ ;  /* 0x00000004060472a4 */ /* 0x000fe2000f8e023f */
[----:B------:R-:W-:Y:S01]  /*7c50*/  BSSY B0, `(.L_x_486) ;  /* 0x0000024000007945 */ /* 0x000fe20003800000 */
[----:B------:R-:W-:-:S02]  /*7c60*/  USHF.R.S32.HI UR7, URZ, 0x1f, UR15 ;  /* 0x0000001f3f077899 */ /* 0x000fc4000801140f */
[----:B------:R-:W-:Y:S02]  /*7c70*/  UIMAD UR5, UR16, UR5, UR4 ;  /* 0x00000005100572a4 */ /* 0x000fe4000f8e0204 */
[----:B------:R-:W-:Y:S02]  /*7c80*/  USEL UR15, UR15, URZ, !UP1 ;  /* 0x0000003f0f0f7287 */ /* 0x000fe4000c800000 */
[----:B------:R-:W-:-:S04]  /*7c90*/  USEL UR7, UR7, URZ, !UP1 ;  /* 0x0000003f07077287 */ /* 0x000fc8000c800000 */
[----:B------:R-:W-:Y:S01]  /*7ca0*/  IMAD.U32 R16, RZ, RZ, UR15 ;  /* 0x0000000fff107e24 */ /* 0x000fe2000f8e00ff */
[----:B-1----:R-:W-:-:S04]  /*7cb0*/  SHF.R.S32.HI R14, RZ, 0x1f, R2 ;  /* 0x0000001fff0e7819 */ /* 0x002fc80000011402 */
[----:B------:R-:W-:-:S04]  /*7cc0*/  LEA.HI R14, R14, R2, RZ, 0x5 ;  /* 0x000000020e0e7211 */ /* 0x000fc800078f28ff */
[----:B------:R-:W-:Y:S02]  /*7cd0*/  LOP3.LUT R0, R14, 0x1fffffe0, RZ, 0xc0, !PT ;  /* 0x1fffffe00e007812 */ /* 0x000fe400078ec0ff */
[----:B------:R-:W-:-:S03]  /*7ce0*/  SHF.R.S32.HI R14, RZ, 0x5, R14 ;  /* 0x00000005ff0e7819 */ /* 0x000fc6000001140e */
[----:B------:R-:W-:Y:S01]  /*7cf0*/  IMAD.IADD R0, R2, 0x1, -R0 ;  /* 0x0000000102007824 */ /* 0x000fe200078e0a00 */
[C---:B------:R-:W-:Y:S01]  /*7d00*/  IADD3 R4, P0, R14.reuse, UR10, RZ ;  /* 0x0000000a0e047c10 */ /* 0x040fe2000ff1e0ff */
[----:B------:R-:W-:Y:S01]  /*7d10*/  IMAD.U32 R2, RZ, RZ, UR16 ;  /* 0x00000010ff027e24 */ /* 0x000fe2000f8e00ff */
[----:B------:R-:W-:Y:S01]  /*7d20*/  ISETP.GE.AND P1, PT, R14, R15, PT ;  /* 0x0000000f0e00720c */ /* 0x000fe20003f26270 */
[----:B------:R-:W-:Y:S01]  /*7d30*/  IMAD.SHL.U32 R12, R0, 0x8, RZ ;  /* 0x00000008000c7824 */ /* 0x000fe200078e00ff */
[----:B------:R-:W-:Y:S02]  /*7d40*/  LEA.HI.X.SX32 R5, R14, UR11, 0x1, P0 ;  /* 0x0000000b0e057c11 */ /* 0x000fe400080f0eff */
[----:B------:R-:W-:Y:S02]  /*7d50*/  P2R R17, PR, RZ, 0x2 ;  /* 0x00000002ff117803 */ /* 0x000fe40000000000 */
[----:B------:R-:W-:Y:S01]  /*7d60*/  SHF.R.S32.HI R13, RZ, 0x1f, R12 ;  /* 0x0000001fff0d7819 */ /* 0x000fe2000001140c */
[----:B------:R-:W-:Y:S01]  /*7d70*/  IMAD.WIDE R6, R6, 0x40, R4 ;  /* 0x0000004006067825 */ /* 0x000fe200078e0204 */
        /* <DEDUP_REMOVED lines=17> */
.L_x_487:
[----:B------:R-:W-:Y:S05]  /*7e90*/  BSYNC B0 ;  /* 0x0000000000007941 */ /* 0x000fea0003800000 */
.L_x_486:
        /* <DEDUP_REMOVED lines=17> */
.L_x_489:
[----:B------:R-:W-:Y:S05]  /*7fb0*/  BSYNC B0 ;  /* 0x0000000000007941 */ /* 0x000fea0003800000 */
.L_x_488:
        /* <DEDUP_REMOVED lines=16> */
.L_x_491:
[----:B------:R-:W-:Y:S05]  /*80c0*/  BSYNC B0 ;  /* 0x0000000000007941 */ /* 0x000fea0003800000 */
.L_x_490:
        /* <DEDUP_REMOVED lines=16> */
.L_x_493:
[----:B------:R-:W-:Y:S05]  /*81d0*/  BSYNC B0 ;  /* 0x0000000000007941 */ /* 0x000fea0003800000 */
.L_x_492:
        /* <DEDUP_REMOVED lines=16> */
.L_x_495:
[----:B------:R-:W-:Y:S05]  /*82e0*/  BSYNC B0 ;  /* 0x0000000000007941 */ /* 0x000fea0003800000 */
.L_x_494:
        /* <DEDUP_REMOVED lines=16> */
.L_x_497:
[----:B------:R-:W-:Y:S05]  /*83f0*/  BSYNC B0 ;  /* 0x0000000000007941 */ /* 0x000fea0003800000 */
.L_x_496:
        /* <DEDUP_REMOVED lines=16> */
.L_x_499:
[----:B------:R-:W-:Y:S05]  /*8500*/  BSYNC B0 ;  /* 0x0000000000007941 */ /* 0x000fea0003800000 */
.L_x_498:
        /* <DEDUP_REMOVED lines=16> */
.L_x_501:
[----:B------:R-:W-:Y:S05]  /*8610*/  BSYNC B0 ;  /* 0x0000000000007941 */ /* 0x000fea0003800000 */
.L_x_500:
        /* <DEDUP_REMOVED lines=23> */
.L_x_503:
[----:B------:R-:W-:Y:S05]  /*8790*/  BSYNC B0 ;  /* 0x0000000000007941 */ /* 0x000fea0003800000 */
.L_x_502:
        /* <DEDUP_REMOVED lines=15> */
.L_x_505:
[----:B------:R-:W-:Y:S05]  /*8890*/  BSYNC B0 ;  /* 0x0000000000007941 */ /* 0x000fea0003800000 */
.L_x_504:
        /* <DEDUP_REMOVED lines=14> */
.L_x_507:
[----:B------:R-:W-:Y:S05]  /*8980*/  BSYNC B0 ;  /* 0x0000000000007941 */ /* 0x000fea0003800000 */
.L_x_506:
        /* <DEDUP_REMOVED lines=14> */
.L_x_509:
[----:B------:R-:W-:Y:S05]  /*8a70*/  BSYNC B0 ;  /* 0x0000000000007941 */ /* 0x000fea0003800000 */
.L_x_508:
        /* <DEDUP_REMOVED lines=14> */
.L_x_511:
[----:B------:R-:W-:Y:S05]  /*8b60*/  BSYNC B0 ;  /* 0x0000000000007941 */ /* 0x000fea0003800000 */
.L_x_510:
        /* <DEDUP_REMOVED lines=14> */
.L_x_513:
[----:B------:R-:W-:Y:S05]  /*8c50*/  BSYNC B0 ;  /* 0x0000000000007941 */ /* 0x000fea0003800000 */
.L_x_512:
        /* <DEDUP_REMOVED lines=14> */
.L_x_515:
[----:B------:R-:W-:Y:S05]  /*8d40*/  BSYNC B0 ;  /* 0x0000000000007941 */ /* 0x000fea0003800000 */
.L_x_514:
        /* <DEDUP_REMOVED lines=14> */
.L_x_516:
        /* <DEDUP_REMOVED lines=13> */
.L_x_1157:


//--------------------- .text._ZN7cutlass13device_kernelIN5flash32FlashAttnBwdPostprocessConvertdQIN4cute5tupleIJNS3_1CILi32EEENS5_ILi256EEEEEENS_6half_tEfNS_4arch4Sm80ELi256ENS3_8TiledMMAINS3_8MMA_AtomIJNS3_28SM80_16x8x16_F32F16F16F32_TNEEEENS3_6LayoutINS4_IJNS5_ILi1EEENS5_ILi8EEESH_EEENS4_IJNS5_ILi0EEESH_SK_EEEEENS4_IJNS5_ILi16EEENS5_ILi128EEESN_EEEEELb0EEEEEvNT_6ParamsE --------------------------
	.section	.text._ZN7cutlass13device_kernelIN5flash32FlashAttnBwdPostprocessConvertdQIN4cute5tupleIJNS3_1CILi32EEENS5_ILi256EEEEEENS_6half_tEfNS_4arch4Sm80ELi256ENS3_8TiledMMAINS3_8MMA_AtomIJNS3_28SM80_16x8x16_F32F16F16F32_TNEEEENS3_6LayoutINS4_IJNS5_ILi1EEENS5_ILi8EEESH_EEENS4_IJNS5_ILi0EEESH_SK_EEEEENS4_IJNS5_ILi16EEENS5_ILi128EEESN_EEEEELb0EEEEEvNT_6ParamsE,"ax",@progbits
	.sectioninfo	@"SHI_REGISTERS=51"
	.align	128
.text._ZN7cutlass13device_kernelIN5flash32FlashAttnBwdPostprocessConvertdQIN4cute5tupleIJNS3_1CILi32EEENS5_ILi256EEEEEENS_6half_tEfNS_4arch4Sm80ELi256ENS3_8TiledMMAINS3_8MMA_AtomIJNS3_28SM80_16x8x16_F32F16F16F32_TNEEEENS3_6LayoutINS4_IJNS5_ILi1EEENS5_ILi8EEESH_EEENS4_IJNS5_ILi0EEESH_SK_EEEEENS4_IJNS5_ILi16EEENS5_ILi128EEESN_EEEEELb0EEEEEvNT_6ParamsE:
        .type           _ZN7cutlass13device_kernelIN5flash32FlashAttnBwdPostprocessConvertdQIN4cute5tupleIJNS3_1CILi32EEENS5_ILi256EEEEEENS_6half_tEfNS_4arch4Sm80ELi256ENS3_8TiledMMAINS3_8MMA_AtomIJNS3_28SM80_16x8x16_F32F16F16F32_TNEEEENS3_6LayoutINS4_IJNS5_ILi1EEENS5_ILi8EEESH_EEENS4_IJNS5_ILi0EEESH_SK_EEEEENS4_IJNS5_ILi16EEENS5_ILi128EEESN_EEEEELb0EEEEEvNT_6ParamsE,@function
        .size           _ZN7cutlass13device_kernelIN5flash32FlashAttnBwdPostprocessConvertdQIN4cute5tupleIJNS3_1CILi32EEENS5_ILi256EEEEEENS_6half_tEfNS_4arch4Sm80ELi256ENS3_8TiledMMAINS3_8MMA_AtomIJNS3_28SM80_16x8x16_F32F16F16F32_TNEEEENS3_6LayoutINS4_IJNS5_ILi1EEENS5_ILi8EEESH_EEENS4_IJNS5_ILi0EEESH_SK_EEEEENS4_IJNS5_ILi16EEENS5_ILi128EEESN_EEEEELb0EEEEEvNT_6ParamsE,(.L_x_1158 - _ZN7cutlass13device_kernelIN5flash32FlashAttnBwdPostprocessConvertdQIN4cute5tupleIJNS3_1CILi32EEENS5_ILi256EEEEEENS_6half_tEfNS_4arch4Sm80ELi256ENS3_8TiledMMAINS3_8MMA_AtomIJNS3_28SM80_16x8x16_F32F16F16F32_TNEEEENS3_6LayoutINS4_IJNS5_ILi1EEENS5_ILi8EEESH_EEENS4_IJNS5_ILi0EEESH_SK_EEEEENS4_IJNS5_ILi16EEENS5_ILi128EEESN_EEEEELb0EEEEEvNT_6ParamsE)
        .other          _ZN7cutlass13device_kernelIN5flash32FlashAttnBwdPostprocessConvertdQIN4cute5tupleIJNS3_1CILi32EEENS5_ILi256EEEEEENS_6half_tEfNS_4arch4Sm80ELi256ENS3_8TiledMMAINS3_8MMA_AtomIJNS3_28SM80_16x8x16_F32F16F16F32_TNEEEENS3_6LayoutINS4_IJNS5_ILi1EEENS5_ILi8EEESH_EEENS4_IJNS5_ILi0EEESH_SK_EEEEENS4_IJNS5_ILi16EEENS5_ILi128EEESN_EEEEELb0EEEEEvNT_6ParamsE,@"STO_CUDA_ENTRY STV_DEFAULT"
_ZN7cutlass13device_kernelIN5flash32FlashAttnBwdPostprocessConvertdQIN4cute5tupleIJNS3_1CILi32EEENS5_ILi256EEEEEENS_6half_tEfNS_4arch4Sm80ELi256ENS3_8TiledMMAINS3_8MMA_AtomIJNS3_28SM80_16x8x16_F32F16F16F32_TNEEEENS3_6LayoutINS4_IJNS5_ILi1EEENS5_ILi8EEESH_EEENS4_IJNS5_ILi0EEESH_SK_EEEEENS4_IJNS5_ILi16EEENS5_ILi128EEESN_EEEEELb0EEEEEvNT_6ParamsE:
[----:B------:R-:W-:Y:S02]  /*0000*/  IMAD.MOV.U32 R1, RZ, RZ, c[0x0][0x28] ;  /* 0x00000a00ff017624 */ /* 0x000fe400078e00ff */
[----:B------:R-:W0:Y:S01]  /*0010*/  S2R R11, SR_CTAID.Z ;  /* 0x00000000000b7919 */ /* 0x000e220000002700 */
[----:B------:R-:W-:Y:S01]  /*0020*/  ISETP.NE.U32.AND P0, PT, RZ, c[0x0][0x1c8], PT ;  /* 0x00007200ff007a0c */ /* 0x000fe20003f05070 */
[----:B------:R-:W-:Y:S01]  /*0030*/  IMAD.MOV.U32 R6, RZ, RZ, 0x4 ;  /* 0x00000004ff067424 */ /* 0x000fe200078e00ff */
[----:B------:R-:W-:Y:S01]  /*0040*/  ISETP.NE.U32.AND P1, PT, RZ, c[0x0][0x1c0], PT ;  /* 0x00007000ff007a0c */ /* 0x000fe20003f25070 */
[----:B------:R-:W-:Y:S01]  /*0050*/  ULDC.64 UR4, c[0x0][0x118] ;  /* 0x0000460000047ab9 */ /* 0x000fe20000000a00 */
[----:B------:R-:W-:Y:S02]  /*0060*/  ISETP.NE.AND.EX P0, PT, RZ, c[0x0][0x1cc], PT, P0 ;  /* 0x00007300ff007a0c */ /* 0x000fe40003f05300 */
[----:B------:R-:W-:Y:S01]  /*0070*/  ISETP.NE.AND.EX P1, PT, RZ, c[0x0][0x1c4], PT, P1 ;  /* 0x00007100ff007a0c */ /* 0x000fe20003f25310 */
[----:B------:R-:W-:Y:S02]  /*0080*/  IMAD.MOV.U32 R41, RZ, RZ, c[0x0][0x190] ;  /* 0x00006400ff297624 */ /* 0x000fe400078e00ff */
[----:B0-----:R-:W-:-:S08]  /*0090*/  IMAD.WIDE R4, R11, R6, c[0x0][0x1c0] ;  /* 0x000070000b047625 */ /* 0x001fd000078e0206 */
[----:B------:R-:W-:Y:S02]  /*00a0*/  @P0 IMAD.WIDE R6, R11, R6, c[0x0][0x1c8] ;  /* 0x000072000b060625 */ /* 0x000fe400078e0206 */
[----:B------:R0:W5:Y:S01]  /*00b0*/  @P1 LDG.E R38, [R4.64] ;  /* 0x0000000404261981 */ /* 0x000162000c1e1900 */
[----:B------:R-:W-:-:S03]  /*00c0*/  ISETP.NE.U32.AND P2, PT, RZ, c[0x0][0x1c0], PT ;  /* 0x00007000ff007a0c */ /* 0x000fc60003f45070 */
[----:B------:R0:W5:Y:S04]  /*00d0*/  @P0 LDG.E R41, [R6.64] ;  /* 0x0000000406290981 */ /* 0x000168000c1e1900 */
[----:B------:R-:W1:Y:S02]  /*00e0*/  S2R R3, SR_CTAID.X ;  /* 0x0000000000037919 */ /* 0x000e640000002500 */
[----:B-1----:R-:W-:Y:S01]  /*00f0*/  IMAD.SHL.U32 R42, R3, 0x20, RZ ;  /* 0x00000020032a7824 */ /* 0x002fe200078e00ff */
[----:B------:R-:W-:Y:S05]  /*0100*/  @P0 BRA `(.L_x_517) ;  /* 0x0000004000000947 */ /* 0x000fea0003800000 */
[----:B0-----:R-:W-:Y:S05]  /*0110*/  @!P1 BRA `(.L_x_517) ;  /* 0x0000003000009947 */ /* 0x001fea0003800000 */
[----:B------:R-:W2:Y:S04]  /*0120*/  LDG.E R0, [R4.64] ;  /* 0x0000000404007981 */ /* 0x000ea8000c1e1900 */
[----:B-----5:R-:W2:Y:S02]  /*0130*/  LDG.E R41, [R4.64+0x4] ;  /* 0x0000040404297981 */ /* 0x020ea4000c1e1900 */
[----:B--2---:R-:W-:-:S03]  /*0140*/  IMAD.IADD R41, R41, 0x1, -R0 ;  /* 0x0000000129297824 */ /* 0x004fc600078e0a00 */
.L_x_517:
[----:B0-----:R-:W-:Y:S02]  /*0150*/  ISETP.NE.AND.EX P0, PT, RZ, c[0x0][0x1c4], PT, P2 ;  /* 0x00007100ff007a0c */ /* 0x001fe40003f05320 */
[----:B-----5:R-:W-:-:S02]  /*0160*/  ISETP.LE.AND P2, PT, R41, R42, PT ;  /* 0x0000002a2900720c */ /* 0x020fc40003f43270 */
[----:B------:R-:W-:-:S11]  /*0170*/  @P1 LEA R2, R11, R38, 0x5 ;  /* 0x000000260b021211 */ /* 0x000fd600078e28ff */
[----:B------:R-:W-:Y:S05]  /*0180*/  @P0 EXIT P2 ;  /* 0x000000000000094d */ /* 0x000fea0001000000 */
[----:B------:R-:W0:Y:S01]  /*0190*/  S2R R39, SR_TID.X ;  /* 0x0000000000277919 */ /* 0x000e220000002100 */
[----:B------:R-:W-:Y:S01]  /*01a0*/  @P1 SHF.R.S32.HI R5, RZ, 0x1f, R2 ;  /* 0x0000001fff051819 */ /* 0x000fe20000011402 */
[----:B------:R-:W-:Y:S01]  /*01b0*/  IMAD.SHL.U32 R9, R3, 0x2000, RZ ;  /* 0x0000200003097824 */ /* 0x000fe200078e00ff */
[----:B------:R-:W-:Y:S01]  /*01c0*/  SEL R36, R11, RZ, !P0 ;  /* 0x000000ff0b247207 */ /* 0x000fe20004000000 */
[----:B------:R-:W1:Y:S01]  /*01d0*/  S2R R0, SR_CTAID.Y ;  /* 0x0000000000007919 */ /* 0x000e620000002600 */
[----:B------:R-:W-:-:S05]  /*01e0*/  @P1 LEA.HI R5, R5, R2, RZ, 0x5 ;  /* 0x0000000205051211 */ /* 0x000fca00078f28ff */
[----:B------:R-:W-:-:S05]  /*01f0*/  @P1 IMAD.SHL.U32 R5, R5, 0x100, RZ ;  /* 0x0000010005051824 */ /* 0x000fca00078e00ff */
[----:B------:R-:W-:Y:S02]  /*0200*/  @P1 LOP3.LUT R7, R5, 0xffffe000, RZ, 0xc0, !PT ;  /* 0xffffe00005071812 */ /* 0x000fe400078ec0ff */
[----:B------:R-:W-:Y:S02]  /*0210*/  CS2R R4, SRZ ;  /* 0x0000000000047805 */ /* 0x000fe4000001ff00 */
[--C-:B------:R-:W-:Y:S01]  /*0220*/  @P1 SHF.R.S32.HI R5, RZ, 0x1f, R7.reuse ;  /* 0x0000001fff051819 */ /* 0x100fe20000011407 */
[----:B------:R-:W-:Y:S01]  /*0230*/  @P1 IMAD.MOV.U32 R4, RZ, RZ, R7 ;  /* 0x000000ffff041224 */ /* 0x000fe200078e0007 */
[----:B------:R-:W-:Y:S01]  /*0240*/  SHF.R.S32.HI R7, RZ, 0x1f, R9 ;  /* 0x0000001fff077819 */ /* 0x000fe20000011409 */
[----:B0-----:R-:W-:Y:S01]  /*0250*/  IMAD.SHL.U32 R2, R39, 0x4, RZ ;  /* 0x0000000427027824 */ /* 0x001fe200078e00ff */
[----:B-1----:R-:W-:-:S04]  /*0260*/  SHF.R.S32.HI R37, RZ, 0x1f, R0 ;  /* 0x0000001fff257819 */ /* 0x002fc80000011400 */
[----:B------:R-:W-:Y:S02]  /*0270*/  IADD3 R4, P2, P3, R4, R2, R9 ;  /* 0x0000000204047210 */ /* 0x000fe40007b5e009 */
[----:B------:R-:W-:Y:S01]  /*0280*/  SHF.R.S32.HI R6, RZ, 0x1f, R2 ;  /* 0x0000001fff067819 */ /* 0x000fe20000011402 */
[----:B------:R-:W-:Y:S01]  /*0290*/  IMAD R9, R37, c[0x0][0x178], RZ ;  /* 0x00005e0025097a24 */ /* 0x000fe200078e02ff */
[----:B------:R-:W-:Y:S02]  /*02a0*/  SHF.R.S32.HI R2, RZ, 0x1f, R11 ;  /* 0x0000001fff027819 */ /* 0x000fe4000001140b */
[----:B------:R-:W-:Y:S01]  /*02b0*/  IADD3.X R5, R5, R6, R7, P2, P3 ;  /* 0x0000000605057210 */ /* 0x000fe200017e6407 */
[----:B------:R-:W-:Y:S01]  /*02c0*/  IMAD R9, R0, c[0x0][0x17c], R9 ;  /* 0x00005f0000097a24 */ /* 0x000fe200078e0209 */
[----:B------:R-:W-:-:S03]  /*02d0*/  SEL R2, R2, RZ, !P0 ;  /* 0x000000ff02027207 */ /* 0x000fc60004000000 */
[----:B------:R-:W-:-:S04]  /*02e0*/  IMAD.WIDE.U32 R4, R0, c[0x0][0x178], R4 ;  /* 0x00005e0000047a25 */ /* 0x000fc800078e0004 */
[----:B------:R-:W-:Y:S02]  /*02f0*/  IMAD R7, R2, c[0x0][0x180], RZ ;  /* 0x0000600002077a24 */ /* 0x000fe400078e02ff */
[----:B------:R-:W-:Y:S02]  /*0300*/  IMAD.IADD R5, R5, 0x1, R9 ;  /* 0x0000000105057824 */ /* 0x000fe400078e0209 */
[C---:B------:R-:W-:Y:S02]  /*0310*/  IMAD R7, R36.reuse, c[0x0][0x184], R7 ;  /* 0x0000610024077a24 */ /* 0x040fe400078e0207 */
[----:B------:R-:W-:-:S05]  /*0320*/  IMAD.WIDE.U32 R4, R36, c[0x0][0x180], R4 ;  /* 0x0000600024047a25 */ /* 0x000fca00078e0004 */
[----:B------:R-:W-:Y:S02]  /*0330*/  IADD3 R5, R5, R7, RZ ;  /* 0x0000000705057210 */ /* 0x000fe40007ffe0ff */
[----:B------:R-:W-:-:S04]  /*0340*/  LEA R44, P0, R4, c[0x0][0x160], 0x2 ;  /* 0x00005800042c7a11 */ /* 0x000fc800078010ff */
[----:B------:R-:W-:-:S05]  /*0350*/  LEA.HI.X R45, R4, c[0x0][0x164], R5, 0x2, P0 ;  /* 0x00005900042d7a11 */ /* 0x000fca00000f1405 */
[----:B------:R0:W2:Y:S04]  /*0360*/  LDG.E.128 R4, [R44.64] ;  /* 0x000000042c047981 */ /* 0x0000a8000c1e1d00 */
[----:B------:R0:W3:Y:S04]  /*0370*/  LDG.E.128 R8, [R44.64+0x1000] ;  /* 0x001000042c087981 */ /* 0x0000e8000c1e1d00 */
[----:B------:R0:W4:Y:S04]  /*0380*/  LDG.E.128 R12, [R44.64+0x2000] ;  /* 0x002000042c0c7981 */ /* 0x000128000c1e1d00 */
[----:B------:R0:W5:Y:S04]  /*0390*/  LDG.E.128 R16, [R44.64+0x3000] ;  /* 0x003000042c107981 */ /* 0x000168000c1e1d00 */
[----:B------:R0:W5:Y:S04]  /*03a0*/  LDG.E.128 R20, [R44.64+0x4000] ;  /* 0x004000042c147981 */ /* 0x000168000c1e1d00 */
[----:B------:R0:W5:Y:S04]  /*03b0*/  LDG.E.128 R24, [R44.64+0x5000] ;  /* 0x005000042c187981 */ /* 0x000168000c1e1d00 */
[----:B------:R0:W5:Y:S04]  /*03c0*/  LDG.E.128 R28, [R44.64+0x6000] ;  /* 0x006000042c1c7981 */ /* 0x000168000c1e1d00 */
[----:B------:R0:W5:Y:S01]  /*03d0*/  LDG.E.128 R32, [R44.64+0x7000] ;  /* 0x007000042c207981 */ /* 0x000162000c1e1d00 */
[----:B------:R-:W-:Y:S01]  /*03e0*/  SHF.R.S32.HI R46, RZ, 0x1f, R39 ;  /* 0x0000001fff2e7819 */ /* 0x000fe20000011427 */
[----:B------:R-:W-:Y:S01]  /*03f0*/  IMAD.IADD R41, R41, 0x1, -R42 ;  /* 0x0000000129297824 */ /* 0x000fe200078e0a2a */
[----:B------:R-:W-:Y:S01]  /*0400*/  BSSY B0, `(.L_x_518) ;  /* 0x00000bd000007945 */ /* 0x000fe20003800000 */
[----:B------:R-:W-:Y:S01]  /*0410*/  IMAD R37, R37, c[0x0][0x1a8], RZ ;  /* 0x00006a0025257a24 */ /* 0x000fe200078e02ff */
[----:B------:R-:W-:-:S02]  /*0420*/  LEA.HI R40, R46, R39, RZ, 0x2 ;  /* 0x000000272e287211 */ /* 0x000fc400078f10ff */
[-C--:B------:R-:W-:Y:S01]  /*0430*/  LEA.HI R47, R46, R39.reuse, RZ, 0x6 ;  /* 0x000000272e2f7211 */ /* 0x080fe200078f30ff */
[----:B------:R-:W-:Y:S01]  /*0440*/  IMAD R37, R0, c[0x0][0x1ac], R37 ;  /* 0x00006b0000257a24 */ /* 0x000fe200078e0225 */
[--C-:B------:R-:W-:Y:S02]  /*0450*/  SHF.R.S32.HI R43, RZ, 0x2, R40.reuse ;  /* 0x00000002ff2b7819 */ /* 0x100fe40000011428 */
[----:B------:R-:W-:Y:S01]  /*0460*/  SHF.R.S32.HI R48, RZ, 0x1f, R40 ;  /* 0x0000001fff307819 */ /* 0x000fe20000011428 */
[----:B------:R-:W-:Y:S01]  /*0470*/  IMAD.SHL.U32 R47, R47, 0x8, RZ ;  /* 0x000000082f2f7824 */ /* 0x000fe200078e00ff */
[----:B0-----:R-:W-:Y:S02]  /*0480*/  LEA.HI R45, R46, R39, RZ, 0x5 ;  /* 0x000000272e2d7211 */ /* 0x001fe400078f28ff */
[----:B------:R-:W-:Y:S02]  /*0490*/  LEA.HI R48, R48, R43, RZ, 0x3 ;  /* 0x0000002b30307211 */ /* 0x000fe400078f18ff */
[----:B------:R-:W-:-:S02]  /*04a0*/  LEA.HI R46, R46, R39, RZ, 0x7 ;  /* 0x000000272e2e7211 */ /* 0x000fc400078f38ff */
[----:B------:R-:W-:Y:S02]  /*04b0*/  LOP3.LUT R44, R48, 0xfffffff8, RZ, 0xc0, !PT ;  /* 0xfffffff8302c7812 */ /* 0x000fe400078ec0ff */
[--C-:B------:R-:W-:Y:S02]  /*04c0*/  SHF.R.S32.HI R48, RZ, 0x1f, R45.reuse ;  /* 0x0000001fff307819 */ /* 0x100fe4000001142d */
[----:B------:R-:W-:Y:S01]  /*04d0*/  SHF.R.U32.HI R46, RZ, 0x1, R46 ;  /* 0x00000001ff2e7819 */ /* 0x000fe2000001162e */
[----:B------:R-:W-:Y:S01]  /*04e0*/  IMAD.IADD R44, R43, 0x1, -R44 ;  /* 0x000000012b2c7824 */ /* 0x000fe200078e0a2c */
[----:B------:R-:W-:Y:S02]  /*04f0*/  SHF.R.S32.HI R43, RZ, 0x5, R45 ;  /* 0x00000005ff2b7819 */ /* 0x000fe4000001142d */
[----:B------:R-:W-:Y:S02]  /*0500*/  LOP3.LUT R40, R40, 0x7ffffffc, RZ, 0xc0, !PT ;  /* 0x7ffffffc28287812 */ /* 0x000fe400078ec0ff */
[----:B------:R-:W-:-:S02]  /*0510*/  LEA.HI R48, R48, R43, RZ, 0x2 ;  /* 0x0000002b30307211 */ /* 0x000fc400078f10ff */
[----:B------:R-:W-:Y:S01]  /*0520*/  LOP3.LUT R47, R47, 0x7ffffe00, RZ, 0xc0, !PT ;  /* 0x7ffffe002f2f7812 */ /* 0x000fe200078ec0ff */
[----:B------:R-:W-:Y:S01]  /*0530*/  IMAD.IADD R40, R39, 0x1, -R40 ;  /* 0x0000000127287824 */ /* 0x000fe200078e0a28 */
[----:B------:R-:W-:Y:S02]  /*0540*/  LOP3.LUT R48, R48, 0x7fffffc, RZ, 0xc0, !PT ;  /* 0x07fffffc30307812 */ /* 0x000fe400078ec0ff */
[----:B------:R-:W-:Y:S01]  /*0550*/  IMNMX R41, R41, 0x20, PT ;  /* 0x0000002029297817 */ /* 0x000fe20003800200 */
[----:B------:R-:W-:Y:S01]  /*0560*/  IMAD R40, R40, 0x2, R47 ;  /* 0x0000000228287824 */ /* 0x000fe200078e022f */
[----:B--2---:R0:W-:Y:S04]  /*0570*/  STS.128 [R39.X16], R4 ;  /* 0x0000000427007388 */ /* 0x0041e8000000cc00 */
[----:B---3--:R1:W-:Y:S04]  /*0580*/  STS.128 [R39.X16+0x1000], R8 ;  /* 0x0010000827007388 */ /* 0x0083e8000000cc00 */
[----:B----4-:R-:W-:Y:S04]  /*0590*/  STS.128 [R39.X16+0x2000], R12 ;  /* 0x0020000c27007388 */ /* 0x010fe8000000cc00 */
[----:B-----5:R-:W-:Y:S04]  /*05a0*/  STS.128 [R39.X16+0x3000], R16 ;  /* 0x0030001027007388 */ /* 0x020fe8000000cc00 */
[----:B------:R-:W-:Y:S01]  /*05b0*/  STS.128 [R39.X16+0x4000], R20 ;  /* 0x0040001427007388 */ /* 0x000fe2000000cc00 */
[----:B0-----:R-:W-:-:S02]  /*05c0*/  LOP3.LUT R4, R45, 0xffffffe0, RZ, 0xc0, !PT ;  /* 0xffffffe02d047812 */ /* 0x001fc400078ec0ff */
[----:B------:R-:W-:Y:S01]  /*05d0*/  SHF.R.S32.HI R5, RZ, 0x1f, R44 ;  /* 0x0000001fff057819 */ /* 0x000fe2000001142c */
[----:B------:R-:W-:Y:S01]  /*05e0*/  STS.128 [R39.X16+0x5000], R24 ;  /* 0x0050001827007388 */ /* 0x000fe2000000cc00 */
[----:B-1----:R-:W-:Y:S01]  /*05f0*/  LOP3.LUT R9, R46, 0x40, RZ, 0xc0, !PT ;  /* 0x000000402e097812 */ /* 0x002fe200078ec0ff */
[----:B------:R-:W-:Y:S01]  /*0600*/  IMAD.IADD R4, R39, 0x1, -R4 ;  /* 0x0000000127047824 */ /* 0x000fe200078e0a04 */
[----:B------:R-:W-:Y:S01]  /*0610*/  LEA.HI R5, R5, R44, RZ, 0x2 ;  /* 0x0000002c05057211 */ /* 0x000fe200078f10ff */
[----:B------:R-:W-:Y:S01]  /*0620*/  STS.128 [R39.X16+0x6000], R28 ;  /* 0x0060001c27007388 */ /* 0x000fe2000000cc00 */
[----:B------:R-:W-:Y:S01]  /*0630*/  SHF.R.U32.HI R10, RZ, 0x3, R9 ;  /* 0x00000003ff0a7819 */ /* 0x000fe20000011609 */
[C---:B------:R-:W-:Y:S01]  /*0640*/  IMAD.IADD R11, R43.reuse, 0x1, -R48 ;  /* 0x000000012b0b7824 */ /* 0x040fe200078e0a30 */
[C---:B------:R-:W-:Y:S01]  /*0650*/  LEA.HI R7, R4.reuse, R4, RZ, 0x1 ;  /* 0x0000000404077211 */ /* 0x040fe200078f08ff */
[----:B------:R-:W-:Y:S01]  /*0660*/  STS.128 [R39.X16+0x7000], R32 ;  /* 0x0070002027007388 */ /* 0x000fe2000000cc00 */
[----:B------:R-:W-:Y:S01]  /*0670*/  IMAD.SHL.U32 R4, R4, 0x8, RZ ;  /* 0x0000000804047824 */ /* 0x000fe200078e00ff */
[----:B------:R-:W-:-:S02]  /*0680*/  SHF.L.U32 R6, R43, 0x3, RZ ;  /* 0x000000032b067819 */ /* 0x000fc400000006ff */
[----:B------:R-:W-:Y:S01]  /*0690*/  BAR.SYNC.DEFER_BLOCKING 0x0 ;  /* 0x0000000000007b1d */ /* 0x000fe20000010000 */
[----:B------:R-:W-:Y:S01]  /*06a0*/  IMAD.SHL.U32 R7, R7, 0x100, RZ ;  /* 0x0000010007077824 */ /* 0x000fe200078e00ff */
[----:B------:R-:W-:Y:S02]  /*06b0*/  LOP3.LUT R9, R9, 0x8, R4, 0xf8, !PT ;  /* 0x0000000809097812 */ /* 0x000fe400078ef804 */
[----:B------:R-:W-:Y:S02]  /*06c0*/  ISETP.GE.AND P0, PT, R4, c[0x0][0x194], PT ;  /* 0x0000650004007a0c */ /* 0x000fe40003f06270 */
[----:B------:R-:W-:Y:S02]  /*06d0*/  LOP3.LUT R8, R7, 0x7ffffe00, RZ, 0xc0, !PT ;  /* 0x7ffffe0007087812 */ /* 0x000fe400078ec0ff */
[C---:B------:R-:W-:Y:S01]  /*06e0*/  LOP3.LUT R7, R5.reuse, 0x7fffffc, RZ, 0xc0, !PT ;  /* 0x07fffffc05077812 */ /* 0x040fe200078ec0ff */
[----:B------:R-:W-:Y:S01]  /*06f0*/  IMAD.SHL.U32 R5, R5, 0x10, RZ ;  /* 0x0000001005057824 */ /* 0x000fe200078e00ff */
[----:B------:R-:W-:Y:S01]  /*0700*/  LOP3.LUT R10, R9, R10, RZ, 0x3c, !PT ;  /* 0x0000000a090a7212 */ /* 0x000fe200078e3cff */
[----:B------:R-:W-:Y:S01]  /*0710*/  IMAD R11, R11, 0x10, R8 ;  /* 0x000000100b0b7824 */ /* 0x000fe200078e0208 */
[----:B------:R-:W-:-:S02]  /*0720*/  IADD3 R9, R44, -R7, RZ ;  /* 0x800000072c097210 */ /* 0x000fc40007ffe0ff */
[----:B------:R-:W-:-:S04]  /*0730*/  LOP3.LUT R5, R5, 0x40, RZ, 0xc0, !PT ;  /* 0x0000004005057812 */ /* 0x000fc800078ec0ff */
[----:B------:R-:W-:Y:S01]  /*0740*/  LOP3.LUT R7, R5, 0x8, R6, 0xf8, !PT ;  /* 0x0000000805077812 */ /* 0x000fe200078ef806 */
[----:B------:R-:W-:Y:S01]  /*0750*/  IMAD.IADD R6, R11, 0x1, R10 ;  /* 0x000000010b067824 */ /* 0x000fe200078e020a */
[----:B------:R-:W-:Y:S01]  /*0760*/  SHF.R.U32.HI R8, RZ, 0x3, R5 ;  /* 0x00000003ff087819 */ /* 0x000fe20000011605 */
[----:B------:R-:W-:Y:S01]  /*0770*/  IMAD R5, R9, 0x10, R40 ;  /* 0x0000001009057824 */ /* 0x000fe200078e0228 */
[----:B------:R-:W0:Y:S02]  /*0780*/  LDS R34, [R39.X4+0x400] ;  /* 0x0004000027227984 */ /* 0x000e240000004800 */
[----:B------:R-:W-:Y:S02]  /*0790*/  LOP3.LUT R8, R7, R8, RZ, 0x3c, !PT ;  /* 0x0000000807087212 */ /* 0x000fe400078e3cff */
[----:B------:R-:W1:Y:S03]  /*07a0*/  LDS R33, [R39.X4+0x800] ;  /* 0x0008000027217984 */ /* 0x000e660000004800 */
[----:B------:R-:W-:Y:S01]  /*07b0*/  IMAD.IADD R8, R8, 0x1, R5 ;  /* 0x0000000108087824 */ /* 0x000fe200078e0205 */
[----:B------:R-:W2:Y:S04]  /*07c0*/  LDS R32, [R39.X4+0xc00] ;  /* 0x000c000027207984 */ /* 0x000ea80000004800 */
[----:B------:R-:W3:Y:S04]  /*07d0*/  LDS R35, [R39.X4] ;  /* 0x0000000027237984 */ /* 0x000ee80000004800 */
[----:B------:R-:W4:Y:S04]  /*07e0*/  LDS R26, [R39.X4+0x1000] ;  /* 0x00100000271a7984 */ /* 0x000f280000004800 */
[----:B------:R-:W5:Y:S04]  /*07f0*/  LDS R31, [R39.X4+0x1400] ;  /* 0x00140000271f7984 */ /* 0x000f680000004800 */
[----:B------:R-:W5:Y:S04]  /*0800*/  LDS R28, [R39.X4+0x2c00] ;  /* 0x002c0000271c7984 */ /* 0x000f680000004800 */
[----:B------:R-:W5:Y:S04]  /*0810*/  LDS R25, [R39.X4+0x3000] ;  /* 0x0030000027197984 */ /* 0x000f680000004800 */
[----:B------:R-:W5:Y:S04]  /*0820*/  LDS R27, [R39.X4+0x3400] ;  /* 0x00340000271b7984 */ /* 0x000f680000004800 */
[----:B------:R-:W5:Y:S04]  /*0830*/  LDS R22, [R39.X4+0x2800] ;  /* 0x0028000027167984 */ /* 0x000f680000004800 */
[----:B------:R-:W5:Y:S01]  /*0840*/  LDS R19, [R39.X4+0x4c00] ;  /* 0x004c000027137984 */ /* 0x000f620000004800 */
[----:B0-----:R-:W-:-:S03]  /*0850*/  FMUL.FTZ R40, R34, c[0x0][0x1b8] ;  /* 0x00006e0022287a20 */ /* 0x001fc60000410000 */
[----:B------:R-:W0:Y:S01]  /*0860*/  LDS R9, [R39.X4+0x4000] ;  /* 0x0040000027097984 */ /* 0x000e220000004800 */
[----:B-1----:R-:W-:-:S03]  /*0870*/  FMUL.FTZ R42, R33, c[0x0][0x1b8] ;  /* 0x00006e00212a7a20 */ /* 0x002fc60000410000 */
[----:B------:R-:W1:Y:S01]  /*0880*/  LDS R20, [R39.X4+0x4400] ;  /* 0x0044000027147984 */ /* 0x000e620000004800 */
[----:B--2---:R-:W-:-:S03]  /*0890*/  FMUL.FTZ R45, R32, c[0x0][0x1b8] ;  /* 0x00006e00202d7a20 */ /* 0x004fc60000410000 */
[----:B------:R-:W2:Y:S01]  /*08a0*/  LDS R12, [R39.X4+0x5000] ;  /* 0x00500000270c7984 */ /* 0x000ea20000004800 */
[----:B---3--:R-:W-:-:S03]  /*08b0*/  FMUL.FTZ R35, R35, c[0x0][0x1b8] ;  /* 0x00006e0023237a20 */ /* 0x008fc60000410000 */
[----:B------:R-:W3:Y:S01]  /*08c0*/  LDS R18, [R39.X4+0x5400] ;  /* 0x0054000027127984 */ /* 0x000ee20000004800 */
[----:B----4-:R-:W-:Y:S01]  /*08d0*/  FMUL.FTZ R26, R26, c[0x0][0x1b8] ;  /* 0x00006e001a1a7a20 */ /* 0x010fe20000410000 */
[----:B------:R-:W-:Y:S02]  /*08e0*/  F2FP.PACK_AB R35, R40, R35 ;  /* 0x000000232823723e */ /* 0x000fe400000000ff */
[----:B------:R-:W4:Y:S01]  /*08f0*/  LDS R24, [R39.X4+0x1800] ;  /* 0x0018000027187984 */ /* 0x000f220000004800 */
[----:B-----5:R-:W-:Y:S01]  /*0900*/  FMUL.FTZ R31, R31, c[0x0][0x1b8] ;  /* 0x00006e001f1f7a20 */ /* 0x020fe20000410000 */
[----:B------:R-:W-:Y:S02]  /*0910*/  F2FP.PACK_AB R40, R45, R42 ;  /* 0x0000002a2d28723e */ /* 0x000fe400000000ff */
[----:B------:R-:W5:Y:S01]  /*0920*/  LDS R30, [R39.X4+0x1c00] ;  /* 0x001c0000271e7984 */ /* 0x000f620000004800 */
[----:B------:R-:W-:-:S03]  /*0930*/  FMUL.FTZ R47, R28, c[0x0][0x1b8] ;  /* 0x00006e001c2f7a20 */ /* 0x000fc60000410000 */
[----:B------:R-:W5:Y:S01]  /*0940*/  LDS R23, [R39.X4+0x2000] ;  /* 0x0020000027177984 */ /* 0x000f620000004800 */
[----:B------:R-:W-:-:S03]  /*0950*/  FMUL.FTZ R28, R25, c[0x0][0x1b8] ;  /* 0x00006e00191c7a20 */ /* 0x000fc60000410000 */
[----:B------:R-:W5:Y:S01]  /*0960*/  LDS R29, [R39.X4+0x2400] ;  /* 0x00240000271d7984 */ /* 0x000f620000004800 */
[----:B------:R-:W-:-:S03]  /*0970*/  FMUL.FTZ R27, R27, c[0x0][0x1b8] ;  /* 0x00006e001b1b7a20 */ /* 0x000fc60000410000 */
[----:B------:R-:W5:Y:S01]  /*0980*/  LDS R14, [R39.X4+0x3800] ;  /* 0x00380000270e7984 */ /* 0x000f620000004800 */
[----:B------:R-:W-:Y:S01]  /*0990*/  FMUL.FTZ R42, R22, c[0x0][0x1b8] ;  /* 0x00006e00162a7a20 */ /* 0x000fe20000410000 */
[----:B------:R-:W-:Y:S02]  /*09a0*/  F2FP.PACK_AB R22, R31, R26 ;  /* 0x0000001a1f16723e */ /* 0x000fe400000000ff */
[----:B------:R-:W5:Y:S01]  /*09b0*/  LDS R21, [R39.X4+0x3c00] ;  /* 0x003c000027157984 */ /* 0x000f620000004800 */
[----:B------:R-:W-:Y:S01]  /*09c0*/  F2FP.PACK_AB R26, R27, R28 ;  /* 0x0000001c1b1a723e */ /* 0x000fe200000000ff */
[----:B------:R-:W-:Y:S01]  /*09d0*/  FMUL.FTZ R28, R19, c[0x0][0x1b8] ;  /* 0x00006e00131c7a20 */ /* 0x000fe20000410000 */
[----:B------:R-:W-:Y:S01]  /*09e0*/  F2FP.PACK_AB R25, R47, R42 ;  /* 0x0000002a2f19723e */ /* 0x000fe200000000ff */
[----:B------:R-:W5:Y:S01]  /*09f0*/  LDS R13, [R39.X4+0x4800] ;  /* 0x00480000270d7984 */ /* 0x000f620000004800 */
[----:B0-----:R-:W-:-:S03]  /*0a00*/  FMUL.FTZ R9, R9, c[0x0][0x1b8] ;  /* 0x00006e0009097a20 */ /* 0x001fc60000410000 */
[----:B------:R-:W0:Y:S01]  /*0a10*/  LDS R11, [R39.X4+0x5800] ;  /* 0x00580000270b7984 */ /* 0x000e220000004800 */
[----:B-1----:R-:W-:-:S03]  /*0a20*/  FMUL.FTZ R20, R20, c[0x0][0x1b8] ;  /* 0x00006e0014147a20 */ /* 0x002fc60000410000 */
[----:B------:R-:W1:Y:S01]  /*0a30*/  LDS R17, [R39.X4+0x5c00] ;  /* 0x005c000027117984 */ /* 0x000e620000004800 */
[----:B--2---:R-:W-:Y:S01]  /*0a40*/  FMUL.FTZ R12, R12, c[0x0][0x1b8] ;  /* 0x00006e000c0c7a20 */ /* 0x004fe20000410000 */
[----:B------:R-:W-:Y:S02]  /*0a50*/  F2FP.PACK_AB R20, R20, R9 ;  /* 0x000000091414723e */ /* 0x000fe400000000ff */
[----:B------:R-:W2:Y:S01]  /*0a60*/  LDS R5, [R39.X4+0x6000] ;  /* 0x0060000027057984 */ /* 0x000ea20000004800 */
[----:B---3--:R-:W-:-:S03]  /*0a70*/  FMUL.FTZ R19, R18, c[0x0][0x1b8] ;  /* 0x00006e0012137a20 */ /* 0x008fc60000410000 */
[----:B------:R-:W3:Y:S01]  /*0a80*/  LDS R16, [R39.X4+0x6400] ;  /* 0x0064000027107984 */ /* 0x000ee20000004800 */
[----:B----4-:R-:W-:Y:S01]  /*0a90*/  FMUL.FTZ R24, R24, c[0x0][0x1b8] ;  /* 0x00006e0018187a20 */ /* 0x010fe20000410000 */
[----:B------:R-:W-:Y:S02]  /*0aa0*/  F2FP.PACK_AB R19, R19, R12 ;  /* 0x0000000c1313723e */ /* 0x000fe400000000ff */
[----:B------:R-:W4:Y:S01]  /*0ab0*/  LDS R7, [R39.X4+0x6800] ;  /* 0x0068000027077984 */ /* 0x000f220000004800 */
[----:B-----5:R-:W-:-:S03]  /*0ac0*/  FMUL.FTZ R45, R30, c[0x0][0x1b8] ;  /* 0x00006e001e2d7a20 */ /* 0x020fc60000410000 */
[----:B------:R-:W5:Y:S01]  /*0ad0*/  LDS R15, [R39.X4+0x6c00] ;  /* 0x006c0000270f7984 */ /* 0x000f620000004800 */
[----:B------:R-:W-:Y:S01]  /*0ae0*/  FMUL.FTZ R30, R23, c[0x0][0x1b8] ;  /* 0x00006e00171e7a20 */ /* 0x000fe20000410000 */
[----:B------:R-:W-:Y:S02]  /*0af0*/  F2FP.PACK_AB R23, R45, R24 ;  /* 0x000000182d17723e */ /* 0x000fe400000000ff */
[----:B------:R-:W5:Y:S01]  /*0b00*/  LDS R10, [R39.X4+0x7000] ;  /* 0x00700000270a7984 */ /* 0x000f620000004800 */
[----:B------:R-:W-:-:S03]  /*0b10*/  FMUL.FTZ R29, R29, c[0x0][0x1b8] ;  /* 0x00006e001d1d7a20 */ /* 0x000fc60000410000 */
[----:B------:R-:W5:Y:S01]  /*0b20*/  LDS R33, [R39.X4+0x7400] ;  /* 0x0074000027217984 */ /* 0x000f620000004800 */
[----:B------:R-:W-:Y:S01]  /*0b30*/  FMUL.FTZ R14, R14, c[0x0][0x1b8] ;  /* 0x00006e000e0e7a20 */ /* 0x000fe20000410000 */
[----:B------:R-:W-:Y:S02]  /*0b40*/  F2FP.PACK_AB R24, R29, R30 ;  /* 0x0000001e1d18723e */ /* 0x000fe400000000ff */
[----:B------:R-:W5:Y:S01]  /*0b50*/  LDS R32, [R39.X4+0x7800] ;  /* 0x0078000027207984 */ /* 0x000f620000004800 */
[----:B------:R-:W-:-:S03]  /*0b60*/  FMUL.FTZ R21, R21, c[0x0][0x1b8] ;  /* 0x00006e0015157a20 */ /* 0x000fc60000410000 */
[----:B------:R-:W5:Y:S01]  /*0b70*/  LDS R34, [R39.X4+0x7c00] ;  /* 0x007c000027227984 */ /* 0x000f620000004800 */
[----:B------:R-:W-:Y:S01]  /*0b80*/  FMUL.FTZ R13, R13, c[0x0][0x1b8] ;  /* 0x00006e000d0d7a20 */ /* 0x000fe20000410000 */
[----:B------:R-:W-:Y:S01]  /*0b90*/  F2FP.PACK_AB R14, R21, R14 ;  /* 0x0000000e150e723e */ /* 0x000fe200000000ff */
[----:B0-----:R-:W-:-:S03]  /*0ba0*/  FMUL.FTZ R11, R11, c[0x0][0x1b8] ;  /* 0x00006e000b0b7a20 */ /* 0x001fc60000410000 */
[----:B------:R-:W-:Y:S01]  /*0bb0*/  F2FP.PACK_AB R13, R28, R13 ;  /* 0x0000000d1c0d723e */ /* 0x000fe200000000ff */
[----:B-1----:R-:W-:Y:S02]  /*0bc0*/  FMUL.FTZ R18, R17, c[0x0][0x1b8] ;  /* 0x00006e0011127a20 */ /* 0x002fe40000410000 */
[----:B------:R-:W-:Y:S02]  /*0bd0*/  IMAD R17, R2, c[0x0][0x1b0], RZ ;  /* 0x00006c0002117a24 */ /* 0x000fe400078e02ff */
[----:B--2---:R-:W-:Y:S01]  /*0be0*/  FMUL.FTZ R5, R5, c[0x0][0x1b8] ;  /* 0x00006e0005057a20 */ /* 0x004fe20000410000 */
[----:B------:R-:W-:Y:S01]  /*0bf0*/  F2FP.PACK_AB R18, R18, R11 ;  /* 0x0000000b1212723e */ /* 0x000fe200000000ff */
[----:B------:R-:W-:Y:S02]  /*0c00*/  IMAD R17, R36, c[0x0][0x1b4], R17 ;  /* 0x00006d0024117a24 */ /* 0x000fe400078e0211 */
[----:B---3--:R-:W-:Y:S02]  /*0c10*/  FMUL.FTZ R16, R16, c[0x0][0x1b8] ;  /* 0x00006e0010107a20 */ /* 0x008fe40000410000 */
[----:B----4-:R-:W-:-:S03]  /*0c20*/  FMUL.FTZ R7, R7, c[0x0][0x1b8] ;  /* 0x00006e0007077a20 */ /* 0x010fc60000410000 */
[----:B------:R-:W-:Y:S02]  /*0c30*/  F2FP.PACK_AB R5, R16, R5 ;  /* 0x000000051005723e */ /* 0x000fe400000000ff */
[----:B------:R-:W-:Y:S01]  /*0c40*/  IADD3 R16, R43, 0x10, RZ ;  /* 0x000000102b107810 */ /* 0x000fe20007ffe0ff */
[----:B-----5:R-:W-:Y:S01]  /*0c50*/  FMUL.FTZ R12, R15, c[0x0][0x1b8] ;  /* 0x00006e000f0c7a20 */ /* 0x020fe20000410000 */
[----:B------:R-:W-:Y:S02]  /*0c60*/  SHF.L.U32 R15, R8, 0x1, RZ ;  /* 0x00000001080f7819 */ /* 0x000fe400000006ff */
[----:B------:R-:W-:Y:S01]  /*0c70*/  ISETP.GE.OR P3, PT, R16, R41, P0 ;  /* 0x000000291000720c */ /* 0x000fe20000766670 */
[----:B------:R-:W-:Y:S01]  /*0c80*/  FMUL.FTZ R10, R10, c[0x0][0x1b8] ;  /* 0x00006e000a0a7a20 */ /* 0x000fe20000410000 */
[----:B------:R-:W-:Y:S01]  /*0c90*/  F2FP.PACK_AB R12, R12, R7 ;  /* 0x000000070c0c723e */ /* 0x000fe200000000ff */
[----:B------:R-:W-:Y:S01]  /*0ca0*/  STS [R15+0x8000], R35 ;  /* 0x008000230f007388 */ /* 0x000fe20000000800 */
[----:B------:R-:W-:-:S02]  /*0cb0*/  IMAD.SHL.U32 R7, R6, 0x2, RZ ;  /* 0x0000000206077824 */ /* 0x000fc400078e00ff */
[----:B------:R-:W-:Y:S01]  /*0cc0*/  FMUL.FTZ R33, R33, c[0x0][0x1b8] ;  /* 0x00006e0021217a20 */ /* 0x000fe20000410000 */
[----:B------:R-:W-:Y:S01]  /*0cd0*/  STS [R15+0x8100], R40 ;  /* 0x008100280f007388 */ /* 0x000fe20000000800 */
[----:B------:R-:W-:-:S03]  /*0ce0*/  FMUL.FTZ R32, R32, c[0x0][0x1b8] ;  /* 0x00006e0020207a20 */ /* 0x000fc60000410000 */
[----:B------:R-:W-:Y:S01]  /*0cf0*/  F2FP.PACK_AB R33, R33, R10 ;  /* 0x0000000a2121723e */ /* 0x000fe200000000ff */
[----:B------:R-:W-:Y:S01]  /*0d00*/  STS [R15+0x9000], R24 ;  /* 0x009000180f007388 */ /* 0x000fe20000000800 */
[----:B------:R-:W-:-:S03]  /*0d10*/  FMUL.FTZ R9, R34, c[0x0][0x1b8] ;  /* 0x00006e0022097a20 */ /* 0x000fc60000410000 */
[----:B------:R-:W-:Y:S02]  /*0d20*/  STS [R15+0x9100], R25 ;  /* 0x009100190f007388 */ /* 0x000fe40000000800 */
[----:B------:R-:W-:Y:S02]  /*0d30*/  F2FP.PACK_AB R32, R9, R32 ;  /* 0x000000200920723e */ /* 0x000fe400000000ff */
        /* <DEDUP_REMOVED lines=8> */
[----:B0-----:R-:W-:-:S03]  /*0dc0*/  IADD3 R13, R43, 0x8, RZ ;  /* 0x000000082b0d7810 */ /* 0x001fc60007ffe0ff */
[----:B------:R-:W-:Y:S01]  /*0dd0*/  STS [R15+0xa200], R19 ;  /* 0x00a200130f007388 */ /* 0x000fe20000000800 */
[----:B-1----:R-:W-:-:S03]  /*0de0*/  SHF.R.S32.HI R5, RZ, 0x1f, R4 ;  /* 0x0000001fff057819 */ /* 0x002fc60000011404 */
[----:B------:R-:W-:Y:S01]  /*0df0*/  STS [R15+0xa300], R18 ;  /* 0x00a300120f007388 */ /* 0x000fe20000000800 */
[----:B------:R-:W-:Y:S02]  /*0e00*/  ISETP.GE.OR P2, PT, R13, R41, P0 ;  /* 0x000000290d00720c */ /* 0x000fe40000746670 */
[----:B--2---:R-:W-:Y:S01]  /*0e10*/  CS2R R12, SRZ ;  /* 0x00000000000c7805 */ /* 0x004fe2000001ff00 */
[----:B------:R-:W-:Y:S01]  /*0e20*/  STS [R15+0xb200], R33 ;  /* 0x00b200210f007388 */ /* 0x000fe20000000800 */
[--C-:B------:R-:W-:Y:S01]  /*0e30*/  @P1 SHF.R.S32.HI R13, RZ, 0x1f, R38.reuse ;  /* 0x0000001fff0d1819 */ /* 0x100fe20000011426 */
[----:B------:R-:W-:Y:S02]  /*0e40*/  @P1 IMAD.MOV.U32 R12, RZ, RZ, R38 ;  /* 0x000000ffff0c1224 */ /* 0x000fe400078e0026 */
[----:B------:R0:W-:Y:S04]  /*0e50*/  STS [R15+0xb300], R32 ;  /* 0x00b300200f007388 */ /* 0x0001e80000000800 */
[----:B------:R-:W-:Y:S01]  /*0e60*/  BAR.SYNC.DEFER_BLOCKING 0x0 ;  /* 0x0000000000007b1d */ /* 0x000fe20000010000 */
[----:B0-----:R-:W-:Y:S01]  /*0e70*/  IMAD.WIDE.U32 R14, R0, c[0x0][0x1a8], R4 ;  /* 0x00006a00000e7a25 */ /* 0x001fe200078e0004 */
[----:B------:R-:W-:-:S02]  /*0e80*/  IADD3 R0, R43, 0x18, RZ ;  /* 0x000000182b007810 */ /* 0x000fc40007ffe0ff */
[----:B------:R-:W-:Y:S01]  /*0e90*/  IADD3 R4, P4, R43, R12, RZ ;  /* 0x0000000c2b047210 */ /* 0x000fe20007f9e0ff */
[----:B------:R-:W-:Y:S01]  /*0ea0*/  IMAD.IADD R15, R15, 0x1, R37 ;  /* 0x000000010f0f7824 */ /* 0x000fe200078e0225 */
[-C--:B------:R-:W-:Y:S02]  /*0eb0*/  ISETP.GE.OR P1, PT, R0, R41.reuse, P0 ;  /* 0x000000290000720c */ /* 0x080fe40000726670 */
[C---:B------:R-:W-:Y:S01]  /*0ec0*/  ISETP.GE.OR P0, PT, R43.reuse, R41, P0 ;  /* 0x000000292b00720c */ /* 0x040fe20000706670 */
[----:B------:R-:W-:Y:S01]  /*0ed0*/  IMAD.WIDE.U32 R36, R36, c[0x0][0x1b0], R14 ;  /* 0x00006c0024247a25 */ /* 0x000fe200078e000e */
[----:B------:R-:W-:Y:S02]  /*0ee0*/  LEA.HI.X.SX32 R5, R43, R13, 0x1, P4 ;  /* 0x0000000d2b057211 */ /* 0x000fe400020f0eff */
[----:B------:R-:W-:-:S03]  /*0ef0*/  LEA R12, R6, 0x8000, 0x1 ;  /* 0x00008000060c7811 */ /* 0x000fc600078e08ff */
[----:B------:R-:W-:Y:S01]  /*0f00*/  IMAD.WIDE R2, R3, 0x20, R4 ;  /* 0x0000002003027825 */ /* 0x000fe200078e0204 */
[----:B------:R0:W1:Y:S03]  /*0f10*/  LDS.128 R8, [R7+0x8300] ;  /* 0x0083000007087984 */ /* 0x0000660000000c00 */
[----:B------:R-:W-:Y:S02]  /*0f20*/  IMAD.IADD R5, R37, 0x1, R17 ;  /* 0x0000000125057824 */ /* 0x000fe400078e0211 */
[----:B------:R-:W-:Y:S05]  /*0f30*/  @P0 BRA `(.L_x_519) ;  /* 0x0000009000000947 */ /* 0x000fea0003800000 */
[----:B------:R-:W2:Y:S01]  /*0f40*/  LDS.128 R12, [R12] ;  /* 0x000000000c0c7984 */ /* 0x000ea20000000c00 */
[----:B------:R-:W-:Y:S01]  /*0f50*/  MOV R4, R36 ;  /* 0x0000002400047202 */ /* 0x000fe20000000f00 */
[----:B------:R-:W-:-:S04]  /*0f60*/  IMAD R19, R3, c[0x0][0x1a0], RZ ;  /* 0x0000680003137a24 */ /* 0x000fc800078e02ff */
[----:B------:R-:W-:-:S04]  /*0f70*/  IMAD.WIDE.U32 R16, R2, c[0x0][0x1a0], R4 ;  /* 0x0000680002107a25 */ /* 0x000fc800078e0004 */
[----:B------:R-:W-:Y:S01]  /*0f80*/  IMAD R19, R2, c[0x0][0x1a4], R19 ;  /* 0x0000690002137a24 */ /* 0x000fe200078e0213 */
[----:B------:R-:W-:-:S03]  /*0f90*/  LEA R18, P0, R16, c[0x0][0x188], 0x1 ;  /* 0x0000620010127a11 */ /* 0x000fc600078008ff */
[----:B------:R-:W-:-:S05]  /*0fa0*/  IMAD.IADD R17, R17, 0x1, R19 ;  /* 0x0000000111117824 */ /* 0x000fca00078e0213 */
[----:B------:R-:W-:-:S05]  /*0fb0*/  LEA.HI.X R19, R16, c[0x0][0x18c], R17, 0x1, P0 ;  /* 0x0000630010137a11 */ /* 0x000fca00000f0c11 */
[----:B--2---:R2:W-:Y:S02]  /*0fc0*/  STG.E.128 [R18.64], R12 ;  /* 0x0000000c12007986 */ /* 0x0045e4000c101d04 */
.L_x_519:
[----:B------:R-:W-:Y:S05]  /*0fd0*/  BSYNC B0 ;  /* 0x0000000000007941 */ /* 0x000fea0003800000 */
.L_x_518:
[----:B--2---:R2:W3:Y:S01]  /*0fe0*/  LDS.128 R12, [R7+0x8100] ;  /* 0x00810000070c7984 */ /* 0x0044e20000000c00 */
[----:B------:R-:W-:Y:S01]  /*0ff0*/  BSSY B0, `(.L_x_520) ;  /* 0x000000d000007945 */ /* 0x000fe20003800000 */
[----:B------:R-:W-:Y:S05]  /*1000*/  @P2 BRA `(.L_x_521) ;  /* 0x000000b000002947 */ /* 0x000fea0003800000 */
[----:B------:R-:W-:Y:S01]  /*1010*/  IADD3 R19, P0, R2, 0x8, RZ ;  /* 0x0000000802137810 */ /* 0x000fe20007f1e0ff */
[----:B------:R-:W-:Y:S02]  /*1020*/  IMAD.MOV.U32 R16, RZ, RZ, R36 ;  /* 0x000000ffff107224 */ /* 0x000fe400078e0024 */
[----:B------:R-:W-:Y:S02]  /*1030*/  IMAD.MOV.U32 R17, RZ, RZ, R5 ;  /* 0x000000ffff117224 */ /* 0x000fe400078e0005 */
[----:B------:R-:W-:Y:S02]  /*1040*/  IMAD.X R0, RZ, RZ, R3, P0 ;  /* 0x000000ffff007224 */ /* 0x000fe400000e0603 */
[----:B------:R-:W-:-:S04]  /*1050*/  IMAD.WIDE.U32 R16, R19, c[0x0][0x1a0], R16 ;  /* 0x0000680013107a25 */ /* 0x000fc800078e0010 */
[----:B------:R-:W-:Y:S01]  /*1060*/  IMAD R0, R0, c[0x0][0x1a0], RZ ;  /* 0x0000680000007a24 */ /* 0x000fe200078e02ff */
[----:B------:R-:W-:-:S03]  /*1070*/  LEA R18, P0, R16, c[0x0][0x188], 0x1 ;  /* 0x0000620010127a11 */ /* 0x000fc600078008ff */
[----:B------:R-:W-:-:S05]  /*1080*/  IMAD R19, R19, c[0x0][0x1a4], R0 ;  /* 0x0000690013137a24 */ /* 0x000fca00078e0200 */
[----:B------:R-:W-:-:S04]  /*1090*/  IADD3 R17, R17, R19, RZ ;  /* 0x0000001311117210 */ /* 0x000fc80007ffe0ff */
[----:B------:R-:W-:-:S05]  /*10a0*/  LEA.HI.X R19, R16, c[0x0][0x18c], R17, 0x1, P0 ;  /* 0x0000630010137a11 */ /* 0x000fca00000f0c11 */
[----:B---3--:R3:W-:Y:S02]  /*10b0*/  STG.E.128 [R18.64], R12 ;  /* 0x0000000c12007986 */ /* 0x0087e4000c101d04 */
.L_x_521:
[----:B------:R-:W-:Y:S05]  /*10c0*/  BSYNC B0 ;  /* 0x0000000000007941 */ /* 0x000fea0003800000 */
.L_x_520:
[----:B---3--:R3:W4:Y:S01]  /*10d0*/  LDS.128 R12, [R7+0x8200] ;  /* 0x00820000070c7984 */ /* 0x0087220000000c00 */
[----:B------:R-:W-:Y:S01]  /*10e0*/  BSSY B0, `(.L_x_522) ;  /* 0x000000d000007945 */ /* 0x000fe20003800000 */
[----:B------:R-:W-:Y:S05]  /*10f0*/  @P3 BRA `(.L_x_523) ;  /* 0x000000b000003947 */ /* 0x000fea0003800000 */
[----:B------:R-:W-:Y:S01]  /*1100*/  IADD3 R17, P0, R2, 0x10, RZ ;  /* 0x0000001002117810 */ /* 0x000fe20007f1e0ff */
[----:B------:R-:W-:Y:S02]  /*1110*/  IMAD.MOV.U32 R6, RZ, RZ, R36 ;  /* 0x000000ffff067224 */ /* 0x000fe400078e0024 */
[----:B0-23--:R-:W-:Y:S02]  /*1120*/  IMAD.MOV.U32 R7, RZ, RZ, R5 ;  /* 0x000000ffff077224 */ /* 0x00dfe400078e0005 */
[----:B------:R-:W-:Y:S02]  /*1130*/  IMAD.X R0, RZ, RZ, R3, P0 ;  /* 0x000000ffff007224 */ /* 0x000fe400000e0603 */
[----:B------:R-:W-:-:S04]  /*1140*/  IMAD.WIDE.U32 R6, R17, c[0x0][0x1a0], R6 ;  /* 0x0000680011067a25 */ /* 0x000fc800078e0006 */
[----:B------:R-:W-:Y:S01]  /*1150*/  IMAD R0, R0, c[0x0][0x1a0], RZ ;  /* 0x0000680000007a24 */ /* 0x000fe200078e02ff */
[----:B------:R-:W-:-:S03]  /*1160*/  LEA R16, P0, R6, c[0x0][0x188], 0x1 ;  /* 0x0000620006107a11 */ /* 0x000fc600078008ff */
[----:B------:R-:W-:-:S04]  /*1170*/  IMAD R17, R17, c[0x0][0x1a4], R0 ;  /* 0x0000690011117a24 */ /* 0x000fc800078e0200 */
[----:B------:R-:W-:-:S05]  /*1180*/  IMAD.IADD R7, R7, 0x1, R17 ;  /* 0x0000000107077824 */ /* 0x000fca00078e0211 */
[----:B------:R-:W-:-:S05]  /*1190*/  LEA.HI.X R17, R6, c[0x0][0x18c], R7, 0x1, P0 ;  /* 0x0000630006117a11 */ /* 0x000fca00000f0c07 */
[----:B----4-:R0:W-:Y:S02]  /*11a0*/  STG.E.128 [R16.64], R12 ;  /* 0x0000000c10007986 */ /* 0x0101e4000c101d04 */
.L_x_523:
[----:B------:R-:W-:Y:S05]  /*11b0*/  BSYNC B0 ;  /* 0x0000000000007941 */ /* 0x000fea0003800000 */
.L_x_522:
[----:B------:R-:W-:Y:S05]  /*11c0*/  @P1 EXIT ;  /* 0x000000000000194d */ /* 0x000fea0003800000 */
[----:B0-23--:R-:W-:-:S04]  /*11d0*/  IADD3 R7, P0, R2, 0x18, RZ ;  /* 0x0000001802077810 */ /* 0x00dfc80007f1e0ff */
[----:B------:R-:W-:Y:S01]  /*11e0*/  IADD3.X R2, RZ, R3, RZ, P0, !PT ;  /* 0x00000003ff027210 */ /* 0x000fe200007fe4ff */
[----:B------:R-:W-:-:S04]  /*11f0*/  IMAD.MOV.U32 R3, RZ, RZ, R5 ;  /* 0x000000ffff037224 */ /* 0x000fc800078e0005 */
[----:B------:R-:W-:Y:S02]  /*1200*/  IMAD R0, R2, c[0x0][0x1a0], RZ ;  /* 0x0000680002007a24 */ /* 0x000fe400078e02ff */
[----:B------:R-:W-:-:S04]  /*1210*/  IMAD.MOV.U32 R2, RZ, RZ, R36 ;  /* 0x000000ffff027224 */ /* 0x000fc800078e0024 */
[----:B------:R-:W-:-:S04]  /*1220*/  IMAD.WIDE.U32 R2, R7, c[0x0][0x1a0], R2 ;  /* 0x0000680007027a25 */ /* 0x000fc800078e0002 */
[----:B------:R-:W-:Y:S01]  /*1230*/  IMAD R7, R7, c[0x0][0x1a4], R0 ;  /* 0x0000690007077a24 */ /* 0x000fe200078e0200 */
[----:B------:R-:W-:-:S03]  /*1240*/  LEA R4, P0, R2, c[0x0][0x188], 0x1 ;  /* 0x0000620002047a11 */ /* 0x000fc600078008ff */
[----:B------:R-:W-:-:S05]  /*1250*/  IMAD.IADD R3, R3, 0x1, R7 ;  /* 0x0000000103037824 */ /* 0x000fca00078e0207 */
[----:B------:R-:W-:-:S05]  /*1260*/  LEA.HI.X R5, R2, c[0x0][0x18c], R3, 0x1, P0 ;  /* 0x0000630002057a11 */ /* 0x000fca00000f0c03 */
[----:B-1----:R-:W-:Y:S01]  /*1270*/  STG.E.128 [R4.64], R8 ;  /* 0x0000000804007986 */ /* 0x002fe2000c101d04 */
[----:B------:R-:W-:Y:S05]  /*1280*/  EXIT ;  /* 0x000000000000794d */ /* 0x000fea0003800000 */
.L_x_524:
        /* <DEDUP_REMOVED lines=15> */
.L_x_1158:


//--------------------- .text._ZN7cutlass13device_kernelIN5flash19enable_sm80_to_sm89INS1_16FlashAttnBwdSm80INS1_25CollectiveMainloopBwdSm80ILi1ELi1EN4cute5tupleIJNS5_1CILi32EEENS7_ILi64EEENS7_ILi256EEEEEENS_6half_tEfNS_4arch4Sm80ELb1ELb0ELb1ELb1ELb0ELb0ELb0ELb0ELi2ELi2ELi2ELi1ELb1EEENS1_24CollectiveEpilogueBwdGQAISB_fSE_Li256ELb1ELb0EEENS1_25SingleTileBwdLPTSchedulerILb1ELi64ELb0EEEEEEEEEvNT_6ParamsE --------------------------
	.section	.text._ZN7cutlass13device_kernelIN5flash19enable_sm80_to_sm89INS1_16FlashAttnBwdSm80INS1_25CollectiveMainloopBwdSm80ILi1ELi1EN4cute5tupleIJNS5_1CILi32EEENS7_ILi64EEENS7_ILi256EEEEEENS_6half_tEfNS_4arch4Sm80ELb1ELb0ELb1ELb1ELb0ELb0ELb0ELb0ELi2ELi2ELi2ELi1ELb1EEENS1_24CollectiveEpilogueBwdGQAISB_fSE_Li256ELb1ELb0EEENS1_25SingleTileBwdLPTSchedulerILb1ELi64ELb0EEEEEEEEEvNT_6ParamsE,"ax",@progbits
	.sectioninfo	@"SHI_REGISTERS=255"
	.align	128
.text._ZN7cutlass13device_kernelIN5flash19enable_sm80_to_sm89INS1_16FlashAttnBwdSm80INS1_25CollectiveMainloopBwdSm80ILi1ELi1EN4cute5tupleIJNS5_1CILi32EEENS7_ILi64EEENS7_ILi256EEEEEENS_6half_tEfNS_4arch4Sm80ELb1ELb0ELb1ELb1ELb0ELb0ELb0ELb0ELi2ELi2ELi2ELi1ELb1EEENS1_24CollectiveEpilogueBwdGQAISB_fSE_Li256ELb1ELb0EEENS1_25SingleTileBwdLPTSchedulerILb1ELi64ELb0EEEEEEEEEvNT_6ParamsE:
        .type           _ZN7cutlass13device_kernelIN5flash19enable_sm80_to_sm89INS1_16FlashAttnBwdSm80INS1_25CollectiveMainloopBwdSm80ILi1ELi1EN4cute5tupleIJNS5_1CILi32EEENS7_ILi64EEENS7_ILi256EEEEEENS_6half_tEfNS_4arch4Sm80ELb1ELb0ELb1ELb1ELb0ELb0ELb0ELb0ELi2ELi2ELi2ELi1ELb1EEENS1_24CollectiveEpilogueBwdGQAISB_fSE_Li256ELb1ELb0EEENS1_25SingleTileBwdLPTSchedulerILb1ELi64ELb0EEEEEEEEEvNT_6ParamsE,@function
        .size           _ZN7cutlass13device_kernelIN5flash19enable_sm80_to_sm89INS1_16FlashAttnBwdSm80INS1_25CollectiveMainloopBwdSm80ILi1ELi1EN4cute5tupleIJNS5_1CILi32EEENS7_ILi64EEENS7_ILi256EEEEEENS_6half_tEfNS_4arch4Sm80ELb1ELb0ELb1ELb1ELb0ELb0ELb0ELb0ELi2ELi2ELi2ELi1ELb1EEENS1_24CollectiveEpilogueBwdGQAISB_fSE_Li256ELb1ELb0EEENS1_25SingleTileBwdLPTSchedulerILb1ELi64ELb0EEEEEEEEEvNT_6ParamsE,(.L_x_1159 - _ZN7cutlass13device_kernelIN5flash19enable_sm80_to_sm89INS1_16FlashAttnBwdSm80INS1_25CollectiveMainloopBwdSm80ILi1ELi1EN4cute5tupleIJNS5_1CILi32EEENS7_ILi64EEENS7_ILi256EEEEEENS_6half_tEfNS_4arch4Sm80ELb1ELb0ELb1ELb1ELb0ELb0ELb0ELb0ELi2ELi2ELi2ELi1ELb1EEENS1_24CollectiveEpilogueBwdGQAISB_fSE_Li256ELb1ELb0EEENS1_25SingleTileBwdLPTSchedulerILb1ELi64ELb0EEEEEEEEEvNT_6ParamsE)
        .other          _ZN7cutlass13device_kernelIN5flash19enable_sm80_to_sm89INS1_16FlashAttnBwdSm80INS1_25CollectiveMainloopBwdSm80ILi1ELi1EN4cute5tupleIJNS5_1CILi32EEENS7_ILi64EEENS7_ILi256EEEEEENS_6half_tEfNS_4arch4Sm80ELb1ELb0ELb1ELb1ELb0ELb0ELb0ELb0ELi2ELi2ELi2ELi1ELb1EEENS1_24CollectiveEpilogueBwdGQAISB_fSE_Li256ELb1ELb0EEENS1_25SingleTileBwdLPTSchedulerILb1ELi64ELb0EEEEEEEEEvNT_6ParamsE,@"STO_CUDA_ENTRY STV_DEFAULT"
_ZN7cutlass13device_kernelIN5flash19enable_sm80_to_sm89INS1_16FlashAttnBwdSm80INS1_25CollectiveMainloopBwdSm80ILi1ELi1EN4cute5tupleIJNS5_1CILi32EEENS7_ILi64EEENS7_ILi256EEEEEENS_6half_tEfNS_4arch4Sm80ELb1ELb0ELb1ELb1ELb0ELb0ELb0ELb0ELi2ELi2ELi2ELi1ELb1EEENS1_24CollectiveEpilogueBwdGQAISB_fSE_Li256ELb1ELb0EEENS1_25SingleTileBwdLPTSchedulerILb1ELi64ELb0EEEEEEEEEvNT_6ParamsE:
        /* <DEDUP_REMOVED lines=31> */
.L_x_526:
        /* <DEDUP_REMOVED lines=8> */
.L_x_527:
        /* <DEDUP_REMOVED lines=8> */
[----:B------:R-:W-:Y:S02]  /*02f0*/  UMOV UR7, UR5 ;  /* 0x0000000500077c82 */ /* 0x000fe40008000000 */
        /* <DEDUP_REMOVED lines=12> */
.L_x_528:
        /* <DEDUP_REMOVED lines=14> */
.L_x_530:
[----:B------:R-:W-:Y:S02]  /*04a0*/  ULDC UR5, c[0x0][0x3dc] ;  /* 0x0000f70000057ab9 */ /* 0x000fe40000000800 */
.L_x_529:
[----:B------:R-:W-:-:S04]  /*04b0*/  UIADD3 UR5, UR5, 0x3f, URZ ;  /* 0x0000003f05057890 */ /* 0x000fc8000fffe03f */
[----:B------:R-:W-:-:S04]  /*04c0*/  USHF.R.S32.HI UR4, URZ, 0x1f, UR5 ;  /* 0x0000001f3f047899 */ /* 0x000fc80008011405 */
[----:B------:R-:W-:-:S04]  /*04d0*/  ULEA.HI UR4, UR4, UR5, URZ, 0x6 ;  /* 0x0000000504047291 */ /* 0x000fc8000f8f303f */
[----:B------:R-:W-:-:S04]  /*04e0*/  USHF.R.S32.HI UR4, URZ, 0x6, UR4 ;  /* 0x000000063f047899 */ /* 0x000fc80008011404 */
[----:B------:R-:W-:-:S04]  /*04f0*/  UISETP.GE.AND UP0, UPT, UR15, UR4, UPT ;  /* 0x000000040f00728c */ /* 0x000fc8000bf06270 */
[----:B------:R-:W-:-:S06]  /*0500*/  USEL UR7, UR7, 0xffffffff, !UP0 ;  /* 0xffffffff07077887 */ /* 0x000fcc000c000000 */
[----:B------:R-:W-:-:S05]  /*0510*/  MOV R0, UR7 ;  /* 0x0000000700007c02 */ /* 0x000fca0008000f00 */
[----:B------:R1:W-:Y:S01]  /*0520*/  STL [R1+0xb4], R0 ;  /* 0x0000b40001007387 */ /* 0x0003e20000100800 */
[----:B------:R-:W-:Y:S05]  /*0530*/  BRA `(.L_x_531) ;  /* 0x000004a000007947 */ /* 0x000fea0003800000 */
.L_x_525:
        /* <DEDUP_REMOVED lines=22> */
.L_x_532:
        /* <DEDUP_REMOVED lines=8> */
.L_x_533:
        /* <DEDUP_REMOVED lines=21> */
.L_x_534:
        /* <DEDUP_REMOVED lines=14> */
.L_x_536:
[----:B------:R-:W-:Y:S02]  /*0950*/  ULDC UR5, c[0x0][0x3dc] ;  /* 0x0000f70000057ab9 */ /* 0x000fe40000000800 */
.L_x_535:
[----:B------:R-:W-:-:S04]  /*0960*/  UIADD3 UR5, UR5, 0x3f, URZ ;  /* 0x0000003f05057890 */ /* 0x000fc8000fffe03f */
[----:B------:R-:W-:-:S04]  /*0970*/  USHF.R.S32.HI UR4, URZ, 0x1f, UR5 ;  /* 0x0000001f3f047899 */ /* 0x000fc80008011405 */
[----:B------:R-:W-:-:S04]  /*0980*/  ULEA.HI UR4, UR4, UR5, URZ, 0x6 ;  /* 0x0000000504047291 */ /* 0x000fc8000f8f303f */
[----:B------:R-:W-:-:S04]  /*0990*/  USHF.R.S32.HI UR4, URZ, 0x6, UR4 ;  /* 0x000000063f047899 */ /* 0x000fc80008011404 */
[----:B------:R-:W-:-:S04]  /*09a0*/  UISETP.GE.AND UP0, UPT, UR15, UR4, UPT ;  /* 0x000000040f00728c */ /* 0x000fc8000bf06270 */
[----:B------:R-:W-:-:S06]  /*09b0*/  USEL UR7, UR7, 0xffffffff, !UP0 ;  /* 0xffffffff07077887 */ /* 0x000fcc000c000000 */
[----:B------:R-:W-:-:S05]  /*09c0*/  MOV R0, UR7 ;  /* 0x0000000700007c02 */ /* 0x000fca0008000f00 */
[----:B------:R1:W-:Y:S02]  /*09d0*/  STL [R1+0xb4], R0 ;  /* 0x0000b40001007387 */ /* 0x0003e40000100800 */
.L_x_531:
[----:B------:R-:W2:Y:S02]  /*09e0*/  LDL R148, [R1+0xb4] ;  /* 0x0000b40001947983 */ /* 0x000ea40000100800 */
[----:B--2---:R-:W-:-:S13]  /*09f0*/  ISETP.GE.AND P0, PT, R148, RZ, PT ;  /* 0x000000ff9400720c */ /* 0x004fda0003f06270 */
[----:B------:R-:W-:Y:S05]  /*0a00*/  @!P0 EXIT ;  /* 0x000000000000894d */ /* 0x000fea0003800000 */
[----:B------:R-:W-:Y:S01]  /*0a10*/  ISETP.NE.U32.AND P0, PT, RZ, c[0x0][0x2d8], PT ;  /* 0x0000b600ff007a0c */ /* 0x000fe20003f05070 */
[----:B------:R-:W-:Y:S01]  /*0a20*/  IMAD.MOV.U32 R13, RZ, RZ, 0x4 ;  /* 0x00000004ff0d7424 */ /* 0x000fe200078e00ff */
[----:B------:R-:W-:Y:S02]  /*0a30*/  ISETP.NE.U32.AND P2, PT, RZ, c[0x0][0x2c8], PT ;  /* 0x0000b200ff007a0c */ /* 0x000fe40003f45070 */
[----:B------:R-:W-:Y:S01]  /*0a40*/  ISETP.NE.AND.EX P0, PT, RZ, c[0x0][0x2dc], PT, P0 ;  /* 0x0000b700ff007a0c */ /* 0x000fe20003f05300 */
[----:B------:R-:W-:Y:S01]  /*0a50*/  IMAD.WIDE R4, R148, R13, c[0x0][0x2c8] ;  /* 0x0000b20094047625 */ /* 0x000fe200078e020d */
[----:B------:R-:W-:Y:S02]  /*0a60*/  ISETP.NE.AND.EX P2, PT, RZ, c[0x0][0x2cc], PT, P2 ;  /* 0x0000b300ff007a0c */ /* 0x000fe40003f45320 */
[----:B------:R-:W-:-:S04]  /*0a70*/  ISETP.NE.U32.AND P5, PT, RZ, c[0x0][0x2d0], PT ;  /* 0x0000b400ff007a0c */ /* 0x000fc80003fa5070 */
[----:B------:R-:W-:-:S05]  /*0a80*/  ISETP.NE.AND.EX P5, PT, RZ, c[0x0][0x2d4], PT, P5 ;  /* 0x0000b500ff007a0c */ /* 0x000fca0003fa5350 */
[CC--:B------:R-:W-:Y:S02]  /*0a90*/  @P0 IMAD.WIDE R2, R148.reuse, R13.reuse, c[0x0][0x2d8] ;  /* 0x0000b60094020625 */ /* 0x0c0fe400078e020d */
[----:B-1----:R-:W2:Y:S04]  /*0aa0*/  @P2 LDG.E R0, [R4.64] ;  /* 0x0000001004002981 */ /* 0x002ea8000c1e1900 */
        /* <DEDUP_REMOVED lines=9> */
[----:B---3--:R1:W2:Y:S04]  /*0b40*/  @P0 R2UR UR13, R8 ;  /* 0x00000000080d03c2 */ /* 0x0082a800000e0000 */
[----:B-1----:R-:W-:-:S04]  /*0b50*/  @P2 SHF.R.S32.HI R8, RZ, 0x1f, R0 ;  /* 0x0000001fff082819 */ /* 0x002fc80000011400 */
[----:B------:R-:W-:Y:S02]  /*0b60*/  @P2 LEA.HI R0, R8, R0, RZ, 0x5 ;  /* 0x0000000008002211 */ /* 0x000fe400078f28ff */
[----:B------:R-:W-:Y:S01]  /*0b70*/  CS2R R8, SRZ ;  /* 0x0000000000087805 */ /* 0x000fe2000001ff00 */
[--C-:B-----5:R-:W-:Y:S01]  /*0b80*/  @P5 SHF.R.S32.HI R11, RZ, 0x1f, R6.reuse ;  /* 0x0000001fff0b5819 */ /* 0x120fe20000011406 */
[--C-:B----4-:R-:W-:Y:S01]  /*0b90*/  @P2 IMAD.MOV.U32 R8, RZ, RZ, R7.reuse ;  /* 0x000000ffff082224 */ /* 0x110fe200078e0007 */
[----:B------:R-:W-:Y:S01]  /*0ba0*/  @P2 SHF.R.S32.HI R9, RZ, 0x1f, R7 ;  /* 0x0000001fff092819 */ /* 0x000fe20000011407 */
[----:B------:R-:W-:Y:S01]  /*0bb0*/  @P5 IMAD.MOV.U32 R10, RZ, RZ, R6 ;  /* 0x000000ffff0a5224 */ /* 0x000fe200078e0006 */
[----:B------:R-:W-:Y:S01]  /*0bc0*/  @P2 LOP3.LUT R12, R0, 0xffffffe0, RZ, 0xc0, !PT ;  /* 0xffffffe0000c2812 */ /* 0x000fe200078ec0ff */
[----:B--2---:R-:W-:Y:S05]  /*0bd0*/  @P0 BRA `(.L_x_537) ;  /* 0x0000006000000947 */ /* 0x004fea0003800000 */
[----:B------:R-:W-:Y:S05]  /*0be0*/  @!P2 BRA `(.L_x_537) ;  /* 0x000000500000a947 */ /* 0x000fea0003800000 */
[----:B------:R1:W2:Y:S04]  /*0bf0*/  LDG.E R0, [R4.64] ;  /* 0x0000001004007981 */ /* 0x0002a8000c1e1900 */
[----:B-1----:R-:W3:Y:S01]  /*0c00*/  LDG.E R4, [R4.64+0x4] ;  /* 0x0000041004047981 */ /* 0x002ee2000c1e1900 */
[----:B--2---:R-:W1:Y:S08]  /*0c10*/  R2UR UR13, R0 ;  /* 0x00000000000d73c2 */ /* 0x004e7000000e0000 */
[----:B---3--:R-:W1:Y:S02]  /*0c20*/  R2UR UR4, R4 ;  /* 0x00000000040473c2 */ /* 0x008e6400000e0000 */
[----:B-1----:R-:W-:-:S06]  /*0c30*/  UIADD3 UR13, -UR13, UR4, URZ ;  /* 0x000000040d0d7290 */ /* 0x002fcc000fffe13f */
.L_x_537:
[----:B------:R-:W-:-:S04]  /*0c40*/  ISETP.NE.U32.AND P0, PT, RZ, c[0x0][0x2e0], PT ;  /* 0x0000b800ff007a0c */ /* 0x000fc80003f05070 */
[----:B------:R-:W-:-:S13]  /*0c50*/  ISETP.NE.AND.EX P0, PT, RZ, c[0x0][0x2e4], PT, P0 ;  /* 0x0000b900ff007a0c */ /* 0x000fda0003f05300 */
[----:B------:R-:W-:Y:S05]  /*0c60*/  @!P0 BRA `(.L_x_538) ;  /* 0x0000004000008947 */ /* 0x000fea0003800000 */
[----:B------:R-:W-:-:S05]  /*0c70*/  IMAD.WIDE R2, R148, R13, c[0x0][0x2e0] ;  /* 0x0000b80094027625 */ /* 0x000fca00078e020d */
[----:B------:R-:W2:Y:S02]  /*0c80*/  LDG.E R0, [R2.64] ;  /* 0x0000001002007981 */ /* 0x000ea4000c1e1900 */
[----:B--2---:R1:W2:Y:S02]  /*0c90*/  R2UR UR12, R0 ;  /* 0x00000000000c73c2 */ /* 0x0042a400000e0000 */
[----:B-12---:R-:W-:Y:S05]  /*0ca0*/  BRA `(.L_x_539) ;  /* 0x0000006000007947 */ /* 0x006fea0003800000 */
.L_x_538:
[----:B------:R-:W-:Y:S05]  /*0cb0*/  @!P5 BRA `(.L_x_539) ;  /* 0x000000500000d947 */ /* 0x000fea0003800000 */
[----:B------:R1:W2:Y:S04]  /*0cc0*/  LDG.E R0, [R2.64] ;  /* 0x0000001002007981 */ /* 0x0002a8000c1e1900 */
[----:B-1----:R-:W3:Y:S01]  /*0cd0*/  LDG.E R2, [R2.64+0x4] ;  /* 0x0000041002027981 */ /* 0x002ee2000c1e1900 */
[----:B--2---:R-:W1:Y:S08]  /*0ce0*/  R2UR UR12, R0 ;  /* 0x00000000000c73c2 */ /* 0x004e7000000e0000 */
[----:B---3--:R-:W1:Y:S02]  /*0cf0*/  R2UR UR4, R2 ;  /* 0x00000000020473c2 */ /* 0x008e6400000e0000 */
[----:B-1----:R-:W-:-:S06]  /*0d00*/  UIADD3 UR12, -UR12, UR4, URZ ;  /* 0x000000040c0c7290 */ /* 0x002fcc000fffe13f */
.L_x_539:
        /* <DEDUP_REMOVED lines=81> */
[----:B------:R-:W-:Y:S01]  /*1220*/  SHF.R.S32.HI R37, RZ, 0x1f, R149 ;  /* 0x0000001fff257819 */ /* 0x000fe20000011495 */
[----:B------:R-:W-:Y:S01]  /*1230*/  IMAD.SHL.U32 R5, R149, 0x4, RZ ;  /* 0x0000000495057824 */ /* 0x000fe200078e00ff */
[----:B------:R-:W-:Y:S01]  /*1240*/  SHF.R.S32.HI R3, RZ, 0x1f, R12 ;  /* 0x0000001fff037819 */ /* 0x000fe2000001140c */
[----:B------:R-:W-:Y:S01]  /*1250*/  IMAD.SHL.U32 R0, R12, 0x100, RZ ;  /* 0x000001000c007824 */ /* 0x000fe200078e00ff */
[-C--:B------:R-:W-:Y:S01]  /*1260*/  LEA.HI R39, R37, R149.reuse, RZ, 0x3 ;  /* 0x0000009525277211 */ /* 0x080fe200078f18ff */
[----:B------:R-:W-:Y:S01]  /*1270*/  ULDC.64 UR4, c[0x0][0x248] ;  /* 0x0000920000047ab9 */ /* 0x000fe20000000a00 */
[----:B------:R-:W-:Y:S01]  /*1280*/  IADD3 R2, P3, R5, R12, RZ ;  /* 0x0000000c05027210 */ /* 0x000fe20007f7e0ff */
[----:B------:R-:W-:Y:S01]  /*1290*/  UISETP.NE.AND UP0, UPT, UR4, 0x1, UPT ;  /* 0x000000010400788c */ /* 0x000fe2000bf05270 */
[----:B------:R-:W-:Y:S01]  /*12a0*/  SHF.R.S32.HI R43, RZ, 0x3, R39 ;  /* 0x00000003ff2b7819 */ /* 0x000fe20000011427 */
[----:B------:R-:W-:Y:S01]  /*12b0*/  UIMAD.WIDE.U32 UR20, UR14, UR5, URZ ;  /* 0x000000050e1472a5 */ /* 0x000fe2000f8e003f */
[----:B------:R-:W-:Y:S01]  /*12c0*/  SHF.R.S32.HI R7, RZ, 0x1f, R149 ;  /* 0x0000001fff077819 */ /* 0x000fe20000011495 */
[----:B------:R-:W-:Y:S01]  /*12d0*/  ULDC UR4, c[0x0][0x250] ;  /* 0x0000940000047ab9 */ /* 0x000fe20000000800 */
[----:B------:R-:W-:Y:S01]  /*12e0*/  IADD3 R4, P1, R0, R149, RZ ;  /* 0x0000009500047210 */ /* 0x000fe20007f3e0ff */
[----:B------:R-:W-:Y:S01]  /*12f0*/  UMOV UR7, UR14 ;  /* 0x0000000e00077c82 */ /* 0x000fe20008000000 */
[----:B------:R-:W-:Y:S01]  /*1300*/  SHF.R.S32.HI R6, RZ, 0x1f, R43 ;  /* 0x0000001fff067819 */ /* 0x000fe2000001142b */
[----:B------:R-:W-:Y:S01]  /*1310*/  UIADD3 UR8, -UR9, UR12, URZ ;  /* 0x0000000c09087290 */ /* 0x000fe2000fffe13f */
[C---:B------:R-:W-:Y:S01]  /*1320*/  IADD3 R12, P4, R43.reuse, R8, RZ ;  /* 0x000000082b0c7210 */ /* 0x040fe20007f9e0ff */
[----:B------:R-:W-:Y:S01]  /*1330*/  USHF.R.S32.HI UR11, URZ, 0x1f, UR14 ;  /* 0x0000001f3f0b7899 */ /* 0x000fe2000801140e */
[----:B------:R-:W-:Y:S01]  /*1340*/  IADD3 R8, P0, R43, R10, RZ ;  /* 0x0000000a2b087210 */ /* 0x000fe20007f1e0ff */
[----:B------:R-:W-:Y:S01]  /*1350*/  @UP0 UMOV UR5, UR21 ;  /* 0x0000001500050c82 */ /* 0x000fe20008000000 */
[----:B------:R-:W-:Y:S01]  /*1360*/  LEA.HI.X.SX32 R3, R5, R3, 0x1, P3 ;  /* 0x0000000305037211 */ /* 0x000fe200018f0eff */
[----:B------:R-:W-:Y:S01]  /*1370*/  IMAD.X R19, R6, 0x1, R9, P4 ;  /* 0x0000000106137824 */ /* 0x000fe200020e0609 */
[----:B------:R-:W-:Y:S01]  /*1380*/  LEA.HI.X.SX32 R5, R0, R7, 0x1, P1 ;  /* 0x0000000700057211 */ /* 0x000fe200008f0eff */
[----:B------:R-:W-:Y:S01]  /*1390*/  IMAD.U32 R0, RZ, RZ, UR14 ;  /* 0x0000000eff007e24 */ /* 0x000fe2000f8e00ff */
[CC--:B------:R-:W-:Y:S01]  /*13a0*/  LEA.HI R41, R37.reuse, R149.reuse, RZ, 0x4 ;  /* 0x0000009525297211 */ /* 0x0c0fe200078f20ff */
[----:B------:R-:W-:Y:S01]  /*13b0*/  IMAD.X R9, R6, 0x1, R11, P0 ;  /* 0x0000000106097824 */ /* 0x000fe200000e060b */
[----:B------:R-:W-:Y:S01]  /*13c0*/  LEA.HI R28, R37, R149, RZ, 0x2 ;  /* 0x00000095251c7211 */ /* 0x000fe200078f10ff */
[----:B------:R-:W-:Y:S01]  /*13d0*/  IMAD.U32 R7, RZ, RZ, UR14 ;  /* 0x0000000eff077e24 */ /* 0x000fe2000f8e00ff */
[----:B------:R-:W-:Y:S01]  /*13e0*/  @UP0 USHF.R.U32.HI UR7, URZ, UR4, UR5 ;  /* 0x000000043f070299 */ /* 0x000fe20008011605 */
[----:B------:R-:W-:Y:S01]  /*13f0*/  IMAD.U32 R6, RZ, RZ, UR14 ;  /* 0x0000000eff067e24 */ /* 0x000fe2000f8e00ff */
[----:B------:R-:W-:Y:S01]  /*1400*/  SHF.R.S32.HI R26, RZ, 0x1f, R148 ;  /* 0x0000001fff1a7819 */ /* 0x000fe20000011494 */
[----:B------:R-:W-:Y:S01]  /*1410*/  IMAD.WIDE.U32 R34, R0, c[0x0][0x238], R4 ;  /* 0x00008e0000227a25 */ /* 0x000fe200078e0004 */
[----:B------:R-:W-:Y:S01]  /*1420*/  SHF.R.S32.HI R4, RZ, 0x4, R41 ;  /* 0x00000004ff047819 */ /* 0x000fe20000011429 */
[----:B------:R-:W-:Y:S01]  /*1430*/  USHF.R.S32.HI UR6, URZ, 0x1f, UR7 ;  /* 0x0000001f3f067899 */ /* 0x000fe20008011407 */
[----:B------:R-:W-:Y:S01]  /*1440*/  SHF.R.S32.HI R5, RZ, 0x2, R28 ;  /* 0x00000002ff057819 */ /* 0x000fe2000001141c */
[----:B------:R-:W-:Y:S01]  /*1450*/  IMAD.WIDE.U32 R30, R7, c[0x0][0x270], R2 ;  /* 0x00009c00071e7a25 */ /* 0x000fe200078e0002 */
[----:B------:R-:W-:Y:S01]  /*1460*/  SHF.R.S32.HI R0, RZ, 0x1f, R28 ;  /* 0x0000001fff007819 */ /* 0x000fe2000001141c */
[----:B------:R-:W-:Y:S01]  /*1470*/  ULDC.64 UR4, c[0x0][0x1e0] ;  /* 0x0000780000047ab9 */ /* 0x000fe20000000a00 */
[----:B------:R-:W-:Y:S01]  /*1480*/  SEL R16, R26, RZ, !P5 ;  /* 0x000000ff1a107207 */ /* 0x000fe20006800000 */
[----:B------:R-:W-:Y:S01]  /*1490*/  IMAD.WIDE.U32 R32, R6, c[0x0][0x288], R2 ;  /* 0x0000a20006207a25 */ /* 0x000fe200078e0002 */
[----:B------:R-:W-:Y:S01]  /*14a0*/  LEA.HI R2, R41, R4, RZ, 0x1 ;  /* 0x0000000429027211 */ /* 0x000fe200078f08ff */
[----:B------:R-:W-:Y:S01]  /*14b0*/  UIMAD UR4, UR6, UR4, URZ ;  /* 0x00000004060472a4 */ /* 0x000fe2000f8e023f */
[----:B------:R-:W-:Y:S01]  /*14c0*/  LEA.HI R0, R0, R5, RZ, 0x3 ;  /* 0x0000000500007211 */ /* 0x000fe200078f18ff */
[----:B------:R-:W-:Y:S01]  /*14d0*/  IMAD.U32 R10, RZ, RZ, UR15 ;  /* 0x0000000fff0a7e24 */ /* 0x000fe2000f8e00ff */
[----:B------:R-:W-:Y:S01]  /*14e0*/  LOP3.LUT R3, R39, 0xfffffff8, RZ, 0xc0, !PT ;  /* 0xfffffff827037812 */ /* 0x000fe200078ec0ff */
[----:B------:R-:W-:Y:S01]  /*14f0*/  UIMAD UR4, UR7, UR5, UR4 ;  /* 0x00000005070472a4 */ /* 0x000fe2000f8e0204 */
[----:B------:R-:W-:Y:S01]  /*1500*/  LOP3.LUT R2, R2, 0xfffffffe, RZ, 0xc0, !PT ;  /* 0xfffffffe02027812 */ /* 0x000fe200078ec0ff */
[----:B------:R-:W-:Y:S01]  /*1510*/  IMAD.WIDE R10, R10, 0x40, R8 ;  /* 0x000000400a0a7825 */ /* 0x000fe200078e0208 */
[----:B------:R-:W-:Y:S01]  /*1520*/  LOP3.LUT R0, R0, 0xfffffff8, RZ, 0xc0, !PT ;  /* 0xfffffff800007812 */ /* 0x000fe200078ec0ff */
[----:B------:R-:W-:Y:S01]  /*1530*/  CS2R R146, SRZ ;  /* 0x0000000000927805 */ /* 0x000fe2000001ff00 */
[----:B------:R-:W-:Y:S01]  /*1540*/  SEL R17, R148, RZ, !P5 ;  /* 0x000000ff94117207 */ /* 0x000fe20006800000 */
[----:B------:R-:W-:Y:S01]  /*1550*/  IMAD.IADD R22, R149, 0x1, -R3 ;  /* 0x0000000195167824 */ /* 0x000fe200078e0a03 */
[-C--:B------:R-:W-:Y:S01]  /*1560*/  LEA.HI R38, R37, R149.reuse, RZ, 0x5 ;  /* 0x0000009525267211 */ /* 0x080fe200078f28ff */
[----:B------:R-:W-:Y:S01]  /*1570*/  IMAD.IADD R27, R4, 0x1, -R2 ;  /* 0x00000001041b7824 */ /* 0x000fe200078e0a02 */
[----:B------:R-:W-:Y:S01]  /*1580*/  CS2R R144, SRZ ;  /* 0x0000000000907805 */ /* 0x000fe2000001ff00 */
[----:B------:R-:W-:Y:S01]  /*1590*/  IMAD.IADD R25, R5, 0x1, -R0 ;  /* 0x0000000105197824 */ /* 0x000fe200078e0a00 */
[----:B------:R-:W-:Y:S01]  /*15a0*/  LEA.HI R0, R37, R149, RZ, 0x6 ;  /* 0x0000009525007211 */ /* 0x000fe200078f30ff */
[----:B------:R-:W-:Y:S01]  /*15b0*/  IMAD.SHL.U32 R14, R22, 0x8, RZ ;  /* 0x00000008160e7824 */ /* 0x000fe200078e00ff */
[----:B------:R-:W-:Y:S01]  /*15c0*/  SHF.R.S32.HI R37, RZ, 0x5, R38 ;  /* 0x00000005ff257819 */ /* 0x000fe20000011426 */
[----:B------:R-:W-:Y:S01]  /*15d0*/  IMAD.SHL.U32 R2, R43, 0x40, RZ ;  /* 0x000000402b027824 */ /* 0x000fe200078e00ff */
[----:B------:R-:W-:Y:S01]  /*15e0*/  SHF.R.S32.HI R24, RZ, 0x6, R0 ;  /* 0x00000006ff187819 */ /* 0x000fe20000011400 */
[----:B------:R-:W-:Y:S01]  /*15f0*/  IMAD.U32 R5, RZ, RZ, UR7 ;  /* 0x00000007ff057e24 */ /* 0x000fe2000f8e00ff */
[--C-:B------:R-:W-:Y:S01]  /*1600*/  SHF.R.S32.HI R15, RZ, 0x1f, R14.reuse ;  /* 0x0000001fff0f7819 */ /* 0x100fe2000001140e */
[----:B------:R-:W-:Y:S01]  /*1610*/  IMAD R6, R16, c[0x0][0x1e8], RZ ;  /* 0x00007a0010067a24 */ /* 0x000fe200078e02ff */
[----:B------:R-:W-:Y:S01]  /*1620*/  LOP3.LUT R0, R2, 0x1c0, RZ, 0xc0, !PT ;  /* 0x000001c002007812 */ /* 0x000fe200078ec0ff */
[----:B------:R-:W-:Y:S01]  /*1630*/  IMAD.SHL.U32 R40, R24, 0x200, RZ ;  /* 0x0000020018287824 */ /* 0x000fe200078e00ff */
[----:B------:R-:W-:Y:S01]  /*1640*/  ISETP.GE.AND P5, PT, R14, c[0x0][0x1cc], PT ;  /* 0x000073000e007a0c */ /* 0x000fe20003fa6270 */
[--C-:B------:R-:W-:Y:S01]  /*1650*/  IMAD.WIDE.U32 R2, R5, c[0x0][0x1e0], R14.reuse ;  /* 0x0000780005027a25 */ /* 0x100fe200078e000e */
[----:B------:R-:W-:Y:S01]  /*1660*/  LOP3.LUT R4, R0, 0x38, R14, 0xf8, !PT ;  /* 0x0000003800047812 */ /* 0x000fe200078ef80e */
[----:B------:R-:W-:Y:S01]  /*1670*/  CS2R R142, SRZ ;  /* 0x00000000008e7805 */ /* 0x000fe2000001ff00 */
[----:B------:R-:W-:Y:S01]  /*1680*/  SHF.R.U32.HI R0, RZ, 0x3, R0 ;  /* 0x00000003ff007819 */ /* 0x000fe20000011600 */
[----:B------:R-:W-:Y:S01]  /*1690*/  IMAD.WIDE.U32 R8, R12, c[0x0][0x178], R14 ;  /* 0x00005e000c087a25 */ /* 0x000fe200078e000e */
[----:B------:R-:W-:Y:S01]  /*16a0*/  IADD3 R3, R3, UR4, RZ ;  /* 0x0000000403037c10 */ /* 0x000fe2000fffe0ff */
[----:B------:R-:W-:Y:S01]  /*16b0*/  ULDC.64 UR4, c[0x0][0x1b0] ;  /* 0x00006c0000047ab9 */ /* 0x000fe20000000a00 */
[----:B------:R-:W-:Y:S01]  /*16c0*/  LOP3.LUT R23, R40, R4, R0, 0xf6, !PT ;  /* 0x0000000428177212 */ /* 0x000fe200078ef600 */
[----:B------:R-:W-:Y:S01]  /*16d0*/  IMAD R0, R19, c[0x0][0x178], RZ ;  /* 0x00005e0013007a24 */ /* 0x000fe200078e02ff */
[----:B------:R-:W-:Y:S01]  /*16e0*/  UIMAD UR4, UR6, UR4, URZ ;  /* 0x00000004060472a4 */ /* 0x000fe2000f8e023f */
[----:B------:R-:W-:Y:S01]  /*16f0*/  IMAD.WIDE.U32 R4, R5, c[0x0][0x1b0], R14 ;  /* 0x00006c0005047a25 */ /* 0x000fe200078e000e */
[C---:B------:R-:W-:Y:S01]  /*1700*/  IADD3 R36, R14.reuse, 0x80, RZ ;  /* 0x000000800e247810 */ /* 0x040fe20007ffe0ff */
[----:B------:R-:W-:Y:S01]  /*1710*/  USHF.R.S32.HI UR6, URZ, 0x1f, UR18 ;  /* 0x0000001f3f067899 */ /* 0x000fe20008011412 */
[----:B------:R-:W-:Y:S01]  /*1720*/  IADD3 R29, R14, 0xc0, RZ ;  /* 0x000000c00e1d7810 */ /* 0x000fe20007ffe0ff */
[----:B------:R-:W-:Y:S01]  /*1730*/  IMAD R0, R12, c[0x0][0x17c], R0 ;  /* 0x00005f000c007a24 */ /* 0x000fe200078e0200 */
[----:B------:R-:W-:Y:S01]  /*1740*/  UIMAD UR4, UR7, UR5, UR4 ;  /* 0x00000005070472a4 */ /* 0x000fe2000f8e0204 */
[----:B------:R-:W-:Y:S01]  /*1750*/  IMAD R19, R19, c[0x0][0x208], RZ ;  /* 0x0000820013137a24 */ /* 0x000fe200078e02ff */
[----:B------:R-:W-:Y:S01]  /*1760*/  ISETP.GE.AND P3, PT, R36, c[0x0][0x1cc], PT ;  /* 0x0000730024007a0c */ /* 0x000fe20003f66270 */
[----:B------:R-:W-:Y:S01]  /*1770*/  IMAD R18, R17, c[0x0][0x1ec], R6 ;  /* 0x00007b0011127a24 */ /* 0x000fe200078e0206 */
[----:B------:R-:W-:Y:S01]  /*1780*/  CS2R R140, SRZ ;  /* 0x00000000008c7805 */ /* 0x000fe2000001ff00 */
[----:B------:R-:W-:Y:S01]  /*1790*/  IMAD.IADD R13, R9, 0x1, R0 ;  /* 0x00000001090d7824 */ /* 0x000fe200078e0200 */
[----:B------:R-:W-:Y:S01]  /*17a0*/  CS2R R138, SRZ ;  /* 0x00000000008a7805 */ /* 0x000fe2000001ff00 */
[----:B------:R-:W-:Y:S01]  /*17b0*/  IMAD.WIDE.U32 R6, R17, c[0x0][0x1e8], R2 ;  /* 0x00007a0011067a25 */ /* 0x000fe200078e0002 */
[----:B------:R-:W-:Y:S01]  /*17c0*/  IADD3 R3, R5, UR4, RZ ;  /* 0x0000000405037c10 */ /* 0x000fe2000fffe0ff */
[----:B------:R-:W-:Y:S01]  /*17d0*/  ULDC.64 UR4, c[0x0][0x180] ;  /* 0x0000600000047ab9 */ /* 0x000fe20000000a00 */
[----:B------:R-:W-:Y:S01]  /*17e0*/  CS2R R136, SRZ ;  /* 0x0000000000887805 */ /* 0x000fe2000001ff00 */
[----:B------:R-:W-:Y:S01]  /*17f0*/  IMAD R0, R11, c[0x0][0x1d8], RZ ;  /* 0x000076000b007a24 */ /* 0x000fe200078e02ff */
[----:B------:R-:W-:Y:S01]  /*1800*/  UIMAD UR4, UR11, UR4, URZ ;  /* 0x000000040b0472a4 */ /* 0x000fe2000f8e023f */
[C---:B------:R-:W-:Y:S01]  /*1810*/  IMAD R19, R12.reuse, c[0x0][0x20c], R19 ;  /* 0x000083000c137a24 */ /* 0x040fe200078e0213 */
[----:B------:R-:W-:Y:S01]  /*1820*/  CS2R R134, SRZ ;  /* 0x0000000000867805 */ /* 0x000fe2000001ff00 */
[----:B------:R-:W-:Y:S01]  /*1830*/  IMAD.WIDE.U32 R20, R12, c[0x0][0x208], R14 ;  /* 0x000082000c147a25 */ /* 0x000fe200078e000e */
[----:B------:R-:W-:Y:S01]  /*1840*/  UIMAD UR4, UR14, UR5, UR4 ;  /* 0x000000050e0472a4 */ /* 0x000fe2000f8e0204 */
[----:B------:R-:W-:Y:S01]  /*1850*/  CS2R R132, SRZ ;  /* 0x0000000000847805 */ /* 0x000fe2000001ff00 */
[----:B------:R-:W-:Y:S01]  /*1860*/  CS2R R130, SRZ ;  /* 0x0000000000827805 */ /* 0x000fe2000001ff00 */
[----:B------:R-:W-:Y:S01]  /*1870*/  IMAD.MOV.U32 R12, RZ, RZ, R8 ;  /* 0x000000ffff0c7224 */ /* 0x000fe200078e0008 */
[----:B------:R-:W-:Y:S01]  /*1880*/  CS2R R128, SRZ ;  /* 0x0000000000807805 */ /* 0x000fe2000001ff00 */
[----:B------:R-:W-:Y:S01]  /*1890*/  IMAD.MOV.U32 R2, RZ, RZ, R4 ;  /* 0x000000ffff027224 */ /* 0x000fe200078e0004 */
[----:B------:R-:W-:Y:S01]  /*18a0*/  CS2R R126, SRZ ;  /* 0x00000000007e7805 */ /* 0x000fe2000001ff00 */
[----:B------:R-:W-:Y:S01]  /*18b0*/  IMAD.IADD R5, R7, 0x1, R18 ;  /* 0x0000000107057824 */ /* 0x000fe200078e0212 */
[----:B------:R-:W-:Y:S01]  /*18c0*/  CS2R R124, SRZ ;  /* 0x00000000007c7805 */ /* 0x000fe2000001ff00 */
[----:B------:R-:W-:Y:S01]  /*18d0*/  IMAD.MOV.U32 R4, RZ, RZ, R6 ;  /* 0x000000ffff047224 */ /* 0x000fe200078e0006 */
[----:B------:R-:W-:Y:S01]  /*18e0*/  CS2R R122, SRZ ;  /* 0x00000000007a7805 */ /* 0x000fe2000001ff00 */
[----:B------:R-:W-:Y:S01]  /*18f0*/  IMAD R8, R10, c[0x0][0x1dc], R0 ;  /* 0x000077000a087a24 */ /* 0x000fe200078e0200 */
[----:B------:R-:W-:Y:S01]  /*1900*/  IADD3 R0, -R43, UR8, RZ ;  /* 0x000000082b007c10 */ /* 0x000fe2000fffe1ff */
[----:B------:R-:W-:Y:S01]  /*1910*/  IMAD R7, R16, c[0x0][0x1b8], RZ ;  /* 0x00006e0010077a24 */ /* 0x000fe200078e02ff */
[----:B------:R-:W-:Y:S01]  /*1920*/  IADD3 R16, R14, 0x40, RZ ;  /* 0x000000400e107810 */ /* 0x000fe20007ffe0ff */
[----:B------:R-:W-:Y:S01]  /*1930*/  IMAD.WIDE.U32 R4, R10, c[0x0][0x1d8], R4 ;  /* 0x000076000a047a25 */ /* 0x000fe200078e0004 */
[----:B------:R-:W-:Y:S01]  /*1940*/  ISETP.LT.OR P1, PT, R0, 0x1, P5 ;  /* 0x000000010000780c */ /* 0x000fe20002f21670 */
[----:B------:R-:W-:Y:S01]  /*1950*/  CS2R R120, SRZ ;  /* 0x0000000000787805 */ /* 0x000fe2000001ff00 */
[----:B------:R-:W-:Y:S01]  /*1960*/  ISETP.GE.AND P4, PT, R16, c[0x0][0x1cc], PT ;  /* 0x0000730010007a0c */ /* 0x000fe20003f86270 */
[C---:B------:R-:W-:Y:S01]  /*1970*/  IMAD R9, R17.reuse, c[0x0][0x1bc], R7 ;  /* 0x00006f0011097a24 */ /* 0x040fe200078e0207 */
[----:B------:R-:W-:Y:S01]  /*1980*/  ISETP.LT.OR P5, PT, R0, 0x21, P5 ;  /* 0x000000210000780c */ /* 0x000fe20002fa1670 */
[----:B------:R-:W-:Y:S01]  /*1990*/  IMAD.WIDE.U32 R6, R17, c[0x0][0x1b8], R2 ;  /* 0x00006e0011067a25 */ /* 0x000fe200078e0002 */
[----:B------:R-:W-:Y:S01]  /*19a0*/  LEA R2, P0, R4, c[0x0][0x1c0], 0x1 ;  /* 0x0000700004027a11 */ /* 0x000fe200078008ff */
[----:B------:R-:W-:Y:S01]  /*19b0*/  CS2R R118, SRZ ;  /* 0x0000000000767805 */ /* 0x000fe2000001ff00 */
[C---:B------:R-:W-:Y:S01]  /*19c0*/  ISETP.LT.OR P6, PT, R0.reuse, 0x1, P4 ;  /* 0x000000010000780c */ /* 0x040fe200027c1670 */
[----:B------:R-:W-:Y:S01]  /*19d0*/  IMAD.IADD R3, R5, 0x1, R8 ;  /* 0x0000000105037824 */ /* 0x000fe200078e0208 */
[----:B------:R-:W-:Y:S01]  /*19e0*/  ISETP.LT.OR P4, PT, R0, 0x21, P4 ;  /* 0x000000210000780c */ /* 0x000fe20002781670 */
[----:B------:R-:W-:Y:S01]  /*19f0*/  IMAD.SHL.U32 R42, R23, 0x2, RZ ;  /* 0x00000002172a7824 */ /* 0x000fe200078e00ff */
[----:B------:R-:W-:Y:S01]  /*1a00*/  CS2R R116, SRZ ;  /* 0x0000000000747805 */ /* 0x000fe2000001ff00 */
[----:B------:R-:W-:Y:S01]  /*1a10*/  IMAD.MOV.U32 R17, RZ, RZ, c[0x0][0x1d8] ;  /* 0x00007600ff117624 */ /* 0x000fe200078e00ff */
[----:B------:R-:W-:Y:S01]  /*1a20*/  LEA.HI.X R3, R4, c[0x0][0x1c4], R3, 0x1, P0 ;  /* 0x0000710004037a11 */ /* 0x000fe200000f0c03 */
[----:B------:R-:W-:Y:S01]  /*1a30*/  IMAD.MOV.U32 R18, RZ, RZ, c[0x0][0x1dc] ;  /* 0x00007700ff127624 */ /* 0x000fe200078e00ff */
[C---:B------:R-:W-:Y:S01]  /*1a40*/  ISETP.LT.OR P0, PT, R0.reuse, 0x1, P3 ;  /* 0x000000010000780c */ /* 0x040fe20001f01670 */
[----:B------:R-:W-:Y:S01]  /*1a50*/  IMAD R5, R11, c[0x0][0x1a8], RZ ;  /* 0x00006a000b057a24 */ /* 0x000fe200078e02ff */
[----:B------:R-:W-:Y:S01]  /*1a60*/  ISETP.LT.OR P3, PT, R0, 0x21, P3 ;  /* 0x000000210000780c */ /* 0x000fe20001f61670 */
[----:B------:R-:W-:Y:S01]  /*1a70*/  @!PT LDS RZ, [RZ] ;  /* 0x00000000fffff984 */ /* 0x000fe20000000800 */
[----:B------:R-:W-:Y:S01]  /*1a80*/  @!PT LDS RZ, [RZ] ;  /* 0x00000000fffff984 */ /* 0x000fe20000000800 */
[----:B------:R-:W-:Y:S01]  /*1a90*/  @!PT LDS RZ, [RZ] ;  /* 0x00000000fffff984 */ /* 0x000fe20000000800 */
[----:B------:R1:W-:Y:S01]  /*1aa0*/  LDGSTS.E.BYPASS.LTC128B.128 [R42+0x8080], [R2.64], !P1 ;  /* 0x08080000022a7fae */ /* 0x0003e2000c901d50 */
[C---:B------:R-:W-:Y:S01]  /*1ab0*/  LEA R4, P1, R17.reuse, R2, 0x6 ;  /* 0x0000000211047211 */ /* 0x040fe200078230ff */
[C---:B------:R-:W-:Y:S01]  /*1ac0*/  IMAD R15, R10.reuse, c[0x0][0x1ac], R5 ;  /* 0x00006b000a0f7a24 */ /* 0x040fe200078e0205 */
[----:B------:R-:W-:Y:S01]  /*1ad0*/  CS2R R114, SRZ ;  /* 0x0000000000727805 */ /* 0x000fe2000001ff00 */
[----:B------:R1:W-:Y:S01]  /*1ae0*/  LDGSTS.E.BYPASS.LTC128B.128 [R42+0xa080], [R2.64+0x80], !P6 ;  /* 0x0a080080022a7fae */ /* 0x0003e2000f101d50 */
[----:B------:R-:W-:Y:S01]  /*1af0*/  LEA.HI.X R5, R17, R3, R18, 0x6, P1 ;  /* 0x0000000311057211 */ /* 0x000fe200008f3412 */
[----:B------:R-:W-:Y:S01]  /*1b00*/  IMAD.IADD R7, R7, 0x1, R9 ;  /* 0x0000000107077824 */ /* 0x000fe200078e0209 */
[----:B------:R-:W-:Y:S01]  /*1b10*/  ISETP.GE.AND P1, PT, R29, c[0x0][0x1cc], PT ;  /* 0x000073001d007a0c */ /* 0x000fe20003f26270 */
[----:B------:R-:W-:Y:S01]  /*1b20*/  IMAD.U32 R11, RZ, RZ, UR14 ;  /* 0x0000000eff0b7e24 */ /* 0x000fe2000f8e00ff */
[----:B------:R-:W-:Y:S01]  /*1b30*/  STL [R1+0x50], R42 ;  /* 0x0000502a01007387 */ /* 0x000fe20000100800 */
[----:B------:R-:W-:Y:S01]  /*1b40*/  IMAD.WIDE.U32 R8, R10, c[0x0][0x1a8], R6 ;  /* 0x00006a000a087a25 */ /* 0x000fe200078e0006 */
[C---:B------:R-:W-:Y:S01]  /*1b50*/  ISETP.LT.OR P6, PT, R0.reuse, 0x1, P1 ;  /* 0x000000010000780c */ /* 0x040fe20000fc1670 */
[----:B------:R-:W-:Y:S01]  /*1b60*/  CS2R R112, SRZ ;  /* 0x0000000000707805 */ /* 0x000fe2000001ff00 */
[----:B------:R1:W-:Y:S01]  /*1b70*/  LDGSTS.E.BYPASS.LTC128B.128 [R42+0xc080], [R2.64+0x100], !P0 ;  /* 0x0c080100022a7fae */ /* 0x0003e2000c101d50 */
[----:B------:R-:W-:Y:S01]  /*1b80*/  IMAD.SHL.U32 R7, R25, 0x40, RZ ;  /* 0x0000004019077824 */ /* 0x000fe200078e00ff */
[----:B------:R-:W-:Y:S01]  /*1b90*/  ISETP.LT.OR P1, PT, R0, 0x21, P1 ;  /* 0x000000210000780c */ /* 0x000fe20000f21670 */
[----:B------:R-:W-:Y:S01]  /*1ba0*/  IMAD.SHL.U32 R6, R24, 0x8, RZ ;  /* 0x0000000818067824 */ /* 0x000fe200078e00ff */
[----:B------:R-:W-:Y:S01]  /*1bb0*/  SEL R17, R148, RZ, !P2 ;  /* 0x000000ff94117207 */ /* 0x000fe20005000000 */
[----:B------:R-:W-:Y:S01]  /*1bc0*/  IMAD.IADD R9, R9, 0x1, R15 ;  /* 0x0000000109097824 */ /* 0x000fe200078e020f */
[----:B------:R-:W-:Y:S01]  /*1bd0*/  LOP3.LUT R7, R7, 0x1c0, RZ, 0xc0, !PT ;  /* 0x000001c007077812 */ /* 0x000fe200078ec0ff */
[----:B------:R-:W-:Y:S01]  /*1be0*/  IMAD.MOV.U32 R148, RZ, RZ, 0x20 ;  /* 0x00000020ff947424 */ /* 0x000fe200078e00ff */
[----:B------:R-:W-:Y:S01]  /*1bf0*/  LOP3.LUT R23, R6, 0x18, RZ, 0xc0, !PT ;  /* 0x0000001806177812 */ /* 0x000fe200078ec0ff */
[----:B------:R-:W-:Y:S01]  /*1c00*/  CS2R R110, SRZ ;  /* 0x00000000006e7805 */ /* 0x000fe2000001ff00 */
[----:B------:R-:W-:Y:S01]  /*1c10*/  SHF.R.U32.HI R10, RZ, 0x3, R7 ;  /* 0x00000003ff0a7819 */ /* 0x000fe20000011607 */
[----:B------:R1:W-:Y:S01]  /*1c20*/  LDGSTS.E.BYPASS.LTC128B.128 [R42+0xe080], [R2.64+0x180], !P6 ;  /* 0x0e080180022a7fae */ /* 0x0003e2000f101d50 */
[----:B------:R-:W-:Y:S01]  /*1c30*/  LEA R6, P0, R8, c[0x0][0x190], 0x1 ;  /* 0x0000640008067a11 */ /* 0x000fe200078008ff */
[----:B------:R-:W-:Y:S01]  /*1c40*/  CS2R R108, SRZ ;  /* 0x00000000006c7805 */ /* 0x000fe2000001ff00 */
[----:B------:R-:W-:Y:S01]  /*1c50*/  ISETP.GE.AND P6, PT, R14, c[0x0][0x19c], PT ;  /* 0x000067000e007a0c */ /* 0x000fe20003fc6270 */
[----:B------:R2:W-:Y:S01]  /*1c60*/  LDGSTS.E.BYPASS.LTC128B.128 [R42+0x9080], [R4.64], !P5 ;  /* 0x09080000042a7fae */ /* 0x0005e2000e901d50 */
[----:B------:R-:W-:Y:S01]  /*1c70*/  ISETP.GE.AND P5, PT, R16, c[0x0][0x19c], PT ;  /* 0x0000670010007a0c */ /* 0x000fe20003fa6270 */
[----:B------:R-:W-:Y:S01]  /*1c80*/  CS2R R106, SRZ ;  /* 0x00000000006a7805 */ /* 0x000fe2000001ff00 */
[----:B------:R-:W-:Y:S01]  /*1c90*/  LOP3.LUT R15, R10, R7, R23, 0x1e, !PT ;  /* 0x000000070a0f7212 */ /* 0x000fe200078e1e17 */
[----:B------:R2:W-:Y:S01]  /*1ca0*/  LDGSTS.E.BYPASS.LTC128B.128 [R42+0xb080], [R4.64+0x80], !P4 ;  /* 0x0b080080042a7fae */ /* 0x0005e2000e101d50 */
[----:B------:R-:W-:Y:S01]  /*1cb0*/  ISETP.GE.AND P4, PT, R36, c[0x0][0x19c], PT ;  /* 0x0000670024007a0c */ /* 0x000fe20003f86270 */
[----:B------:R-:W-:Y:S01]  /*1cc0*/  IMAD.WIDE.U32 R10, R11, c[0x0][0x180], R12 ;  /* 0x000060000b0a7a25 */ /* 0x000fe200078e000c */
[----:B------:R-:W-:Y:S01]  /*1cd0*/  LEA.HI.X R7, R8, c[0x0][0x194], R9, 0x1, P0 ;  /* 0x0000650008077a11 */ /* 0x000fe200000f0c09 */
[----:B------:R2:W-:Y:S01]  /*1ce0*/  LDGSTS.E.BYPASS.LTC128B.128 [R42+0xd080], [R4.64+0x100], !P3 ;  /* 0x0d080100042a7fae */ /* 0x0005e2000d901d50 */
[C---:B------:R-:W-:Y:S01]  /*1cf0*/  ISETP.LT.OR P0, PT, R0.reuse, 0x1, P5 ;  /* 0x000000010000780c */ /* 0x040fe20002f01670 */
[----:B------:R-:W-:Y:S01]  /*1d00*/  IMAD.MOV.U32 R8, RZ, RZ, R10 ;  /* 0x000000ffff087224 */ /* 0x000fe200078e000a */
[C---:B------:R-:W-:Y:S01]  /*1d10*/  ISETP.LT.OR P3, PT, R0.reuse, 0x1, P4 ;  /* 0x000000010000780c */ /* 0x040fe20002761670 */
[----:B------:R2:W-:Y:S01]  /*1d20*/  LDGSTS.E.BYPASS.LTC128B.128 [R42+0xf080], [R4.64+0x180], !P1 ;  /* 0x0f080180042a7fae */ /* 0x0005e2000c901d50 */
[C---:B------:R-:W-:Y:S01]  /*1d30*/  ISETP.LT.OR P1, PT, R0.reuse, 0x1, P6 ;  /* 0x000000010000780c */ /* 0x040fe20003721670 */
[----:B------:R-:W-:Y:S01]  /*1d40*/  IMAD.MOV.U32 R10, RZ, RZ, c[0x0][0x1ac] ;  /* 0x00006b00ff0a7624 */ /* 0x000fe200078e00ff */
[----:B------:R-:W-:Y:S01]  /*1d50*/  IADD3 R9, R11, UR4, RZ ;  /* 0x000000040b097c10 */ /* 0x000fe2000fffe0ff */
[----:B------:R-:W0:Y:S01]  /*1d60*/  LDGDEPBAR ;  /* 0x00000000000079af */ /* 0x000e220000000000 */
[C---:B------:R-:W-:Y:S01]  /*1d70*/  ISETP.LT.OR P6, PT, R0.reuse, 0x21, P6 ;  /* 0x000000210000780c */ /* 0x040fe200037c1670 */
[----:B------:R-:W-:Y:S01]  /*1d80*/  ULDC.64 UR4, c[0x0][0x210] ;  /* 0x0000840000047ab9 */ /* 0x000fe20000000a00 */
[C---:B------:R-:W-:Y:S01]  /*1d90*/  ISETP.LT.OR P5, PT, R0.reuse, 0x21, P5 ;  /* 0x000000210000780c */ /* 0x040fe20002fa1670 */
[----:B------:R-:W-:Y:S01]  /*1da0*/  UIMAD UR4, UR11, UR4, URZ ;  /* 0x000000040b0472a4 */ /* 0x000fe2000f8e023f */
[----:B------:R-:W-:Y:S01]  /*1db0*/  ISETP.LT.OR P4, PT, R0, 0x21, P4 ;  /* 0x000000210000780c */ /* 0x000fe20002781670 */
[----:B------:R-:W-:Y:S01]  /*1dc0*/  IMAD.SHL.U32 R12, R22, 0x40, RZ ;  /* 0x00000040160c7824 */ /* 0x000fe200078e00ff */
[----:B-1----:R-:W-:Y:S01]  /*1dd0*/  LEA.HI R3, R38, R37, RZ, 0x1 ;  /* 0x0000002526037211 */ /* 0x002fe200078f08ff */
[----:B------:R-:W-:Y:S01]  /*1de0*/  UIMAD UR5, UR14, UR5, UR4 ;  /* 0x000000050e0572a4 */ /* 0x000fe2000f8e0204 */
[----:B------:R-:W-:Y:S01]  /*1df0*/  LOP3.LUT R2, R28, 0x3ffffffc, RZ, 0xc0, !PT ;  /* 0x3ffffffc1c027812 */ /* 0x000fe200078ec0ff */
[----:B------:R1:W-:Y:S01]  /*1e00*/  LDGSTS.E.BYPASS.LTC128B.128 [R42+0x80], [R6.64], !P1 ;  /* 0x00080000062a7fae */ /* 0x0003e2000c901d50 */
[----:B------:R-:W-:Y:S01]  /*1e10*/  LOP3.LUT R3, R3, 0xfffffffe, RZ, 0xc0, !PT ;  /* 0xfffffffe03037812 */ /* 0x000fe200078ec0ff */
[----:B------:R-:W-:Y:S01]  /*1e20*/  IMAD.WIDE.U32 R46, R17, c[0x0][0x188], R8 ;  /* 0x00006200112e7a25 */ /* 0x000fe200078e0008 */
[----:B------:R-:W-:Y:S01]  /*1e30*/  LOP3.LUT P1, RZ, R25, 0x4, RZ, 0xc0, !PT ;  /* 0x0000000419ff7812 */ /* 0x000fe2000782c0ff */
[----:B------:R1:W-:Y:S01]  /*1e40*/  LDGSTS.E.BYPASS.LTC128B.128 [R42+0x2080], [R6.64+0x80], !P0 ;  /* 0x02080080062a7fae */ /* 0x0003e2000c101d50 */
[----:B------:R-:W-:Y:S01]  /*1e50*/  SEL R13, R26, RZ, !P2 ;  /* 0x000000ff1a0d7207 */ /* 0x000fe20005000000 */
[----:B------:R-:W-:Y:S01]  /*1e60*/  IMAD.IADD R18, R37, 0x1, -R3 ;  /* 0x0000000125127824 */ /* 0x000fe200078e0a03 */
[----:B------:R-:W-:Y:S01]  /*1e70*/  LOP3.LUT P2, RZ, R22, 0x4, RZ, 0xc0, !PT ;  /* 0x0000000416ff7812 */ /* 0x000fe2000784c0ff */
[----:B------:R-:W-:Y:S01]  /*1e80*/  IMAD.IADD R2, R149, 0x1, -R2 ;  /* 0x0000000195027824 */ /* 0x000fe200078e0a02 */
[----:B------:R1:W-:Y:S01]  /*1e90*/  LDGSTS.E.BYPASS.LTC128B.128 [R42+0x4080], [R6.64+0x100], !P3 ;  /* 0x04080100062a7fae */ /* 0x0003e2000d901d50 */
[----:B------:R-:W-:Y:S01]  /*1ea0*/  IMAD.SHL.U32 R28, R18, 0x400, RZ ;  /* 0x00000400121c7824 */ /* 0x000fe200078e00ff */
[----:B------:R-:W-:Y:S01]  /*1eb0*/  ISETP.GE.AND P3, PT, R29, c[0x0][0x19c], PT ;  /* 0x000067001d007a0c */ /* 0x000fe20003f66270 */
[----:B------:R-:W-:Y:S01]  /*1ec0*/  IMAD.IADD R3, R21, 0x1, R19 ;  /* 0x0000000115037824 */ /* 0x000fe200078e0213 */
[----:B------:R-:W-:Y:S01]  /*1ed0*/  CS2R R104, SRZ ;  /* 0x0000000000687805 */ /* 0x000fe2000001ff00 */
[----:B--2---:R-:W-:Y:S01]  /*1ee0*/  IMAD R4, R2, 0x2, R28 ;  /* 0x0000000202047824 */ /* 0x004fe200078e021c */
[----:B------:R-:W-:Y:S01]  /*1ef0*/  CS2R R102, SRZ ;  /* 0x0000000000667805 */ /* 0x000fe2000001ff00 */
[----:B------:R-:W-:Y:S01]  /*1f00*/  IMAD.U32 R5, RZ, RZ, UR14 ;  /* 0x0000000eff057e24 */ /* 0x000fe2000f8e00ff */
[----:B------:R-:W-:Y:S01]  /*1f10*/  CS2R R100, SRZ ;  /* 0x0000000000647805 */ /* 0x000fe2000001ff00 */
[----:B------:R-:W-:Y:S01]  /*1f20*/  IMAD.MOV.U32 R2, RZ, RZ, R20 ;  /* 0x000000ffff027224 */ /* 0x000fe200078e0014 */
[----:B------:R-:W-:Y:S01]  /*1f30*/  CS2R R98, SRZ ;  /* 0x0000000000627805 */ /* 0x000fe2000001ff00 */
[----:B------:R-:W-:Y:S01]  /*1f40*/  IMAD.IADD R11, R4, 0x1, R15 ;  /* 0x00000001040b7824 */ /* 0x000fe200078e020f */
[----:B------:R-:W-:Y:S01]  /*1f50*/  LOP3.LUT R15, R12, 0x1c0, RZ, 0xc0, !PT ;  /* 0x000001c00c0f7812 */ /* 0x000fe200078ec0ff */
[----:B------:R-:W-:Y:S01]  /*1f60*/  IMAD.WIDE.U32 R2, R5, c[0x0][0x210], R2 ;  /* 0x0000840005027a25 */ /* 0x000fe200078e0002 */
[----:B------:R-:W-:Y:S01]  /*1f70*/  CS2R R96, SRZ ;  /* 0x0000000000607805 */ /* 0x000fe2000001ff00 */
[----:B------:R-:W-:Y:S01]  /*1f80*/  CS2R R94, SRZ ;  /* 0x00000000005e7805 */ /* 0x000fe2000001ff00 */
[----:B------:R-:W-:Y:S01]  /*1f90*/  SHF.R.U32.HI R21, RZ, 0x3, R15 ;  /* 0x00000003ff157819 */ /* 0x000fe2000001160f */
[----:B------:R-:W-:Y:S01]  /*1fa0*/  IMAD.MOV.U32 R5, RZ, RZ, c[0x0][0x1a8] ;  /* 0x00006a00ff057624 */ /* 0x000fe200078e00ff */
[----:B------:R-:W-:Y:S01]  /*1fb0*/  IADD3 R3, R3, UR5, RZ ;  /* 0x0000000503037c10 */ /* 0x000fe2000fffe0ff */
[----:B------:R-:W-:Y:S01]  /*1fc0*/  IMAD.SHL.U32 R45, R11, 0x2, RZ ;  /* 0x000000020b2d7824 */ /* 0x000fe200078e00ff */
[----:B------:R-:W-:Y:S01]  /*1fd0*/  ULDC.64 UR4, c[0x0][0x178] ;  /* 0x00005e0000047ab9 */ /* 0x000fe20000000a00 */
[----:B------:R-:W-:Y:S01]  /*1fe0*/  IMAD R9, R27, 0x800, R40 ;  /* 0x000008001b097824 */ /* 0x000fe200078e0228 */
[----:B------:R-:W-:Y:S01]  /*1ff0*/  LEA R4, P0, R5, R6, 0x6 ;  /* 0x0000000605047211 */ /* 0x000fe200078030ff */
[----:B------:R-:W-:Y:S01]  /*2000*/  UIMAD UR19, UR6, UR4, URZ ;  /* 0x00000004061372a4 */ /* 0x000fe2000f8e023f */
[----:B------:R-:W-:Y:S01]  /*2010*/  IADD3 R11, R45, 0x141c0, RZ ;  /* 0x000141c02d0b7810 */ /* 0x000fe20007ffe0ff */
[----:B------:R-:W-:Y:S01]  /*2020*/  UIMAD.WIDE.U32 UR20, UR18, UR4, URZ ;  /* 0x00000004121472a5 */ /* 0x000fe2000f8e003f */
[----:B------:R-:W-:Y:S01]  /*2030*/  LEA.HI.X R5, R5, R7, R10, 0x6, P0 ;  /* 0x0000000705057211 */ /* 0x000fe200000f340a */
[----:B------:R-:W-:Y:S01]  /*2040*/  STL [R1+0x64], R45 ;  /* 0x0000642d01007387 */ /* 0x000fe20000100800 */
[C---:B------:R-:W-:Y:S01]  /*2050*/  ISETP.LT.OR P0, PT, R0.reuse, 0x1, P3 ;  /* 0x000000010000780c */ /* 0x040fe20001f01670 */
[----:B------:R-:W-:Y:S01]  /*2060*/  UIMAD UR19, UR18, UR5, UR19 ;  /* 0x00000005121372a4 */ /* 0x000fe2000f8e0213 */
[----:B------:R-:W-:Y:S01]  /*2070*/  ISETP.LT.OR P3, PT, R0, 0x21, P3 ;  /* 0x000000210000780c */ /* 0x000fe20001f61670 */
[----:B------:R-:W-:Y:S01]  /*2080*/  IMAD R20, R13, c[0x0][0x290], RZ ;  /* 0x0000a4000d147a24 */ /* 0x000fe200078e02ff */
[----:B------:R-:W-:Y:S01]  /*2090*/  IADD3 R10, R45, 0x14180, RZ ;  /* 0x000141802d0a7810 */ /* 0x000fe20007ffe0ff */
[----:B------:R-:W-:Y:S01]  /*20a0*/  UIADD3 UR19, UR21, UR19, URZ ;  /* 0x0000001315137290 */ /* 0x000fe2000fffe03f */
[----:B------:R-:W-:Y:S01]  /*20b0*/  CS2R R92, SRZ ;  /* 0x00000000005c7805 */ /* 0x000fe2000001ff00 */
[----:B------:R-:W-:Y:S01]  /*20c0*/  ULDC.64 UR4, c[0x0][0x208] ;  /* 0x0000820000047ab9 */ /* 0x000fe20000000a00 */
[----:B------:R-:W-:Y:S01]  /*20d0*/  @P1 IADD3 R11, R10, -0x40, RZ ;  /* 0xffffffc00a0b1810 */ /* 0x000fe20007ffe0ff */
[----:B------:R-:W-:Y:S01]  /*20e0*/  IMAD R10, R13, c[0x0][0x218], RZ ;  /* 0x000086000d0a7a24 */ /* 0x000fe200078e02ff */
[----:B------:R-:W-:Y:S01]  /*20f0*/  USHF.L.U32 UR7, UR4, 0x5, URZ ;  /* 0x0000000504077899 */ /* 0x000fe2000800063f */
[----:B------:R-:W-:Y:S01]  /*2100*/  LOP3.LUT P1, RZ, R22, 0x2, RZ, 0xc0, !PT ;  /* 0x0000000216ff7812 */ /* 0x000fe2000782c0ff */
[----:B------:R-:W-:Y:S01]  /*2110*/  CS2R R90, SRZ ;  /* 0x00000000005a7805 */ /* 0x000fe2000001ff00 */
[----:B------:R1:W-:Y:S01]  /*2120*/  LDGSTS.E.BYPASS.LTC128B.128 [R42+0x6080], [R6.64+0x180], !P0 ;  /* 0x06080180062a7fae */ /* 0x0003e2000c101d50 */
[----:B------:R-:W-:Y:S01]  /*2130*/  IMAD R12, R17, c[0x0][0x21c], R10 ;  /* 0x00008700110c7a24 */ /* 0x000fe200078e020a */
[----:B------:R-:W-:Y:S01]  /*2140*/  CS2R R88, SRZ ;  /* 0x0000000000587805 */ /* 0x000fe2000001ff00 */
[----:B------:R-:W-:Y:S01]  /*2150*/  IMAD.U32 R10, RZ, RZ, UR19 ;  /* 0x00000013ff0a7e24 */ /* 0x000fe2000f8e00ff */
[----:B------:R2:W-:Y:S01]  /*2160*/  LDGSTS.E.BYPASS.LTC128B.128 [R42+0x1080], [R4.64], !P6 ;  /* 0x01080000042a7fae */ /* 0x0005e2000f101d50 */
[----:B------:R-:W-:Y:S01]  /*2170*/  IMAD.U32 R0, RZ, RZ, UR7 ;  /* 0x00000007ff007e24 */ /* 0x000fe2000f8e00ff */
[----:B------:R-:W-:Y:S01]  /*2180*/  UMOV UR19, 0x5 ;  /* 0x0000000500137882 */ /* 0x000fe20000000000 */
[----:B------:R-:W-:Y:S01]  /*2190*/  CS2R R86, SRZ ;  /* 0x0000000000567805 */ /* 0x000fe2000001ff00 */
[----:B------:R2:W-:Y:S01]  /*21a0*/  LDGSTS.E.BYPASS.LTC128B.128 [R42+0x3080], [R4.64+0x80], !P5 ;  /* 0x03080080042a7fae */ /* 0x0005e2000e901d50 */
[----:B------:R-:W-:Y:S01]  /*21b0*/  USHF.L.U64.HI UR4, UR4, UR19, UR5 ;  /* 0x0000001304047299 */ /* 0x000fe20008010205 */
[----:B------:R-:W-:Y:S01]  /*21c0*/  CS2R R84, SRZ ;  /* 0x0000000000547805 */ /* 0x000fe2000001ff00 */
[----:B------:R-:W-:Y:S01]  /*21d0*/  USHF.L.U32 UR19, UR18, 0x5, URZ ;  /* 0x0000000512137899 */ /* 0x000fe2000800063f */
[----:B------:R2:W-:Y:S01]  /*21e0*/  LDGSTS.E.BYPASS.LTC128B.128 [R42+0x5080], [R4.64+0x100], !P4 ;  /* 0x05080100042a7fae */ /* 0x0005e2000e101d50 */
[----:B------:R-:W-:Y:S01]  /*21f0*/  UIMAD UR4, UR4, UR18, URZ ;  /* 0x00000012040472a4 */ /* 0x000fe2000f8e023f */
[----:B------:R-:W-:Y:S01]  /*2200*/  CS2R R82, SRZ ;  /* 0x0000000000527805 */ /* 0x000fe2000001ff00 */
[----:B------:R-:W-:Y:S01]  /*2210*/  UIADD3 UR5, -UR19, UR13, URZ ;  /* 0x0000000d13057290 */ /* 0x000fe2000fffe13f */
[----:B------:R2:W-:Y:S01]  /*2220*/  LDGSTS.E.BYPASS.LTC128B.128 [R42+0x7080], [R4.64+0x180], !P3 ;  /* 0x07080180042a7fae */ /* 0x0005e2000d901d50 */
[----:B------:R-:W-:Y:S01]  /*2230*/  UIMAD UR4, UR6, UR7, UR4 ;  /* 0x00000007060472a4 */ /* 0x000fe2000f8e0204 */
[----:B------:R-:W-:Y:S01]  /*2240*/  ISETP.GE.AND P3, PT, R14, c[0x0][0x1fc], PT ;  /* 0x00007f000e007a0c */ /* 0x000fe20003f66270 */
[----:B------:R-:W-:Y:S01]  /*2250*/  CS2R R80, SRZ ;  /* 0x0000000000507805 */ /* 0x000fe2000001ff00 */
[----:B------:R-:W0:Y:S01]  /*2260*/  LDGDEPBAR ;  /* 0x00000000000079af */ /* 0x000e220000000000 */
[----:B------:R-:W-:Y:S01]  /*2270*/  ULDC.64 UR6, c[0x0][0x288] ;  /* 0x0000a20000067ab9 */ /* 0x000fe20000000a00 */
[----:B------:R-:W-:Y:S01]  /*2280*/  CS2R R78, SRZ ;  /* 0x00000000004e7805 */ /* 0x000fe2000001ff00 */
[----:B------:R-:W-:Y:S01]  /*2290*/  UIMAD UR6, UR11, UR6, URZ ;  /* 0x000000060b0672a4 */ /* 0x000fe2000f8e023f */
[----:B------:R3:W-:Y:S01]  /*22a0*/  STL [R1+0x68], R11 ;  /* 0x0000680b01007387 */ /* 0x0007e20000100800 */
[----:B------:R-:W-:Y:S01]  /*22b0*/  CS2R R76, SRZ ;  /* 0x00000000004c7805 */ /* 0x000fe2000001ff00 */
[----:B------:R-:W-:Y:S01]  /*22c0*/  CS2R R74, SRZ ;  /* 0x00000000004a7805 */ /* 0x000fe2000001ff00 */
[----:B-1----:R-:W-:Y:S01]  /*22d0*/  IMAD.U32 R7, RZ, RZ, UR21 ;  /* 0x00000015ff077e24 */ /* 0x002fe2000f8e00ff */
[----:B------:R-:W-:Y:S01]  /*22e0*/  LOP3.LUT R7, R15, 0x8, R39, 0xf8, !PT ;  /* 0x000000080f077812 */ /* 0x000fe200078ef827 */
[----:B------:R-:W-:Y:S01]  /*22f0*/  IMAD.U32 R6, RZ, RZ, UR20 ;  /* 0x00000014ff067e24 */ /* 0x000fe2000f8e00ff */
[----:B------:R1:W-:Y:S01]  /*2300*/  STL.64 [R1+0x98], R46 ;  /* 0x0000982e01007387 */ /* 0x0003e20000100a00 */
[----:B------:R-:W-:Y:S01]  /*2310*/  UIMAD UR6, UR14, UR7, UR6 ;  /* 0x000000070e0672a4 */ /* 0x000fe2000f8e0206 */
[----:B------:R-:W-:Y:S01]  /*2320*/  LOP3.LUT R8, R7, R21, RZ, 0x3c, !PT ;  /* 0x0000001507087212 */ /* 0x000fe200078e3cff */
[----:B------:R-:W-:Y:S01]  /*2330*/  CS2R R72, SRZ ;  /* 0x0000000000487805 */ /* 0x000fe2000001ff00 */
[----:B------:R-:W-:Y:S01]  /*2340*/  LEA R7, P0, R6, R46, 0x5 ;  /* 0x0000002e06077211 */ /* 0x000fe200078028ff */
        /* <DEDUP_REMOVED lines=9> */
[----:B------:R-:W-:-:S04]  /*23e0*/  DEPBAR.LE SB0, 0x1 ;  /* 0x000080400000791a */ /* 0x000fc80000000000 */
[----:B------:R-:W-:Y:S01]  /*23f0*/  CS2R R52, SRZ ;  /* 0x0000000000347805 */ /* 0x000fe2000001ff00 */
[----:B---3--:R-:W-:Y:S01]  /*2400*/  IMAD R11, R13, c[0x0][0x188], RZ ;  /* 0x000062000d0b7a24 */ /* 0x008fe200078e02ff */
[----:B------:R-:W-:Y:S01]  /*2410*/  CS2R R50, SRZ ;  /* 0x0000000000327805 */ /* 0x000fe2000001ff00 */
[----:B------:R-:W-:Y:S02]  /*2420*/  CS2R R48, SRZ ;  /* 0x0000000000307805 */ /* 0x000fe4000001ff00 */
[----:B------:R-:W-:-:S04]  /*2430*/  IMAD R11, R17, c[0x0][0x18c], R11 ;  /* 0x00006300110b7a24 */ /* 0x000fc800078e020b */
[----:B------:R-:W-:Y:S02]  /*2440*/  IMAD.IADD R19, R47, 0x1, R11 ;  /* 0x000000012f137824 */ /* 0x000fe400078e020b */
[----:B-1----:R-:W-:-:S03]  /*2450*/  IMAD.WIDE.U32 R46, R17, c[0x0][0x218], R2 ;  /* 0x00008600112e7a25 */ /* 0x002fc600078e0002 */
[----:B------:R-:W-:Y:S01]  /*2460*/  LEA.HI.X R6, R6, R19, R10, 0x5, P0 ;  /* 0x0000001306067211 */ /* 0x000fe200000f2c0a */
[----:B------:R-:W-:Y:S01]  /*2470*/  IMAD.IADD R2, R9, 0x1, R8 ;  /* 0x0000000109027824 */ /* 0x000fe200078e0208 */
[----:B------:R-:W-:Y:S01]  /*2480*/  BAR.SYNC.DEFER_BLOCKING 0x0 ;  /* 0x0000000000007b1d */ /* 0x000fe20000010000 */
[----:B------:R-:W-:Y:S01]  /*2490*/  LEA R8, P0, R7, c[0x0][0x160], 0x1 ;  /* 0x0000580007087a11 */ /* 0x000fe200078008ff */
[----:B------:R-:W-:Y:S02]  /*24a0*/  IMAD.IADD R45, R47, 0x1, R12 ;  /* 0x000000012f2d7824 */ /* 0x000fe400078e020c */
[----:B------:R-:W-:Y:S01]  /*24b0*/  IMAD.MOV.U32 R44, RZ, RZ, R46 ;  /* 0x000000ffff2c7224 */ /* 0x000fe200078e002e */
[----:B------:R-:W-:Y:S01]  /*24c0*/  LEA.HI.X R9, R7, c[0x0][0x164], R6, 0x1, P0 ;  /* 0x0000590007097a11 */ /* 0x000fe200000f0c06 */
[----:B------:R-:W-:Y:S01]  /*24d0*/  IMAD.MOV.U32 R3, RZ, RZ, 0x40 ;  /* 0x00000040ff037424 */ /* 0x000fe200078e00ff */
[----:B------:R-:W-:Y:S01]  /*24e0*/  ISETP.LT.AND P0, PT, R43, UR5, PT ;  /* 0x000000052b007c0c */ /* 0x000fe2000bf01270 */
[----:B------:R-:W-:Y:S01]  /*24f0*/  IMAD.WIDE.U32 R6, R0, UR18, R44 ;  /* 0x0000001200067c25 */ /* 0x000fe2000f8e002c */
[----:B------:R-:W-:Y:S01]  /*2500*/  SHF.R.S32.HI R0, RZ, 0x1f, R24 ;  /* 0x0000001fff007819 */ /* 0x000fe20000011418 */
[----:B------:R-:W-:Y:S01]  /*2510*/  STL [R1+0xb0], R19 ;  /* 0x0000b01301007387 */ /* 0x000fe20000100800 */
[----:B------:R-:W-:Y:S01]  /*2520*/  SEL R3, R3, 0xffffffc0, !P2 ;  /* 0xffffffc003037807 */ /* 0x000fe20005000000 */
[----:B------:R-:W-:Y:S01]  /*2530*/  IMAD.SHL.U32 R2, R2, 0x2, RZ ;  /* 0x0000000202027824 */ /* 0x000fe200078e00ff */
[----:B--2---:R-:W-:Y:S01]  /*2540*/  LEA.HI R4, R0, R24, RZ, 0x2 ;  /* 0x0000001800047211 */ /* 0x004fe200078f10ff */
[----:B------:R1:W-:Y:S01]  /*2550*/  STL.64 [R1+0x90], R46 ;  /* 0x0000902e01007387 */ /* 0x0003e20000100a00 */
[----:B------:R-:W-:Y:S01]  /*2560*/  SEL R0, R148, 0xffffffe0, !P1 ;  /* 0xffffffe094007807 */ /* 0x000fe20004800000 */
[----:B------:R-:W-:Y:S01]  /*2570*/  IMAD.IADD R10, R2, 0x1, R3 ;  /* 0x00000001020a7824 */ /* 0x000fe200078e0203 */
[----:B------:R-:W-:Y:S01]  /*2580*/  ISETP.GE.OR P6, PT, R14, c[0x0][0x16c], !P0 ;  /* 0x00005b000e007a0c */ /* 0x000fe200047c6670 */
[----:B------:R-:W-:Y:S01]  /*2590*/  STL.64 [R1+0x70], R44 ;  /* 0x0000702c01007387 */ /* 0x000fe20000100a00 */
[----:B------:R-:W-:Y:S01]  /*25a0*/  ISETP.GE.OR P2, PT, R16, c[0x0][0x16c], !P0 ;  /* 0x00005b0010007a0c */ /* 0x000fe20004746670 */
[----:B------:R-:W-:Y:S01]  /*25b0*/  IMAD.IADD R11, R2, 0x1, R0 ;  /* 0x00000001020b7824 */ /* 0x000fe200078e0200 */
[----:B------:R-:W-:Y:S01]  /*25c0*/  IADD3 R0, R7, UR4, RZ ;  /* 0x0000000407007c10 */ /* 0x000fe2000fffe0ff */
[----:B------:R-:W-:Y:S01]  /*25d0*/  STL [R1+0x28], R2 ;  /* 0x0000280201007387 */ /* 0x000fe20000100800 */
[----:B------:R-:W-:Y:S01]  /*25e0*/  ULDC.64 UR4, c[0x0][0x270] ;  /* 0x00009c0000047ab9 */ /* 0x000fe20000000a00 */
[----:B------:R-:W-:Y:S01]  /*25f0*/  IMAD.IADD R5, R3, 0x1, R11 ;  /* 0x0000000103057824 */ /* 0x000fe200078e020b */
[----:B------:R-:W-:Y:S01]  /*2600*/  UIMAD UR4, UR11, UR4, URZ ;  /* 0x000000040b0472a4 */ /* 0x000fe2000f8e023f */
[----:B------:R-:W2:Y:S01]  /*2610*/  LDSM.16.M88.4 R164, [R2+0x8080] ;  /* 0x0080800002a4783b */ /* 0x000ea20000000200 */
[----:B------:R-:W-:-:S02]  /*2620*/  ISETP.GE.AND P1, PT, R14, c[0x0][0x16c], PT ;  /* 0x00005b000e007a0c */ /* 0x000fc40003f26270 */
[----:B------:R-:W-:Y:S01]  /*2630*/  UIMAD UR5, UR14, UR5, UR4 ;  /* 0x000000050e0572a4 */ /* 0x000fe2000f8e0204 */
[----:B------:R-:W3:Y:S01]  /*2640*/  LDSM.16.M88.4 R168, [R11+0x8080] ;  /* 0x008080000ba8783b */ /* 0x000ee20000000200 */
[----:B------:R-:W-:Y:S02]  /*2650*/  SEL R40, RZ, 0x1, P1 ;  /* 0x00000001ff287807 */ /* 0x000fe40000800000 */
[----:B------:R-:W-:Y:S01]  /*2660*/  ISETP.GT.AND P1, PT, R149, 0x7, PT ;  /* 0x000000079500780c */ /* 0x000fe20003f24270 */
[----:B------:R-:W4:Y:S01]  /*2670*/  LDSM.16.M88.4 R172, [R10+0x8080] ;  /* 0x008080000aac783b */ /* 0x000f220000000200 */
[----:B------:R-:W-:Y:S01]  /*2680*/  IADD3 R7, R31, UR5, RZ ;  /* 0x000000051f077c10 */ /* 0x000fe2000fffe0ff */
[----:B------:R-:W-:Y:S01]  /*2690*/  ULDC.64 UR4, c[0x0][0x238] ;  /* 0x00008e0000047ab9 */ /* 0x000fe20000000a00 */
[C---:B------:R-:W-:Y:S01]  /*26a0*/  ISETP.GE.OR P5, PT, R36.reuse, c[0x0][0x16c], !P0 ;  /* 0x00005b0024007a0c */ /* 0x040fe200047a6670 */
[----:B------:R-:W2:Y:S01]  /*26b0*/  LDSM.16.M88.4 R176, [R5+0x8080] ;  /* 0x0080800005b0783b */ /* 0x000ea20000000200 */
[----:B------:R-:W-:Y:S01]  /*26c0*/  ISETP.GE.OR P4, PT, R29, c[0x0][0x16c], !P0 ;  /* 0x00005b001d007a0c */ /* 0x000fe20004786670 */
[----:B------:R-:W-:Y:S01]  /*26d0*/  UIMAD UR11, UR11, UR4, URZ ;  /* 0x000000040b0b72a4 */ /* 0x000fe2000f8e023f */
[----:B------:R-:W-:Y:S01]  /*26e0*/  SEL R31, RZ, 0x1, P3 ;  /* 0x00000001ff1f7807 */ /* 0x000fe20001800000 */
[----:B------:R-:W2:Y:S01]  /*26f0*/  LDSM.16.M88.4 R180, [R2+0xa080] ;  /* 0x00a0800002b4783b */ /* 0x000ea20000000200 */
[----:B------:R-:W-:Y:S01]  /*2700*/  USHF.R.S32.HI UR4, URZ, 0x1f, UR19 ;  /* 0x0000001f3f047899 */ /* 0x000fe20008011413 */
[----:B------:R-:W-:Y:S01]  /*2710*/  ISETP.GE.AND P3, PT, R36, c[0x0][0x1fc], PT ;  /* 0x00007f0024007a0c */ /* 0x000fe20003f66270 */
[----:B------:R-:W-:Y:S01]  /*2720*/  UIMAD UR5, UR14, UR5, UR11 ;  /* 0x000000050e0572a4 */ /* 0x000fe2000f8e020b */
[----:B------:R-:W2:Y:S01]  /*2730*/  LDSM.16.M88.4 R184, [R11+0xa080] ;  /* 0x00a080000bb8783b */ /* 0x000ea20000000200 */
[----:B-1----:R-:W-:-:S03]  /*2740*/  CS2R R46, SRZ ;  /* 0x00000000002e7805 */ /* 0x002fc6000001ff00 */
        /* <DEDUP_REMOVED lines=12> */
[----:B-----5:R-:W-:-:S03]  /*2810*/  LOP3.LUT R2, R4, 0x1ffffffc, RZ, 0xc0, !PT ;  /* 0x1ffffffc04027812 */ /* 0x020fc600078ec0ff */
[----:B------:R-:W-:Y:S02]  /*2820*/  STL [R1+0x34], R10 ;  /* 0x0000340a01007387 */ /* 0x000fe40000100800 */
[----:B------:R-:W-:Y:S02]  /*2830*/  IMAD.IADD R24, R24, 0x1, -R2 ;  /* 0x0000000118187824 */ /* 0x000fe400078e0a02 */
[----:B------:R5:W-:Y:S04]  /*2840*/  STL [R1+0x30], R5 ;  /* 0x0000300501007387 */ /* 0x000be80000100800 */
[----:B------:R-:W-:Y:S01]  /*2850*/  @!PT LDS RZ, [RZ] ;  /* 0x00000000fffff984 */ /* 0x000fe20000000800 */
[----:B------:R-:W-:Y:S01]  /*2860*/  @!PT LDS RZ, [RZ] ;  /* 0x00000000fffff984 */ /* 0x000fe20000000800 */
[----:B------:R-:W-:Y:S01]  /*2870*/  @!PT LDS RZ, [RZ] ;  /* 0x00000000fffff984 */ /* 0x000fe20000000800 */
[----:B------:R1:W-:Y:S01]  /*2880*/  LDGSTS.E.BYPASS.LTC128B.128 [R42+0x8080], [R8.64], !P6 ;  /* 0x08080000082a7fae */ /* 0x0003e2000f101d50 */
[----:B------:R-:W-:Y:S01]  /*2890*/  ISETP.GE.OR P6, PT, R14, c[0x0][0x1fc], !P0 ;  /* 0x00007f000e007a0c */ /* 0x000fe200047c6670 */
[----:B------:R-:W-:-:S02]  /*28a0*/  IMAD.SHL.U32 R14, R27, 0x20, RZ ;  /* 0x000000201b0e7824 */ /* 0x000fc400078e00ff */
[----:B------:R1:W-:Y:S01]  /*28b0*/  LDGSTS.E.BYPASS.LTC128B.128 [R42+0x9080], [R8.64+0x80], !P2 ;  /* 0x09080080082a7fae */ /* 0x0003e2000d101d50 */
[----:B------:R-:W-:Y:S02]  /*28c0*/  LEA R4, P2, R6, c[0x0][0x1f0], 0x1 ;  /* 0x00007c0006047a11 */ /* 0x000fe400078408ff */
[----:B------:R-:W-:Y:S01]  /*28d0*/  LOP3.LUT R23, R23, 0x20, R14, 0xf8, !PT ;  /* 0x0000002017177812 */ /* 0x000fe200078ef80e */
[----:B------:R1:W-:Y:S01]  /*28e0*/  LDGSTS.E.BYPASS.LTC128B.128 [R42+0xa080], [R8.64+0x100], !P5 ;  /* 0x0a080100082a7fae */ /* 0x0003e2000e901d50 */
[----:B------:R-:W-:Y:S01]  /*28f0*/  ISETP.GE.OR P5, PT, R16, c[0x0][0x1fc], !P0 ;  /* 0x00007f0010007a0c */ /* 0x000fe200047a6670 */
[----:B------:R-:W-:Y:S02]  /*2900*/  IMAD.SHL.U32 R14, R18, 0x10, RZ ;  /* 0x00000010120e7824 */ /* 0x000fe400078e00ff */
[----:B------:R1:W-:Y:S01]  /*2910*/  LDGSTS.E.BYPASS.LTC128B.128 [R42+0xb080], [R8.64+0x180], !P4 ;  /* 0x0b080180082a7fae */ /* 0x0003e2000e101d50 */
[----:B------:R-:W-:Y:S02]  /*2920*/  ISETP.GE.AND P4, PT, R16, c[0x0][0x1fc], PT ;  /* 0x00007f0010007a0c */ /* 0x000fe40003f86270 */
[----:B-----5:R-:W-:Y:S01]  /*2930*/  LEA.HI.X R5, R6, c[0x0][0x1f4], R0, 0x1, P2 ;  /* 0x00007d0006057a11 */ /* 0x020fe200010f0c00 */
[----:B------:R-:W-:Y:S01]  /*2940*/  IMAD R0, R13, c[0x0][0x278], RZ ;  /* 0x00009e000d007a24 */ /* 0x000fe200078e02ff */
[----:B------:R-:W-:Y:S01]  /*2950*/  ISETP.GE.AND P2, PT, R16, c[0x0][0x16c], PT ;  /* 0x00005b0010007a0c */ /* 0x000fe20003f46270 */
[----:B------:R-:W-:Y:S01]  /*2960*/  IMAD.MOV.U32 R6, RZ, RZ, R30 ;  /* 0x000000ffff067224 */ /* 0x000fe200078e001e */
[----:B------:R-:W-:Y:S01]  /*2970*/  SEL R22, RZ, 0xffffffff, P4 ;  /* 0xffffffffff167807 */ /* 0x000fe20002000000 */
[C---:B------:R-:W-:Y:S01]  /*2980*/  IMAD R0, R17.reuse, c[0x0][0x27c], R0 ;  /* 0x00009f0011007a24 */ /* 0x040fe200078e0200 */
[----:B------:R-:W-:Y:S01]  /*2990*/  SEL R25, RZ, 0xffffffff, P2 ;  /* 0xffffffffff197807 */ /* 0x000fe20001000000 */
[----:B------:R-:W-:Y:S01]  /*29a0*/  IMAD.WIDE.U32 R44, R17, c[0x0][0x278], R6 ;  /* 0x00009e00112c7a25 */ /* 0x000fe200078e0006 */
[----:B------:R-:W-:-:S02]  /*29b0*/  ISETP.GE.AND P2, PT, R36, c[0x0][0x16c], PT ;  /* 0x00005b0024007a0c */ /* 0x000fc40003f46270 */
[----:B------:R-:W-:Y:S01]  /*29c0*/  LOP3.LUT R7, R41, 0xfffffff0, RZ, 0xc0, !PT ;  /* 0xfffffff029077812 */ /* 0x000fe200078ec0ff */
[----:B------:R-:W-:Y:S01]  /*29d0*/  IMAD.IADD R10, R45, 0x1, R0 ;  /* 0x000000012d0a7824 */ /* 0x000fe200078e0200 */
[----:B------:R-:W-:Y:S01]  /*29e0*/  SEL R30, RZ, 0x4, P2 ;  /* 0x00000004ff1e7807 */ /* 0x000fe20001000000 */
[----:B------:R5:W-:Y:S01]  /*29f0*/  STL.64 [R1+0x80], R44 ;  /* 0x0000802c01007387 */ /* 0x000be20000100a00 */
[----:B------:R-:W-:Y:S01]  /*2a00*/  ISETP.GE.AND P2, PT, R29, c[0x0][0x16c], PT ;  /* 0x00005b001d007a0c */ /* 0x000fe20003f46270 */
[----:B------:R-:W-:Y:S01]  /*2a10*/  IMAD.IADD R0, R149, 0x1, -R7 ;  /* 0x0000000195007824 */ /* 0x000fe200078e0a07 */
[----:B------:R-:W-:Y:S01]  /*2a20*/  IADD3 R7, R35, UR5, RZ ;  /* 0x0000000523077c10 */ /* 0x000fe2000fffe0ff */
[----:B------:R2:W-:Y:S01]  /*2a30*/  STL [R1+0xa8], R10 ;  /* 0x0000a80a01007387 */ /* 0x0005e20000100800 */
[----:B------:R-:W-:Y:S02]  /*2a40*/  SEL R26, RZ, 0x8, P2 ;  /* 0x00000008ff1a7807 */ /* 0x000fe40001000000 */
[----:B------:R-:W-:-:S02]  /*2a50*/  @!P1 IADD3 R2, P2, R44, UR19, RZ ;  /* 0x000000132c029c10 */ /* 0x000fc4000ff5e0ff */
[----:B------:R-:W-:Y:S02]  /*2a60*/  SHF.R.S32.HI R16, RZ, 0x1f, R0 ;  /* 0x0000001fff107819 */ /* 0x000fe40000011400 */
[----:B------:R-:W-:Y:S01]  /*2a70*/  @!P1 IADD3.X R6, R10, UR4, RZ, P2, !PT ;  /* 0x000000040a069c10 */ /* 0x000fe200097fe4ff */
[----:B-1----:R-:W-:Y:S01]  /*2a80*/  IMAD.MOV.U32 R8, RZ, RZ, R32 ;  /* 0x000000ffff087224 */ /* 0x002fe200078e0020 */
[----:B------:R-:W-:Y:S02]  /*2a90*/  LEA.HI R16, R16, R0, RZ, 0x3 ;  /* 0x0000000010107211 */ /* 0x000fe400078f18ff */
[----:B------:R-:W-:Y:S02]  /*2aa0*/  IADD3 R9, R33, UR6, RZ ;  /* 0x0000000621097c10 */ /* 0x000fe4000fffe0ff */
[----:B------:R-:W-:Y:S02]  /*2ab0*/  LOP3.LUT R12, R16, 0xfffffff8, RZ, 0xc0, !PT ;  /* 0xfffffff8100c7812 */ /* 0x000fe400078ec0ff */
[----:B------:R-:W-:Y:S01]  /*2ac0*/  LOP3.LUT R15, R15, 0x10, R14, 0xf8, !PT ;  /* 0x000000100f0f7812 */ /* 0x000fe200078ef80e */
[----:B------:R-:W-:Y:S01]  /*2ad0*/  IMAD.WIDE.U32 R32, R17, c[0x0][0x290], R8 ;  /* 0x0000a40011207a25 */ /* 0x000fe200078e0008 */
[----:B------:R-:W-:-:S02]  /*2ae0*/  ISETP.GE.OR P4, PT, R36, c[0x0][0x1fc], !P0 ;  /* 0x00007f0024007a0c */ /* 0x000fc40004786670 */
[----:B------:R-:W-:Y:S01]  /*2af0*/  ISETP.GE.OR P0, PT, R29, c[0x0][0x1fc], !P0 ;  /* 0x00007f001d007a0c */ /* 0x000fe20004706670 */
[----:B------:R-:W-:Y:S02]  /*2b00*/  IMAD.IADD R0, R0, 0x1, -R12 ;  /* 0x0000000100007824 */ /* 0x000fe400078e0a0c */
[----:B------:R-:W-:Y:S01]  /*2b10*/  IMAD.SHL.U32 R8, R22, 0x2, RZ ;  /* 0x0000000216087824 */ /* 0x000fe200078e00ff */
[----:B-----5:R-:W-:Y:S01]  /*2b20*/  CS2R R44, SRZ ;  /* 0x00000000002c7805 */ /* 0x020fe2000001ff00 */
[----:B--2---:R-:W-:-:S03]  /*2b30*/  @!P1 LEA R10, P2, R2, c[0x0][0x258], 0x2 ;  /* 0x00009600020a9a11 */ /* 0x004fc600078410ff */
[----:B------:R-:W-:Y:S02]  /*2b40*/  LOP3.LUT R8, R8, 0x2, R31, 0xe2, !PT ;  /* 0x0000000208087812 */ /* 0x000fe400078ee21f */
[----:B------:R-:W-:Y:S01]  /*2b50*/  @!P1 LEA.HI.X R11, R2, c[0x0][0x25c], R6, 0x2, P2 ;  /* 0x00009700020b9a11 */ /* 0x000fe200010f1406 */
[----:B------:R-:W-:Y:S01]  /*2b60*/  IMAD.MOV.U32 R6, RZ, RZ, R34 ;  /* 0x000000ffff067224 */ /* 0x000fe200078e0022 */
[----:B------:R-:W-:Y:S01]  /*2b70*/  LOP3.LUT R2, R38, 0xffffffe0, RZ, 0xc0, !PT ;  /* 0xffffffe026027812 */ /* 0x000fe200078ec0ff */
[----:B------:R-:W-:Y:S01]  /*2b80*/  CS2R R34, SRZ ;  /* 0x0000000000227805 */ /* 0x000fe2000001ff00 */
[----:B------:R-:W-:Y:S01]  /*2b90*/  ISETP.GE.AND P2, PT, R29, c[0x0][0x1fc], PT ;  /* 0x00007f001d007a0c */ /* 0x000fe20003f46270 */
[----:B------:R-:W-:-:S03]  /*2ba0*/  IMAD.WIDE.U32 R150, R17, c[0x0][0x240], R6 ;  /* 0x0000900011967a25 */ /* 0x000fc600078e0006 */
[----:B------:R-:W-:Y:S01]  /*2bb0*/  SEL R9, RZ, 0x8, P2 ;  /* 0x00000008ff097807 */ /* 0x000fe20001000000 */
[----:B------:R-:W-:Y:S02]  /*2bc0*/  IMAD.IADD R2, R149, 0x1, -R2 ;  /* 0x0000000195027824 */ /* 0x000fe400078e0a02 */
[----:B------:R-:W-:Y:S02]  /*2bd0*/  IMAD.SHL.U32 R7, R25, 0x2, RZ ;  /* 0x0000000219077824 */ /* 0x000fe400078e00ff */
[----:B------:R-:W-:Y:S01]  /*2be0*/  @!P1 IMAD.SHL.U32 R6, R149, 0x10, RZ ;  /* 0x0000001095069824 */ /* 0x000fe200078e00ff */
[----:B------:R-:W-:Y:S02]  /*2bf0*/  SHF.R.S32.HI R19, RZ, 0x1f, R2 ;  /* 0x0000001fff137819 */ /* 0x000fe40000011402 */
[----:B------:R-:W-:Y:S02]  /*2c00*/  LOP3.LUT R7, R7, 0x2, R40, 0xe2, !PT ;  /* 0x0000000207077812 */ /* 0x000fe400078ee228 */
[----:B------:R-:W-:Y:S01]  /*2c10*/  LEA.HI R12, R19, R2, RZ, 0x2 ;  /* 0x00000002130c7211 */ /* 0x000fe200078f10ff */
[----:B------:R-:W-:Y:S01]  /*2c20*/  IMAD R19, R13, c[0x0][0x240], RZ ;  /* 0x000090000d137a24 */ /* 0x000fe200078e02ff */
[----:B------:R1:W-:Y:S01]  /*2c30*/  @!P1 LDGSTS.E.BYPASS.LTC128B.128 [R6+0x14080], [R10.64] ;  /* 0x140800000a069fae */ /* 0x0003e2000b901d50 */
[----:B------:R-:W-:Y:S01]  /*2c40*/  CS2R R40, SRZ ;  /* 0x0000000000287805 */ /* 0x000fe2000001ff00 */
[C---:B------:R-:W-:Y:S01]  /*2c50*/  LOP3.LUT R18, R12.reuse, 0x7ffffffc, RZ, 0xc0, !PT ;  /* 0x7ffffffc0c127812 */ /* 0x040fe200078ec0ff */
[C---:B------:R-:W-:Y:S01]  /*2c60*/  IMAD R19, R17.reuse, c[0x0][0x244], R19 ;  /* 0x0000910011137a24 */ /* 0x040fe200078e0213 */
[----:B------:R-:W-:Y:S01]  /*2c70*/  LEA.HI.SX32 R14, R12, R14, 0x1e ;  /* 0x0000000e0c0e7211 */ /* 0x000fe200078ff2ff */
[----:B------:R-:W-:Y:S01]  /*2c80*/  IMAD R12, R17, c[0x0][0x294], R20 ;  /* 0x0000a500110c7a24 */ /* 0x000fe200078e0214 */
[----:B------:R-:W0:Y:S01]  /*2c90*/  LDGDEPBAR ;  /* 0x00000000000079af */ /* 0x000e220000000000 */
[----:B------:R-:W-:Y:S01]  /*2ca0*/  IMAD.IADD R13, R2, 0x1, -R18 ;  /* 0x00000001020d7824 */ /* 0x000fe200078e0a12 */
[----:B------:R-:W-:Y:S01]  /*2cb0*/  LOP3.LUT R2, R15, 0x8, R39, 0xf8, !PT ;  /* 0x000000080f027812 */ /* 0x000fe200078ef827 */
[----:B------:R-:W-:Y:S01]  /*2cc0*/  IMAD.IADD R29, R33, 0x1, R12 ;  /* 0x00000001211d7824 */ /* 0x000fe200078e020c */
[----:B------:R2:W-:Y:S01]  /*2cd0*/  STL [R1+0x58], R14 ;  /* 0x0000580e01007387 */ /* 0x0005e20000100800 */
[----:B------:R-:W-:Y:S01]  /*2ce0*/  LOP3.LUT R12, R26, R7, R30, 0xfe, !PT ;  /* 0x000000071a0c7212 */ /* 0x000fe200078efe1e */
[----:B------:R-:W-:Y:S01]  /*2cf0*/  CS2R R38, SRZ ;  /* 0x0000000000267805 */ /* 0x000fe2000001ff00 */
[----:B------:R-:W-:Y:S01]  /*2d00*/  CS2R R30, SRZ ;  /* 0x00000000001e7805 */ /* 0x000fe2000001ff00 */
[----:B------:R5:W-:Y:S01]  /*2d10*/  LDGSTS.E.BYPASS.LTC128B.128 [R42+0x10080], [R4.64], !P6 ;  /* 0x10080000042a7fae */ /* 0x000be2000f101d50 */
[----:B------:R-:W-:-:S03]  /*2d20*/  LOP3.LUT P6, RZ, R0, 0x2, RZ, 0xc0, !PT ;  /* 0x0000000200ff7812 */ /* 0x000fc600078cc0ff */
[----:B------:R3:W-:Y:S04]  /*2d30*/  STL.64 [R1+0x78], R32 ;  /* 0x0000782001007387 */ /* 0x0007e80000100a00 */
[----:B------:R-:W-:Y:S04]  /*2d40*/  STL.64 [R1+0xa0], R150 ;  /* 0x0000a09601007387 */ /* 0x000fe80000100a00 */
[----:B------:R-:W-:Y:S01]  /*2d50*/  STL [R1+0x8c], R29 ;  /* 0x00008c1d01007387 */ /* 0x000fe20000100800 */
[----:B-1----:R-:W-:Y:S02]  /*2d60*/  SEL R11, RZ, 0x4, P3 ;  /* 0x00000004ff0b7807 */ /* 0x002fe40001800000 */
[C---:B------:R-:W-:Y:S01]  /*2d70*/  LOP3.LUT P3, RZ, R0.reuse, 0x4, RZ, 0xc0, !PT ;  /* 0x0000000400ff7812 */ /* 0x040fe2000786c0ff */
[----:B------:R-:W-:Y:S01]  /*2d80*/  IMAD.SHL.U32 R0, R0, 0x40, RZ ;  /* 0x0000004000007824 */ /* 0x000fe200078e00ff */
[----:B------:R-:W-:Y:S01]  /*2d90*/  LOP3.LUT R7, R9, R8, R11, 0xfe, !PT ;  /* 0x0000000809077212 */ /* 0x000fe200078efe0b */
[----:B------:R1:W-:Y:S01]  /*2da0*/  STL [R1+0x60], R12 ;  /* 0x0000600c01007387 */ /* 0x0003e20000100800 */
[----:B------:R-:W-:-:S02]  /*2db0*/  IMAD.SHL.U32 R8, R27, 0x8, RZ ;  /* 0x000000081b087824 */ /* 0x000fc400078e00ff */
[----:B--2---:R-:W-:Y:S01]  /*2dc0*/  IMAD R14, R24, 0x4, R13 ;  /* 0x00000004180e7824 */ /* 0x004fe200078e020d */
[----:B------:R-:W-:Y:S01]  /*2dd0*/  LOP3.LUT R13, R2, R21, RZ, 0x3c, !PT ;  /* 0x00000015020d7212 */ /* 0x000fe200078e3cff */
[----:B------:R2:W-:Y:S01]  /*2de0*/  STL [R1+0x5c], R7 ;  /* 0x00005c0701007387 */ /* 0x0005e20000100800 */
[----:B------:R-:W-:Y:S01]  /*2df0*/  IADD3 R2, P2, R32, UR19, RZ ;  /* 0x0000001320027c10 */ /* 0x000fe2000ff5e0ff */
[----:B------:R-:W-:Y:S01]  /*2e00*/  CS2R R24, SRZ ;  /* 0x0000000000187805 */ /* 0x000fe2000001ff00 */
[----:B------:R-:W-:Y:S01]  /*2e10*/  LOP3.LUT R0, R0, 0x1c0, RZ, 0xc0, !PT ;  /* 0x000001c000007812 */ /* 0x000fe200078ec0ff */
[----:B------:R5:W-:Y:S01]  /*2e20*/  LDGSTS.E.BYPASS.LTC128B.128 [R42+0x11080], [R4.64+0x80], !P5 ;  /* 0x11080080042a7fae */ /* 0x000be2000e901d50 */
[----:B------:R-:W-:Y:S01]  /*2e30*/  IADD3.X R6, R29, UR4, RZ, P2, !PT ;  /* 0x000000041d067c10 */ /* 0x000fe200097fe4ff */
[----:B------:R-:W-:Y:S01]  /*2e40*/  CS2R R20, SRZ ;  /* 0x0000000000147805 */ /* 0x000fe2000001ff00 */
[----:B------:R-:W-:Y:S01]  /*2e50*/  LEA R10, P2, R2, c[0x0][0x280], 0x2 ;  /* 0x0000a000020a7a11 */ /* 0x000fe200078410ff */
[----:B------:R5:W-:Y:S01]  /*2e60*/  LDGSTS.E.BYPASS.LTC128B.128 [R42+0x12080], [R4.64+0x100], !P4 ;  /* 0x12080100042a7fae */ /* 0x000be2000e101d50 */
[----:B------:R-:W-:Y:S01]  /*2e70*/  LOP3.LUT R8, R0, 0x8, R8, 0xf8, !PT ;  /* 0x0000000800087812 */ /* 0x000fe200078ef808 */
[----:B---3--:R-:W-:Y:S01]  /*2e80*/  CS2R R32, SRZ ;  /* 0x0000000000207805 */ /* 0x008fe2000001ff00 */
[----:B------:R-:W-:Y:S01]  /*2e90*/  LEA.HI.X R11, R2, c[0x0][0x284], R6, 0x2, P2 ;  /* 0x0000a100020b7a11 */ /* 0x000fe200010f1406 */
[----:B------:R-:W-:Y:S01]  /*2ea0*/  IMAD.SHL.U32 R6, R16, 0x40, RZ ;  /* 0x0000004010067824 */ /* 0x000fe200078e00ff */
[----:B------:R-:W-:Y:S01]  /*2eb0*/  ISETP.GE.AND P2, PT, R149, 0x8, PT ;  /* 0x000000089500780c */ /* 0x000fe20003f46270 */
[----:B------:R5:W-:Y:S01]  /*2ec0*/  LDGSTS.E.BYPASS.LTC128B.128 [R42+0x13080], [R4.64+0x180], !P0 ;  /* 0x13080180042a7fae */ /* 0x000be2000c101d50 */
[----:B------:R-:W-:-:S02]  /*2ed0*/  SHF.R.U32.HI R2, RZ, 0x3, R0 ;  /* 0x00000003ff027819 */ /* 0x000fc40000011600 */
[----:B------:R-:W-:Y:S02]  /*2ee0*/  LOP3.LUT R6, R6, 0xfffffe00, RZ, 0xc0, !PT ;  /* 0xfffffe0006067812 */ /* 0x000fe400078ec0ff */
[----:B------:R-:W-:Y:S02]  /*2ef0*/  LOP3.LUT R8, R8, R2, RZ, 0x3c, !PT ;  /* 0x0000000208087212 */ /* 0x000fe400078e3cff */
[----:B-1----:R-:W-:Y:S02]  /*2f00*/  LOP3.LUT R12, R2, R23, R0, 0x1e, !PT ;  /* 0x00000017020c7212 */ /* 0x002fe400078e1e00 */
[----:B------:R-:W-:Y:S01]  /*2f10*/  CS2R R22, SRZ ;  /* 0x0000000000167805 */ /* 0x000fe2000001ff00 */
[----:B--2---:R-:W-:Y:S02]  /*2f20*/  IMAD.SHL.U32 R7, R37, 0x8, RZ ;  /* 0x0000000825077824 */ /* 0x004fe400078e00ff */
[----:B------:R-:W-:-:S03]  /*2f30*/  CS2R R36, SRZ ;  /* 0x0000000000247805 */ /* 0x000fc6000001ff00 */
[----:B------:R-:W-:Y:S01]  /*2f40*/  LOP3.LUT R7, R0, 0x38, R7, 0xf8, !PT ;  /* 0x0000003800077812 */ /* 0x000fe200078ef807 */
[C---:B------:R-:W-:Y:S02]  /*2f50*/  IMAD R0, R27.reuse, 0x200, R13 ;  /* 0x000002001b007824 */ /* 0x040fe400078e020d */
[----:B------:R-:W-:Y:S01]  /*2f60*/  IMAD R27, R27, 0x1000, R6 ;  /* 0x000010001b1b7824 */ /* 0x000fe200078e0206 */
[----:B------:R-:W-:Y:S01]  /*2f70*/  LOP3.LUT R9, R7, R2, RZ, 0x3c, !PT ;  /* 0x0000000207097212 */ /* 0x000fe200078e3cff */
[----:B------:R-:W-:Y:S01]  /*2f80*/  IMAD R3, R0, 0x2, R3 ;  /* 0x0000000200037824 */ /* 0x000fe200078e0203 */
[-C--:B------:R-:W-:Y:S01]  /*2f90*/  LOP3.LUT R7, R12, R6.reuse, RZ, 0xfc, !PT ;  /* 0x000000060c077212 */ /* 0x080fe200078efcff */
[----:B------:R-:W-:Y:S01]  /*2fa0*/  @!P2 IMAD.SHL.U32 R12, R149, 0x10, RZ ;  /* 0x00000010950ca824 */ /* 0x000fe200078e00ff */
[-C--:B------:R-:W-:Y:S01]  /*2fb0*/  IADD3 R2, R8, R6.reuse, R28 ;  /* 0x0000000608027210 */ /* 0x080fe20007ffe01c */
[----:B------:R-:W-:Y:S01]  /*2fc0*/  IMAD.SHL.U32 R0, R0, 0x2, RZ ;  /* 0x0000000200007824 */ /* 0x000fe200078e00ff */
[----:B------:R-:W-:Y:S01]  /*2fd0*/  LOP3.LUT R6, R8, R6, RZ, 0xfc, !PT ;  /* 0x0000000608067212 */ /* 0x000fe200078efcff */
[----:B------:R-:W-:Y:S01]  /*2fe0*/  IMAD.IADD R8, R27, 0x1, R9 ;  /* 0x000000011b087824 */ /* 0x000fe200078e0209 */
[----:B------:R1:W-:Y:S01]  /*2ff0*/  @!P2 LDGSTS.E.BYPASS.LTC128B.128 [R12+0x14100], [R10.64] ;  /* 0x141000000a0cafae */ /* 0x0003e2000b901d50 */
[----:B-----5:R-:W-:Y:S01]  /*3000*/  IMAD.IADD R5, R151, 0x1, R19 ;  /* 0x0000000197057824 */ /* 0x020fe200078e0213 */
[----:B------:R-:W-:Y:S01]  /*3010*/  SEL R4, R148, 0xffffffe0, !P3 ;  /* 0xffffffe094047807 */ /* 0x000fe20005800000 */
[----:B------:R-:W-:Y:S01]  /*3020*/  IMAD.MOV.U32 R9, RZ, RZ, 0x10 ;  /* 0x00000010ff097424 */ /* 0x000fe200078e00ff */
[----:B------:R-:W0:Y:S01]  /*3030*/  LDGDEPBAR ;  /* 0x00000000000079af */ /* 0x000e220000000000 */
[----:B------:R-:W-:Y:S01]  /*3040*/  IMAD.SHL.U32 R2, R2, 0x2, RZ ;  /* 0x0000000202027824 */ /* 0x000fe200078e00ff */
[----:B------:R-:W-:Y:S01]  /*3050*/  CS2R R42, SRZ ;  /* 0x00000000002a7805 */ /* 0x000fe2000001ff00 */
[----:B------:R-:W-:Y:S01]  /*3060*/  CS2R R28, SRZ ;  /* 0x00000000001c7805 */ /* 0x000fe2000001ff00 */
[----:B------:R2:W-:Y:S01]  /*3070*/  STL [R1+0xac], R5 ;  /* 0x0000ac0501007387 */ /* 0x0005e20000100800 */
[----:B------:R-:W-:Y:S01]  /*3080*/  CS2R R26, SRZ ;  /* 0x00000000001a7805 */ /* 0x000fe2000001ff00 */
[----:B-1----:R-:W-:-:S05]  /*3090*/  IMAD.SHL.U32 R10, R14, 0x2, RZ ;  /* 0x000000020e0a7824 */ /* 0x002fca00078e00ff */
[----:B------:R-:W-:Y:S01]  /*30a0*/  STL [R1+0x88], R10 ;  /* 0x0000880a01007387 */ /* 0x000fe20000100800 */
[----:B--2---:R-:W-:Y:S02]  /*30b0*/  SEL R5, R9, 0xfffffff0, !P6 ;  /* 0xfffffff009057807 */ /* 0x004fe40007000000 */
[----:B------:R-:W-:Y:S01]  /*30c0*/  LEA R9, R6, 0x15180, 0x1 ;  /* 0x0001518006097811 */ /* 0x000fe200078e08ff */
[----:B------:R1:W-:Y:S01]  /*30d0*/  STL [R1+0x38], R3 ;  /* 0x0000380301007387 */ /* 0x0003e20000100800 */
[----:B------:R-:W-:-:S03]  /*30e0*/  LEA R6, R8, 0x80, 0x1 ;  /* 0x0000008008067811 */ /* 0x000fc600078e08ff */
[----:B------:R2:W-:Y:S04]  /*30f0*/  STL [R1+0x3c], R0 ;  /* 0x00003c0001007387 */ /* 0x0005e80000100800 */
[----:B------:R-:W-:Y:S04]  /*3100*/  STL [R1+0x40], R9 ;  /* 0x0000400901007387 */ /* 0x000fe80000100800 */
[----:B------:R3:W-:Y:S01]  /*3110*/  STL [R1+0x24], R6 ;  /* 0x0000240601007387 */ /* 0x0007e20000100800 */
[----:B-1----:R-:W-:Y:S02]  /*3120*/  IMAD R3, R5, 0x2, R2 ;  /* 0x0000000205037824 */ /* 0x002fe400078e0202 */
[----:B--2---:R-:W-:-:S02]  /*3130*/  IMAD.SHL.U32 R0, R7, 0x2, RZ ;  /* 0x0000000207007824 */ /* 0x004fc400078e00ff */
[C---:B------:R-:W-:Y:S02]  /*3140*/  IMAD R7, R4.reuse, 0x2, R2 ;  /* 0x0000000204077824 */ /* 0x040fe400078e0202 */
[----:B------:R-:W-:-:S03]  /*3150*/  IMAD R252, R4, 0x2, R3 ;  /* 0x0000000204fc7824 */ /* 0x000fc600078e0203 */
[----:B------:R-:W-:Y:S01]  /*3160*/  STL [R1+0x20], R7 ;  /* 0x0000200701007387 */ /* 0x000fe20000100800 */
[--C-:B---3--:R-:W-:Y:S02]  /*3170*/  IMAD R6, R5, 0x2, R9.reuse ;  /* 0x0000000205067824 */ /* 0x108fe400078e0209 */
[----:B------:R-:W-:-:S03]  /*3180*/  IMAD R5, R4, 0x2, R9 ;  /* 0x0000000204057824 */ /* 0x000fc600078e0209 */
[----:B------:R-:W-:Y:S04]  /*3190*/  STL [R1+0x44], R6 ;  /* 0x0000440601007387 */ /* 0x000fe80000100800 */
[----:B------:R1:W-:Y:S02]  /*31a0*/  STL [R1+0x4c], R5 ;  /* 0x00004c0501007387 */ /* 0x0003e40000100800 */
[----:B-1----:R-:W-:Y:S01]  /*31b0*/  IMAD R5, R4, 0x2, R6 ;  /* 0x0000000204057824 */ /* 0x002fe200078e0206 */
[----:B------:R-:W-:-:S05]  /*31c0*/  IADD3 R4, -R10, UR8, RZ ;  /* 0x000000080a047c10 */ /* 0x000fca000fffe1ff */
[----:B------:R1:W-:Y:S04]  /*31d0*/  STL [R1+0x6c], R4 ;  /* 0x00006c0401007387 */ /* 0x0003e80000100800 */
[----:B----4-:R1:W-:Y:S02]  /*31e0*/  STL [R1+0x48], R5 ;  /* 0x0000480501007387 */ /* 0x0103e40000100800 */
.L_x_543:
[----:B-1----:R-:W2:Y:S01]  /*31f0*/  LDL R159, [R1+0x28] ;  /* 0x00002800019f7983 */ /* 0x002ea20000100800 */
[----:B------:R-:W-:Y:S04]  /*3200*/  DEPBAR.LE SB0, 0x0 ;  /* 0x000080000000791a */ /* 0x000fe80000000000 */
[----:B------:R-:W3:Y:S01]  /*3210*/  LDL R158, [R1+0x2c] ;  /* 0x00002c00019e7983 */ /* 0x000ee20000100800 */
[----:B------:R-:W-:Y:S02]  /*3220*/  USHF.L.U32 UR7, UR18, 0x5, URZ ;  /* 0x0000000512077899 */ /* 0x000fe4000800063f */
[----:B------:R-:W-:Y:S01]  /*3230*/  UIADD3 UR6, UR18, 0x1, URZ ;  /* 0x0000000112067890 */ /* 0x000fe2000fffe03f */
[----:B------:R-:W4:Y:S01]  /*3240*/  LDL R157, [R1+0x34] ;  /* 0x00003400019d7983 */ /* 0x000f220000100800 */
[----:B------:R-:W-:Y:S02]  /*3250*/  UIADD3 UR4, -UR9, 0x1, UR7 ;  /* 0x0000000109047890 */ /* 0x000fe4000fffe107 */
[----:B------:R-:W-:Y:S01]  /*3260*/  UISETP.GE.AND UP0, UPT, UR6, UR10, UPT ;  /* 0x0000000a0600728c */ /* 0x000fe2000bf06270 */
[----:B-----5:R-:W5:Y:S01]  /*3270*/  LDL R232, [R1+0x20] ;  /* 0x0000200001e87983 */ /* 0x020f620000100800 */
[----:B------:R-:W-:Y:S03]  /*3280*/  UIADD3 UR4, -UR13, UR4, UR12 ;  /* 0x000000040d047290 */ /* 0x000fe6000fffe10c */
[----:B------:R-:W5:Y:S04]  /*3290*/  LDL R156, [R1+0x30] ;  /* 0x00003000019c7983 */ /* 0x000f680000100800 */
[----:B------:R-:W-:Y:S06]  /*32a0*/  BAR.SYNC.DEFER_BLOCKING 0x0 ;  /* 0x0000000000007b1d */ /* 0x000fec0000010000 */
[----:B------:R-:W-:Y:S04]  /*32b0*/  LDSM.16.M88.4 R8, [R2+0x8080] ;  /* 0x008080000208783b */ /* 0x000fe80000000200 */
[----:B------:R-:W-:Y:S04]  /*32c0*/  LDSM.16.M88.4 R16, [R3+0x8080] ;  /* 0x008080000310783b */ /* 0x000fe80000000200 */
[----:B------:R-:W5:Y:S04]  /*32d0*/  LDL R229, [R1+0x58] ;  /* 0x0000580001e57983 */ /* 0x000f680000100800 */
[----:B------:R-:W5:Y:S04]  /*32e0*/  LDL R231, [R1+0x88] ;  /* 0x0000880001e77983 */ /* 0x000f680000100800 */
        /* <DEDUP_REMOVED lines=169> */
[----:B------:R-:W-:Y:S01]  /*3d80*/  FFMA.FTZ R11, R11, c[0x0][0x29c], -R161 ;  /* 0x0000a7000b0b7a23 */ /* 0x000fe200000108a1 */
[----:B------:R-:W-:Y:S02]  /*3d90*/  PLOP3.LUT P0, PT, PT, PT, UP0, 0x80, 0x0 ;  /* 0x000000000000781c */ /* 0x000fe40003f0f008 */
        /* <DEDUP_REMOVED lines=160> */
.L_x_541:
        /* <DEDUP_REMOVED lines=98> */
.L_x_542:
        /* <DEDUP_REMOVED lines=167> */
.L_x_540:
[----:B------:R-:W-:Y:S05]  /*5830*/  @P1 EXIT ;  /* 0x000000000000194d */ /* 0x000fea0003800000 */
[----:B-1----:R-:W2:Y:S01]  /*5840*/  LDL.LU R7, [R1+0xb4] ;  /* 0x0000b40001077983 */ /* 0x002ea20000300800 */
[----:B------:R-:W-:Y:S01]  /*5850*/  ISETP.NE.U32.AND P2, PT, RZ, c[0x0][0x360], PT ;  /* 0x0000d800ff007a0c */ /* 0x000fe20003f45070 */
[----:B------:R-:W-:-:S03]  /*5860*/  ULDC.64 UR4, c[0x0][0x338] ;  /* 0x0000ce0000047ab9 */ /* 0x000fc60000000a00 */
[----:B------:R-:W-:-:S13]  /*5870*/  ISETP.NE.AND.EX P2, PT, RZ, c[0x0][0x364], PT, P2 ;  /* 0x0000d900ff007a0c */ /* 0x000fda0003f45320 */
[----:B------:R-:W-:-:S04]  /*5880*/  @P2 IMAD.MOV.U32 R2, RZ, RZ, 0x4 ;  /* 0x00000004ff022424 */ /* 0x000fc800078e00ff */
[----:B--2---:R-:W-:-:S05]  /*5890*/  @P2 IMAD.WIDE R2, R7, R2, c[0x0][0x360] ;  /* 0x0000d80007022625 */ /* 0x004fca00078e0202 */
[----:B-----5:R-:W2:Y:S01]  /*58a0*/  @P2 LDG.E R0, [R2.64] ;  /* 0x0000001002002981 */ /* 0x020ea2000c1e1900 */
[----:B------:R-:W-:Y:S01]  /*58b0*/  UISETP.NE.AND UP0, UPT, UR4, 0x1, UPT ;  /* 0x000000010400788c */ /* 0x000fe2000bf05270 */
[----:B------:R-:W-:Y:S01]  /*58c0*/  SHF.R.S32.HI R6, RZ, 0x1f, R7 ;  /* 0x0000001fff067819 */ /* 0x000fe20000011407 */
[----:B------:R-:W-:Y:S01]  /*58d0*/  UIMAD.WIDE.U32 UR6, UR14, UR5, URZ ;  /* 0x000000050e0672a5 */ /* 0x000fe2000f8e003f */
[----:B------:R-:W1:Y:S01]  /*58e0*/  S2R R4, SR_TID.X ;  /* 0x0000000000047919 */ /* 0x000e620000002100 */
[----:B------:R-:W-:Y:S02]  /*58f0*/  ULDC UR4, c[0x0][0x340] ;  /* 0x0000d00000047ab9 */ /* 0x000fe40000000800 */
[----:B------:R-:W-:-:S04]  /*5900*/  USHF.L.U32 UR15, UR15, 0xe, URZ ;  /* 0x0000000e0f0f7899 */ /* 0x000fc8000800063f */
[----:B------:R-:W-:Y:S02]  /*5910*/  USHF.R.S32.HI UR6, URZ, 0x1f, UR15 ;  /* 0x0000001f3f067899 */ /* 0x000fe4000801140f */
[----:B------:R-:W-:Y:S02]  /*5920*/  @UP0 UMOV UR5, UR7 ;  /* 0x0000000700050c82 */ /* 0x000fe40008000000 */
[----:B------:R-:W-:-:S03]  /*5930*/  @UP0 USHF.R.U32.HI UR14, URZ, UR4, UR5 ;  /* 0x000000043f0e0299 */ /* 0x000fc60008011605 */
[----:B------:R-:W-:Y:S02]  /*5940*/  ULDC.64 UR4, c[0x0][0x328] ;  /* 0x0000ca0000047ab9 */ /* 0x000fe40000000a00 */
[----:B------:R-:W-:-:S04]  /*5950*/  USHF.R.S32.HI UR7, URZ, 0x1f, UR14 ;  /* 0x0000001f3f077899 */ /* 0x000fc8000801140e */
[----:B------:R-:W-:-:S04]  /*5960*/  UIMAD UR4, UR7, UR4, URZ ;  /* 0x00000004070472a4 */ /* 0x000fc8000f8e023f */
[----:B------:R-:W-:-:S03]  /*5970*/  UIMAD UR8, UR14, UR5, UR4 ;  /* 0x000000050e0872a4 */ /* 0x000fc6000f8e0204 */
[----:B------:R-:W-:Y:S02]  /*5980*/  ULDC.64 UR4, c[0x0][0x300] ;  /* 0x0000c00000047ab9 */ /* 0x000fe40000000a00 */
[----:B------:R-:W-:-:S04]  /*5990*/  UIMAD UR4, UR7, UR4, URZ ;  /* 0x00000004070472a4 */ /* 0x000fc8000f8e023f */
[----:B------:R-:W-:Y:S01]  /*59a0*/  UIMAD UR4, UR14, UR5, UR4 ;  /* 0x000000050e0472a4 */ /* 0x000fe2000f8e0204 */
[----:B------:R-:W-:Y:S01]  /*59b0*/  BAR.SYNC.DEFER_BLOCKING 0x1, 0x100 ;  /* 0x0044000000007b1d */ /* 0x000fe20000010000 */
[----:B--2---:R-:W-:-:S05]  /*59c0*/  @P2 IMAD R0, R7, 0x40, R0 ;  /* 0x0000004007002824 */ /* 0x004fca00078e0200 */
[----:B------:R-:W-:-:S04]  /*59d0*/  @P2 SHF.R.S32.HI R2, RZ, 0x1f, R0 ;  /* 0x0000001fff022819 */ /* 0x000fc80000011400 */
[----:B------:R-:W-:Y:S02]  /*59e0*/  @P2 LEA.HI R2, R2, R0, RZ, 0x6 ;  /* 0x0000000002022211 */ /* 0x000fe400078f30ff */
[----:B-1----:R-:W-:-:S03]  /*59f0*/  SHF.R.S32.HI R0, RZ, 0x1f, R4 ;  /* 0x0000001fff007819 */ /* 0x002fc60000011404 */
[----:B------:R-:W-:-:S05]  /*5a00*/  @P2 IMAD.SHL.U32 R2, R2, 0x100, RZ ;  /* 0x0000010002022824 */ /* 0x000fca00078e00ff */
[----:B------:R-:W-:-:S04]  /*5a10*/  @P2 LOP3.LUT R2, R2, 0xffffc000, RZ, 0xc0, !PT ;  /* 0xffffc00002022812 */ /* 0x000fc800078ec0ff */
[----:B------:R-:W-:Y:S02]  /*5a20*/  @P2 SHF.R.S32.HI R3, RZ, 0x1f, R2 ;  /* 0x0000001fff032819 */ /* 0x000fe40000011402 */
[----:B------:R-:W-:-:S06]  /*5a30*/  @!P2 CS2R R2, SRZ ;  /* 0x000000000002a805 */ /* 0x000fcc000001ff00 */
[----:B------:R-:W-:Y:S01]  /*5a40*/  IADD3 R2, P1, P0, R2, UR15, R4 ;  /* 0x0000000f02027c10 */ /* 0x000fe2000f83e004 */
[----:B------:R-:W-:-:S03]  /*5a50*/  IMAD.U32 R4, RZ, RZ, UR14 ;  /* 0x0000000eff047e24 */ /* 0x000fc6000f8e00ff */
[----:B------:R-:W-:Y:S01]  /*5a60*/  IADD3.X R3, R3, UR6, R0, P1, P0 ;  /* 0x0000000603037c10 */ /* 0x000fe20008fe0400 */
[----:B------:R-:W-:-:S04]  /*5a70*/  IMAD.U32 R0, RZ, RZ, UR14 ;  /* 0x0000000eff007e24 */ /* 0x000fc8000f8e00ff */
[----:B------:R-:W-:-:S04]  /*5a80*/  IMAD.WIDE.U32 R4, R4, c[0x0][0x328], R2 ;  /* 0x0000ca0004047a25 */ /* 0x000fc800078e0002 */
[----:B------:R-:W-:Y:S01]  /*5a90*/  IMAD.WIDE.U32 R2, R0, c[0x0][0x300], R2 ;  /* 0x0000c00000027a25 */ /* 0x000fe200078e0002 */
[----:B------:R-:W-:Y:S02]  /*5aa0*/  SEL R0, R6, RZ, !P2 ;  /* 0x000000ff06007207 */ /* 0x000fe40005000000 */
[----:B------:R-:W-:Y:S02]  /*5ab0*/  IADD3 R5, R5, UR8, RZ ;  /* 0x0000000805057c10 */ /* 0x000fe4000fffe0ff */
[----:B------:R-:W-:Y:S01]  /*5ac0*/  SEL R6, R7, RZ, !P2 ;  /* 0x000000ff07067207 */ /* 0x000fe20005000000 */
[C---:B------:R-:W-:Y:S01]  /*5ad0*/  IMAD R10, R0.reuse, c[0x0][0x330], RZ ;  /* 0x0000cc00000a7a24 */ /* 0x040fe200078e02ff */
[----:B------:R-:W-:Y:S01]  /*5ae0*/  IADD3 R3, R3, UR4, RZ ;  /* 0x0000000403037c10 */ /* 0x000fe2000fffe0ff */
[----:B------:R-:W-:Y:S02]  /*5af0*/  IMAD R0, R0, c[0x0][0x308], RZ ;  /* 0x0000c20000007a24 */ /* 0x000fe400078e02ff */
[----:B------:R-:W-:-:S02]  /*5b00*/  IMAD R10, R6, c[0x0][0x334], R10 ;  /* 0x0000cd00060a7a24 */ /* 0x000fc400078e020a */
[----:B------:R-:W-:-:S04]  /*5b10*/  IMAD.WIDE.U32 R8, R6, c[0x0][0x330], R4 ;  /* 0x0000cc0006087a25 */ /* 0x000fc800078e0004 */
[----:B------:R-:W-:Y:S01]  /*5b20*/  IMAD R0, R6, c[0x0][0x30c], R0 ;  /* 0x0000c30006007a24 */ /* 0x000fe200078e0200 */
[----:B------:R-:W-:Y:S01]  /*5b30*/  LEA R4, P1, R8, c[0x0][0x310], 0x2 ;  /* 0x0000c40008047a11 */ /* 0x000fe200078210ff */
[----:B------:R-:W-:-:S04]  /*5b40*/  IMAD.WIDE.U32 R6, R6, c[0x0][0x308], R2 ;  /* 0x0000c20006067a25 */ /* 0x000fc800078e0002 */
[----:B------:R-:W-:Y:S01]  /*5b50*/  IMAD.IADD R3, R9, 0x1, R10 ;  /* 0x0000000109037824 */ /* 0x000fe200078e020a */
[----:B------:R-:W-:Y:S01]  /*5b60*/  LEA R2, P0, R6, c[0x0][0x2e8], 0x2 ;  /* 0x0000ba0006027a11 */ /* 0x000fe200078010ff */
[----:B------:R-:W-:-:S03]  /*5b70*/  IMAD.IADD R0, R7, 0x1, R0 ;  /* 0x0000000107007824 */ /* 0x000fc600078e0200 */
        /* <DEDUP_REMOVED lines=131> */
.L_x_544:
        /* <DEDUP_REMOVED lines=13> */
.L_x_1159:


//--------------------- .text._ZN7cutlass13device_kernelIN5flash22FlashAttnBwdPreprocessIN4cute5tupleIJNS3_1CILi32EEENS5_ILi256EEEEEENS_6half_tEfNS_4arch4Sm80ELb1ELb1EEEEEvNT_6ParamsE --------------------------
	.section	.text._ZN7cutlass13device_kernelIN5flash22FlashAttnBwdPreprocessIN4cute5tupleIJNS3_1CILi32EEENS5_ILi256EEEEEENS_6half_tEfNS_4arch4Sm80ELb1ELb1EEEEEvNT_6ParamsE,"ax",@progbits
	.sectioninfo	@"SHI_REGISTERS=63"
	.align	128
.text._ZN7cutlass13device_kernelIN5flash22FlashAttnBwdPreprocessIN4cute5tupleIJNS3_1CILi32EEENS5_ILi256EEEEEENS_6half_tEfNS_4arch4Sm80ELb1ELb1EEEEEvNT_6ParamsE:
        .type           _ZN7cutlass13device_kernelIN5flash22FlashAttnBwdPreprocessIN4cute5tupleIJNS3_1CILi32EEENS5_ILi256EEEEEENS_6half_tEfNS_4arch4Sm80ELb1ELb1EEEEEvNT_6ParamsE,@function
        .size           _ZN7cutlass13device_kernelIN5flash22FlashAttnBwdPreprocessIN4cute5tupleIJNS3_1CILi32EEENS5_ILi256EEEEEENS_6half_tEfNS_4arch4Sm80ELb1ELb1EEEEEvNT_6ParamsE,(.L_x_1160 - _ZN7cutlass13device_kernelIN5flash22FlashAttnBwdPreprocessIN4cute5tupleIJNS3_1CILi32EEENS5_ILi256EEEEEENS_6half_tEfNS_4arch4Sm80ELb1ELb1EEEEEvNT_6ParamsE)
        .other          _ZN7cutlass13device_kernelIN5flash22FlashAttnBwdPreprocessIN4cute5tupleIJNS3_1CILi32EEENS5_ILi256EEEEEENS_6half_tEfNS_4arch4Sm80ELb1ELb1EEEEEvNT_6ParamsE,@"STO_CUDA_ENTRY STV_DEFAULT"
_ZN7cutlass13device_kernelIN5flash22FlashAttnBwdPreprocessIN4cute5tupleIJNS3_1CILi32EEENS5_ILi256EEEEEENS_6half_tEfNS_4arch4Sm80ELb1ELb1EEEEEvNT_6ParamsE:
[----:B------:R-:W-:Y:S02]  /*0000*/  MOV R1, c[0x0][0x28] ;  /* 0x00000a0000017a02 */ /* 0x000fe40000000f00 */
[----:B------:R-:W0:Y:S01]  /*0010*/  S2R R50, SR_CTAID.Z ;  /* 0x0000000000327919 */ /* 0x000e220000002700 */
[----:B------:R-:W-:Y:S01]  /*0020*/  ISETP.NE.U32.AND P1, PT, RZ, c[0x0][0x248], PT ;  /* 0x00009200ff007a0c */ /* 0x000fe20003f25070 */
[----:B------:R-:W-:Y:S01]  /*0030*/  IMAD.MOV.U32 R49, RZ, RZ, 0x4 ;  /* 0x00000004ff317424 */ /* 0x000fe200078e00ff */
[----:B------:R-:W-:Y:S01]  /*0040*/  ISETP.NE.U32.AND P0, PT, RZ, c[0x0][0x240], PT ;  /* 0x00009000ff007a0c */ /* 0x000fe20003f05070 */
[----:B------:R-:W-:Y:S01]  /*0050*/  ULDC.64 UR4, c[0x0][0x118] ;  /* 0x0000460000047ab9 */ /* 0x000fe20000000a00 */
[----:B------:R-:W-:Y:S02]  /*0060*/  ISETP.NE.AND.EX P1, PT, RZ, c[0x0][0x24c], PT, P1 ;  /* 0x00009300ff007a0c */ /* 0x000fe40003f25310 */
[----:B------:R-:W-:Y:S02]  /*0070*/  ISETP.NE.AND.EX P0, PT, RZ, c[0x0][0x244], PT, P0 ;  /* 0x00009100ff007a0c */ /* 0x000fe40003f05300 */
[----:B------:R-:W-:Y:S01]  /*0080*/  MOV R42, c[0x0][0x168] ;  /* 0x00005a00002a7a02 */ /* 0x000fe20000000f00 */
        /* <DEDUP_REMOVED lines=11> */
[----:B--2---:R-:W-:-:S02]  /*0140*/  IADD3 R42, -R5, R42, RZ ;  /* 0x0000002a052a7210 */ /* 0x004fc40007ffe1ff */
.L_x_545:
[----:B0-----:R-:W0:Y:S01]  /*0150*/  S2R R36, SR_TID.X ;  /* 0x0000000000247919 */ /* 0x001e220000002100 */
[----:B------:R-:W-:-:S02]  /*0160*/  ISETP.NE.AND.EX P2, PT, RZ, c[0x0][0x244], PT, P2 ;  /* 0x00009100ff007a0c */ /* 0x000fc40003f45320 */
[----:B-----5:R-:W-:-:S13]  /*0170*/  ISETP.LE.AND P1, PT, R42, R37, PT ;  /* 0x000000252a00720c */ /* 0x020fda0003f23270 */
[----:B------:R-:W-:Y:S05]  /*0180*/  @P2 EXIT P1 ;  /* 0x000000000000294d */ /* 0x000fea0000800000 */
[----:B------:R-:W1:Y:S01]  /*0190*/  S2R R10, SR_CTAID.Y ;  /* 0x00000000000a7919 */ /* 0x000e620000002600 */
[----:B------:R-:W-:Y:S01]  /*01a0*/  IMAD.IADD R11, R42, 0x1, -R37 ;  /* 0x000000012a0b7824 */ /* 0x000fe200078e0a25 */
[C---:B0-----:R-:W-:Y:S01]  /*01b0*/  ISETP.GT.AND P1, PT, R36.reuse, 0x1f, PT ;  /* 0x0000001f2400780c */ /* 0x041fe20003f24270 */
[----:B------:R-:W-:Y:S01]  /*01c0*/  CS2R R12, SRZ ;  /* 0x00000000000c7805 */ /* 0x000fe2000001ff00 */
[----:B------:R-:W-:Y:S01]  /*01d0*/  SHF.R.S32.HI R8, RZ, 0x1f, R50 ;  /* 0x0000001fff087819 */ /* 0x000fe20000011432 */
[----:B------:R-:W-:Y:S01]  /*01e0*/  IMAD.MOV.U32 R6, RZ, RZ, 0x7f800000 ;  /* 0x7f800000ff067424 */ /* 0x000fe200078e00ff */
[----:B------:R-:W-:Y:S02]  /*01f0*/  ISETP.GE.OR P3, PT, R36, R11, P1 ;  /* 0x0000000b2400720c */ /* 0x000fe40000f66670 */
[----:B------:R-:W-:Y:S02]  /*0200*/  @P0 MOV R12, R48 ;  /* 0x00000030000c0202 */ /* 0x000fe40000000f00 */
[----:B------:R-:W-:-:S02]  /*0210*/  @P0 SHF.R.S32.HI R13, RZ, 0x1f, R48 ;  /* 0x0000001fff0d0819 */ /* 0x000fc40000011430 */
[----:B------:R-:W-:Y:S02]  /*0220*/  SEL R8, R8, RZ, !P2 ;  /* 0x000000ff08087207 */ /* 0x000fe40005000000 */
[----:B------:R-:W-:-:S05]  /*0230*/  SEL R7, R50, RZ, !P2 ;  /* 0x000000ff32077207 */ /* 0x000fca0005000000 */
[----:B------:R-:W-:Y:S02]  /*0240*/  @!P3 SHF.R.S32.HI R3, RZ, 0x1f, R37 ;  /* 0x0000001fff03b819 */ /* 0x000fe40000011425 */
[--C-:B------:R-:W-:Y:S02]  /*0250*/  @!P3 SHF.R.S32.HI R0, RZ, 0x1f, R36.reuse ;  /* 0x0000001fff00b819 */ /* 0x100fe40000011424 */
[----:B------:R-:W-:Y:S02]  /*0260*/  @!P3 IADD3 R2, P4, P5, R12, R37, R36 ;  /* 0x000000250c02b210 */ /* 0x000fe40007d9e024 */
[----:B-1----:R-:W-:Y:S02]  /*0270*/  SHF.R.S32.HI R9, RZ, 0x1f, R10 ;  /* 0x0000001fff097819 */ /* 0x002fe4000001140a */
[----:B------:R-:W-:Y:S01]  /*0280*/  @!P3 IADD3.X R3, R13, R3, R0, P4, P5 ;  /* 0x000000030d03b210 */ /* 0x000fe200027ea400 */
[----:B------:R-:W-:Y:S02]  /*0290*/  @!P3 IMAD R0, R8, c[0x0][0x1e8], RZ ;  /* 0x00007a000800ba24 */ /* 0x000fe400078e02ff */
[----:B------:R-:W-:-:S02]  /*02a0*/  @!P3 IMAD R5, R9, c[0x0][0x1e0], RZ ;  /* 0x000078000905ba24 */ /* 0x000fc400078e02ff */
[----:B------:R-:W-:-:S04]  /*02b0*/  @!P3 IMAD.WIDE.U32 R2, R10, c[0x0][0x1e0], R2 ;  /* 0x000078000a02ba25 */ /* 0x000fc800078e0002 */
[----:B------:R-:W-:-:S04]  /*02c0*/  @!P3 IMAD R5, R10, c[0x0][0x1e4], R5 ;  /* 0x000079000a05ba24 */ /* 0x000fc800078e0205 */
[----:B------:R-:W-:Y:S02]  /*02d0*/  @!P3 IMAD.IADD R3, R3, 0x1, R5 ;  /* 0x000000010303b824 */ /* 0x000fe400078e0205 */
[C---:B------:R-:W-:Y:S02]  /*02e0*/  @!P3 IMAD R5, R7.reuse, c[0x0][0x1ec], R0 ;  /* 0x00007b000705ba24 */ /* 0x040fe400078e0200 */
[----:B------:R-:W-:-:S05]  /*02f0*/  @!P3 IMAD.WIDE.U32 R2, R7, c[0x0][0x1e8], R2 ;  /* 0x00007a000702ba25 */ /* 0x000fca00078e0002 */
[----:B------:R-:W-:Y:S02]  /*0300*/  @!P3 IADD3 R3, R3, R5, RZ ;  /* 0x000000050303b210 */ /* 0x000fe40007ffe0ff */
        /* <DEDUP_REMOVED lines=15> */
[----:B------:R-:W-:Y:S01]  /*0400*/  SHF.R.S32.HI R3, RZ, 0x1f, R4 ;  /* 0x0000001fff037819 */ /* 0x000fe20000011404 */
[----:B------:R-:W-:Y:S01]  /*0410*/  CS2R R20, SRZ ;  /* 0x0000000000147805 */ /* 0x000fe2000001ff00 */
[C---:B------:R-:W-:Y:S01]  /*0420*/  IADD3 R40, P2, R4.reuse, R12, RZ ;  /* 0x0000000c04287210 */ /* 0x040fe20007f5e0ff */
[----:B------:R-:W-:Y:S01]  /*0430*/  IMAD.SHL.U32 R38, R5, 0x8, RZ ;  /* 0x0000000805267824 */ /* 0x000fe200078e00ff */
[C---:B------:R-:W-:Y:S01]  /*0440*/  IADD3 R2, R4.reuse, 0x10, RZ ;  /* 0x0000001004027810 */ /* 0x040fe20007ffe0ff */
[----:B------:R-:W-:Y:S01]  /*0450*/  CS2R R22, SRZ ;  /* 0x0000000000167805 */ /* 0x000fe2000001ff00 */
[----:B------:R-:W-:Y:S01]  /*0460*/  IADD3.X R41, R3, R13, RZ, P2, !PT ;  /* 0x0000000d03297210 */ /* 0x000fe200017fe4ff */
[----:B------:R-:W-:Y:S01]  /*0470*/  IMAD.MOV.U32 R16, RZ, RZ, RZ ;  /* 0x000000ffff107224 */ /* 0x000fe200078e00ff */
[----:B------:R-:W-:Y:S01]  /*0480*/  SHF.R.S32.HI R39, RZ, 0x1f, R38 ;  /* 0x0000001fff277819 */ /* 0x000fe20000011426 */
[----:B------:R-:W-:Y:S01]  /*0490*/  CS2R R12, SRZ ;  /* 0x00000000000c7805 */ /* 0x000fe2000001ff00 */
[-C--:B------:R-:W-:Y:S01]  /*04a0*/  ISETP.GE.AND P2, PT, R4, R11.reuse, PT ;  /* 0x0000000b0400720c */ /* 0x080fe20003f46270 */
[----:B------:R-:W-:Y:S01]  /*04b0*/  IMAD.WIDE R40, R43, 0x20, R40 ;  /* 0x000000202b287825 */ /* 0x000fe200078e0228 */
[----:B------:R-:W-:-:S03]  /*04c0*/  ISETP.GE.AND P3, PT, R2, R11, PT ;  /* 0x0000000b0200720c */ /* 0x000fc60003f66270 */
[----:B0-----:R-:W-:-:S04]  /*04d0*/  IMAD.WIDE.U32 R14, R10, c[0x0][0x180], R38 ;  /* 0x000060000a0e7a25 */ /* 0x001fc800078e0026 */
[----:B------:R-:W-:Y:S01]  /*04e0*/  IMAD.WIDE.U32 R44, R10, c[0x0][0x1a0], R38 ;  /* 0x000068000a2c7a25 */ /* 0x000fe200078e0026 */
[----:B------:R-:W-:-:S03]  /*04f0*/  IADD3 R15, R15, R17, RZ ;  /* 0x000000110f0f7210 */ /* 0x000fc60007ffe0ff */
[----:B------:R-:W-:Y:S02]  /*0500*/  IMAD.IADD R45, R45, 0x1, R19 ;  /* 0x000000012d2d7824 */ /* 0x000fe400078e0213 */
[----:B------:R-:W-:Y:S02]  /*0510*/  IMAD.WIDE.U32 R26, R7, c[0x0][0x188], R14 ;  /* 0x00006200071a7a25 */ /* 0x000fe400078e000e */
[----:B------:R-:W-:-:S03]  /*0520*/  CS2R R14, SRZ ;  /* 0x00000000000e7805 */ /* 0x000fc6000001ff00 */
        /* <DEDUP_REMOVED lines=14> */
.L_x_547:
[----:B------:R-:W-:Y:S05]  /*0610*/  BSYNC B0 ;  /* 0x0000000000007941 */ /* 0x000fea0003800000 */
.L_x_546:
[----:B------:R-:W-:Y:S01]  /*0620*/  BSSY B0, `(.L_x_548) ;  /* 0x0000018000007945 */ /* 0x000fe20003800000 */
[----:B-----5:R-:W-:Y:S01]  /*0630*/  IMAD.MOV.U32 R0, RZ, RZ, R20 ;  /* 0x000000ffff007224 */ /* 0x020fe200078e0014 */
[----:B------:R-:W-:Y:S01]  /*0640*/  MOV R52, R21 ;  /* 0x0000001500347202 */ /* 0x000fe20000000f00 */
[----:B------:R-:W-:Y:S01]  /*0650*/  IMAD.MOV.U32 R51, RZ, RZ, R22 ;  /* 0x000000ffff337224 */ /* 0x000fe200078e0016 */
[----:B------:R-:W-:Y:S01]  /*0660*/  MOV R54, R23 ;  /* 0x0000001700367202 */ /* 0x000fe20000000f00 */
[----:B------:R-:W-:Y:S01]  /*0670*/  CS2R R20, SRZ ;  /* 0x0000000000147805 */ /* 0x000fe2000001ff00 */
[----:B------:R-:W-:Y:S01]  /*0680*/  CS2R R22, SRZ ;  /* 0x0000000000167805 */ /* 0x000fe2000001ff00 */
[----:B------:R-:W-:Y:S01]  /*0690*/  IMAD.MOV.U32 R17, RZ, RZ, RZ ;  /* 0x000000ffff117224 */ /* 0x000fe200078e00ff */
[----:B------:R-:W-:Y:S01]  /*06a0*/  CS2R R18, SRZ ;  /* 0x0000000000127805 */ /* 0x000fe2000001ff00 */
[----:B------:R-:W-:Y:S05]  /*06b0*/  @P3 BRA `(.L_x_549) ;  /* 0x000000e000003947 */ /* 0x000fea0003800000 */
[----:B0-----:R-:W-:Y:S01]  /*06c0*/  IADD3 R29, P4, R40, 0x10, RZ ;  /* 0x00000010281d7810 */ /* 0x001fe20007f9e0ff */
[----:B------:R-:W-:Y:S01]  /*06d0*/  IMAD.MOV.U32 R27, RZ, RZ, R25 ;  /* 0x000000ffff1b7224 */ /* 0x000fe200078e0019 */
[----:B------:R-:W-:-:S02]  /*06e0*/  IADD3 R28, R38, 0x80, RZ ;  /* 0x00000080261c7810 */ /* 0x000fc40007ffe0ff */
[----:B------:R-:W-:Y:S01]  /*06f0*/  IADD3.X R24, RZ, R41, RZ, P4, !PT ;  /* 0x00000029ff187210 */ /* 0x000fe200027fe4ff */
[----:B------:R-:W-:Y:S01]  /*0700*/  IMAD.WIDE.U32 R26, R29, c[0x0][0x178], R26 ;  /* 0x00005e001d1a7a25 */ /* 0x000fe200078e001a */
[----:B------:R-:W-:Y:S02]  /*0710*/  ISETP.GE.AND P5, PT, R38, c[0x0][0x16c], PT ;  /* 0x00005b0026007a0c */ /* 0x000fe40003fa6270 */
[----:B------:R-:W-:Y:S01]  /*0720*/  ISETP.GE.AND P6, PT, R28, c[0x0][0x16c], PT ;  /* 0x00005b001c007a0c */ /* 0x000fe20003fc6270 */
[----:B------:R-:W-:-:S04]  /*0730*/  IMAD R24, R24, c[0x0][0x178], RZ ;  /* 0x00005e0018187a24 */ /* 0x000fc800078e02ff */
[----:B------:R-:W-:Y:S01]  /*0740*/  IMAD R25, R29, c[0x0][0x17c], R24 ;  /* 0x00005f001d197a24 */ /* 0x000fe200078e0218 */
[----:B------:R-:W-:-:S04]  /*0750*/  LEA R24, P4, R26, c[0x0][0x160], 0x1 ;  /* 0x000058001a187a11 */ /* 0x000fc800078808ff */
[----:B------:R-:W-:-:S04]  /*0760*/  IADD3 R25, R27, R25, RZ ;  /* 0x000000191b197210 */ /* 0x000fc80007ffe0ff */
[----:B------:R-:W-:-:S05]  /*0770*/  LEA.HI.X R25, R26, c[0x0][0x164], R25, 0x1, P4 ;  /* 0x000059001a197a11 */ /* 0x000fca00020f0c19 */
[----:B------:R0:W5:Y:S04]  /*0780*/  @!P5 LDG.E.128 R20, [R24.64] ;  /* 0x000000041814d981 */ /* 0x000168000c1e1d00 */
[----:B------:R0:W5:Y:S02]  /*0790*/  @!P6 LDG.E.128 R16, [R24.64+0x100] ;  /* 0x000100041810e981 */ /* 0x000164000c1e1d00 */
.L_x_549:
[----:B------:R-:W-:Y:S05]  /*07a0*/  BSYNC B0 ;  /* 0x0000000000007941 */ /* 0x000fea0003800000 */
.L_x_548:
[----:B0-----:R-:W-:Y:S01]  /*07b0*/  IMAD R24, R8, c[0x0][0x1a8], RZ ;  /* 0x00006a0008187a24 */ /* 0x001fe200078e02ff */
[----:B------:R-:W-:Y:S01]  /*07c0*/  BSSY B0, `(.L_x_550) ;  /* 0x000001b000007945 */ /* 0x000fe20003800000 */
[C---:B------:R-:W-:Y:S01]  /*07d0*/  IMAD.WIDE.U32 R44, R7.reuse, c[0x0][0x1a8], R44 ;  /* 0x00006a00072c7a25 */ /* 0x040fe200078e002c */
[----:B-----5:R-:W-:Y:S01]  /*07e0*/  MOV R56, R21 ;  /* 0x0000001500387202 */ /* 0x020fe20000000f00 */
[----:B------:R-:W-:Y:S01]  /*07f0*/  CS2R R28, SRZ ;  /* 0x00000000001c7805 */ /* 0x000fe2000001ff00 */
[----:B------:R-:W-:Y:S01]  /*0800*/  MOV R57, R23 ;  /* 0x0000001700397202 */ /* 0x000fe20000000f00 */
[----:B------:R-:W-:Y:S01]  /*0810*/  IMAD R47, R7, c[0x0][0x1ac], R24 ;  /* 0x00006b00072f7a24 */ /* 0x000fe200078e0218 */
[----:B------:R-:W-:Y:S01]  /*0820*/  CS2R R26, SRZ ;  /* 0x00000000001a7805 */ /* 0x000fe2000001ff00 */
[----:B------:R-:W-:Y:S01]  /*0830*/  IMAD.MOV.U32 R53, RZ, RZ, R20 ;  /* 0x000000ffff357224 */ /* 0x000fe200078e0014 */
[----:B------:R-:W-:Y:S01]  /*0840*/  CS2R R24, SRZ ;  /* 0x0000000000187805 */ /* 0x000fe2000001ff00 */
[----:B------:R-:W-:Y:S01]  /*0850*/  IMAD.MOV.U32 R55, RZ, RZ, R22 ;  /* 0x000000ffff377224 */ /* 0x000fe200078e0016 */
[----:B------:R-:W-:Y:S01]  /*0860*/  CS2R R20, SRZ ;  /* 0x0000000000147805 */ /* 0x000fe2000001ff00 */
[----:B------:R-:W-:Y:S01]  /*0870*/  CS2R R22, SRZ ;  /* 0x0000000000167805 */ /* 0x000fe2000001ff00 */
[----:B------:R-:W-:Y:S01]  /*0880*/  IMAD.MOV.U32 R32, RZ, RZ, RZ ;  /* 0x000000ffff207224 */ /* 0x000fe200078e00ff */
        /* <DEDUP_REMOVED lines=14> */
.L_x_551:
[----:B------:R-:W-:Y:S05]  /*0970*/  BSYNC B0 ;  /* 0x0000000000007941 */ /* 0x000fea0003800000 */
.L_x_550:
[----:B-----5:R-:W-:Y:S01]  /*0980*/  IMAD.MOV.U32 R58, RZ, RZ, R20 ;  /* 0x000000ffff3a7224 */ /* 0x020fe200078e0014 */
[----:B------:R-:W-:Y:S01]  /*0990*/  BSSY B0, `(.L_x_552) ;  /* 0x0000015000007945 */ /* 0x000fe20003800000 */
[----:B------:R-:W-:Y:S01]  /*09a0*/  HFMA2.MMA R33, -RZ, RZ, 0, 0 ;  /* 0x00000000ff217435 */ /* 0x000fe200000001ff */
[----:B0-----:R-:W-:Y:S01]  /*09b0*/  CS2R R30, SRZ ;  /* 0x00000000001e7805 */ /* 0x001fe2000001ff00 */
[----:B------:R-:W-:Y:S01]  /*09c0*/  CS2R R34, SRZ ;  /* 0x0000000000227805 */ /* 0x000fe2000001ff00 */
[----:B------:R-:W-:Y:S02]  /*09d0*/  HADD2.F32 R59, -RZ, R0.H1_H1 ;  /* 0x30000000ff3b7230 */ /* 0x000fe40000004100 */
[----:B------:R-:W-:Y:S01]  /*09e0*/  HADD2.F32 R60, -RZ, R58.H1_H1 ;  /* 0x3000003aff3c7230 */ /* 0x000fe20000004100 */
[----:B------:R-:W-:Y:S05]  /*09f0*/  @P3 BRA `(.L_x_553) ;  /* 0x000000e000003947 */ /* 0x000fea0003800000 */
[----:B------:R-:W-:Y:S02]  /*0a00*/  IADD3 R39, P2, R40, 0x10, RZ ;  /* 0x0000001028277810 */ /* 0x000fe40007f5e0ff */
[----:B------:R-:W-:-:S02]  /*0a10*/  MOV R45, R47 ;  /* 0x0000002f002d7202 */ /* 0x000fc40000000f00 */
[C---:B------:R-:W-:Y:S01]  /*0a20*/  ISETP.GE.AND P3, PT, R38.reuse, c[0x0][0x16c], PT ;  /* 0x00005b0026007a0c */ /* 0x040fe20003f66270 */
[----:B------:R-:W-:Y:S01]  /*0a30*/  IMAD.X R40, RZ, RZ, R41, P2 ;  /* 0x000000ffff287224 */ /* 0x000fe200010e0629 */
[----:B------:R-:W-:Y:S01]  /*0a40*/  IADD3 R41, R38, 0x80, RZ ;  /* 0x0000008026297810 */ /* 0x000fe20007ffe0ff */
[----:B------:R-:W-:-:S03]  /*0a50*/  IMAD.WIDE.U32 R44, R39, c[0x0][0x198], R44 ;  /* 0x00006600272c7a25 */ /* 0x000fc600078e002c */
[----:B------:R-:W-:Y:S01]  /*0a60*/  ISETP.GE.AND P4, PT, R41, c[0x0][0x16c], PT ;  /* 0x00005b0029007a0c */ /* 0x000fe20003f86270 */
[----:B------:R-:W-:Y:S01]  /*0a70*/  IMAD R40, R40, c[0x0][0x198], RZ ;  /* 0x0000660028287a24 */ /* 0x000fe200078e02ff */
[----:B------:R-:W-:-:S03]  /*0a80*/  LEA R38, P2, R44, c[0x0][0x190], 0x1 ;  /* 0x000064002c267a11 */ /* 0x000fc600078408ff */
[----:B------:R-:W-:-:S04]  /*0a90*/  IMAD R39, R39, c[0x0][0x19c], R40 ;  /* 0x0000670027277a24 */ /* 0x000fc800078e0228 */
[----:B------:R-:W-:-:S05]  /*0aa0*/  IMAD.IADD R39, R45, 0x1, R39 ;  /* 0x000000012d277824 */ /* 0x000fca00078e0227 */
[----:B------:R-:W-:-:S05]  /*0ab0*/  LEA.HI.X R39, R44, c[0x0][0x194], R39, 0x1, P2 ;  /* 0x000065002c277a11 */ /* 0x000fca00010f0c27 */
[----:B------:R0:W5:Y:S04]  /*0ac0*/  @!P3 LDG.E.128 R28, [R38.64] ;  /* 0x00000004261cb981 */ /* 0x000168000c1e1d00 */
[----:B------:R0:W5:Y:S02]  /*0ad0*/  @!P4 LDG.E.128 R32, [R38.64+0x100] ;  /* 0x000100042620c981 */ /* 0x000164000c1e1d00 */
.L_x_553:
[----:B------:R-:W-:Y:S05]  /*0ae0*/  BSYNC B0 ;  /* 0x0000000000007941 */ /* 0x000fea0003800000 */
.L_x_552:
[----:B------:R-:W-:Y:S01]  /*0af0*/  HADD2.F32 R0, -RZ, R0.H0_H0 ;  /* 0x20000000ff007230 */ /* 0x000fe20000004100 */
[----:B------:R-:W-:Y:S01]  /*0b00*/  FMUL.FTZ R59, R59, R60 ;  /* 0x0000003c3b3b7220 */ /* 0x000fe20000410000 */
[----:B0-----:R-:W-:Y:S01]  /*0b10*/  HADD2.F32 R39, -RZ, R58.H0_H0 ;  /* 0x2000003aff277230 */ /* 0x001fe20000004100 */
[----:B------:R-:W-:Y:S01]  /*0b20*/  @P0 LEA R48, R50, R48, 0x5 ;  /* 0x0000003032300211 */ /* 0x000fe200078e28ff */
[----:B------:R-:W-:Y:S01]  /*0b30*/  HADD2.F32 R20, -RZ, R52.H0_H0 ;  /* 0x20000034ff147230 */ /* 0x000fe20000004100 */
[----:B------:R-:W-:Y:S01]  /*0b40*/  BSSY B0, `(.L_x_554) ;  /* 0x0000090000007945 */ /* 0x000fe20003800000 */
[----:B------:R-:W-:Y:S01]  /*0b50*/  HADD2.F32 R41, -RZ, R21.H0_H0 ;  /* 0x20000015ff297230 */ /* 0x000fe20000004100 */
[----:B------:R-:W-:Y:S01]  /*0b60*/  FFMA.FTZ R59, R0, R39, R59 ;  /* 0x00000027003b7223 */ /* 0x000fe2000001003b */
[----:B------:R-:W-:-:S02]  /*0b70*/  HADD2.F32 R0, -RZ, R53.H1_H1 ;  /* 0x30000035ff007230 */ /* 0x000fc40000004100 */
[--C-:B-----5:R-:W-:Y:S01]  /*0b80*/  HADD2.F32 R39, -RZ, R28.reuse.H1_H1 ;  /* 0x3000001cff277230 */ /* 0x120fe20000004100 */
[----:B------:R-:W-:Y:S01]  /*0b90*/  FFMA.FTZ R20, R20, R41, R59 ;  /* 0x0000002914147223 */ /* 0x000fe2000001003b */
[----:B------:R-:W-:Y:S02]  /*0ba0*/  HADD2.F32 R53, -RZ, R53.H0_H0 ;  /* 0x20000035ff357230 */ /* 0x000fe40000004100 */
[----:B------:R-:W-:Y:S01]  /*0bb0*/  HADD2.F32 R28, -RZ, R28.H0_H0 ;  /* 0x2000001cff1c7230 */ /* 0x000fe20000004100 */
[----:B------:R-:W-:Y:S01]  /*0bc0*/  FMUL.FTZ R0, R0, R39 ;  /* 0x0000002700007220 */ /* 0x000fe20000410000 */
[--C-:B------:R-:W-:Y:S02]  /*0bd0*/  HADD2.F32 R39, -RZ, R29.reuse.H0_H0 ;  /* 0x2000001dff277230 */ /* 0x100fe40000004100 */
[----:B------:R-:W-:Y:S01]  /*0be0*/  HADD2.F32 R29, -RZ, R29.H1_H1 ;  /* 0x3000001dff1d7230 */ /* 0x000fe20000004100 */
        /* <DEDUP_REMOVED lines=11> */
[----:B------:R-:W-:Y:S02]  /*0ca0*/  HADD2.F32 R38, -RZ, R30.H0_H0 ;  /* 0x2000001eff267230 */ /* 0x000fe40000004100 */
[----:B------:R-:W-:Y:S01]  /*0cb0*/  HADD2.F32 R51, -RZ, R51.H1_H1 ;  /* 0x30000033ff337230 */ /* 0x000fe20000004100 */
[----:B------:R-:W-:Y:S01]  /*0cc0*/  FFMA.FTZ R40, R40, R39, R52 ;  /* 0x0000002728287223 */ /* 0x000fe20000010034 */
[----:B------:R-:W-:Y:S01]  /*0cd0*/  HADD2.F32 R55, -RZ, R55.H1_H1 ;  /* 0x30000037ff377230 */ /* 0x000fe20000004100 */
[----:B------:R-:W-:Y:S01]  /*0ce0*/  FFMA.FTZ R56, R29, R38, R56 ;  /* 0x000000261d387223 */ /* 0x000fe20000010038 */
[----:B------:R-:W-:Y:S02]  /*0cf0*/  HADD2.F32 R44, -RZ, R22.H1_H1 ;  /* 0x30000016ff2c7230 */ /* 0x000fe40000004100 */
[----:B------:R-:W-:Y:S02]  /*0d00*/  HADD2.F32 R30, -RZ, R30.H1_H1 ;  /* 0x3000001eff1e7230 */ /* 0x000fe40000004100 */
[--C-:B------:R-:W-:Y:S01]  /*0d10*/  HADD2.F32 R22, -RZ, R26.reuse.H0_H0 ;  /* 0x2000001aff167230 */ /* 0x100fe20000004100 */
[----:B------:R-:W-:Y:S01]  /*0d20*/  FFMA.FTZ R40, R51, R44, R40 ;  /* 0x0000002c33287223 */ /* 0x000fe20000010028 */
[----:B------:R-:W-:Y:S01]  /*0d30*/  HADD2.F32 R29, -RZ, R26.H1_H1 ;  /* 0x3000001aff1d7230 */ /* 0x000fe20000004100 */
[----:B------:R-:W-:Y:S01]  /*0d40*/  FFMA.FTZ R55, R55, R30, R56 ;  /* 0x0000001e37377223 */ /* 0x000fe20000010038 */
[----:B------:R-:W-:-:S02]  /*0d50*/  HADD2.F32 R45, -RZ, R24.H0_H0 ;  /* 0x20000018ff2d7230 */ /* 0x000fc40000004100 */
[----:B------:R-:W-:Y:S02]  /*0d60*/  HADD2.F32 R41, -RZ, R24.H1_H1 ;  /* 0x30000018ff297230 */ /* 0x000fe40000004100 */
[--C-:B------:R-:W-:Y:S02]  /*0d70*/  HADD2.F32 R39, -RZ, R25.reuse.H0_H0 ;  /* 0x20000019ff277230 */ /* 0x100fe40000004100 */
[----:B------:R-:W-:Y:S02]  /*0d80*/  HADD2.F32 R38, -RZ, R25.H1_H1 ;  /* 0x30000019ff267230 */ /* 0x000fe40000004100 */
[----:B------:R-:W-:Y:S02]  /*0d90*/  HADD2.F32 R26, -RZ, R54.H0_H0 ;  /* 0x20000036ff1a7230 */ /* 0x000fe40000004100 */
[----:B------:R-:W-:Y:S02]  /*0da0*/  HADD2.F32 R47, -RZ, R23.H0_H0 ;  /* 0x20000017ff2f7230 */ /* 0x000fe40000004100 */
[----:B------:R-:W-:-:S02]  /*0db0*/  HADD2.F32 R25, -RZ, R27.H0_H0 ;  /* 0x2000001bff197230 */ /* 0x000fc40000004100 */
[----:B------:R-:W-:Y:S01]  /*0dc0*/  HADD2.F32 R24, -RZ, R27.H1_H1 ;  /* 0x3000001bff187230 */ /* 0x000fe20000004100 */
[----:B------:R-:W-:Y:S01]  /*0dd0*/  FFMA.FTZ R40, R26, R47, R40 ;  /* 0x0000002f1a287223 */ /* 0x000fe20000010028 */
[----:B------:R-:W-:Y:S02]  /*0de0*/  HADD2.F32 R27, -RZ, R57.H0_H0 ;  /* 0x20000039ff1b7230 */ /* 0x000fe40000004100 */
[----:B------:R-:W-:Y:S02]  /*0df0*/  HADD2.F32 R30, -RZ, R31.H0_H0 ;  /* 0x2000001fff1e7230 */ /* 0x000fe40000004100 */
[----:B------:R-:W-:Y:S02]  /*0e00*/  HADD2.F32 R54, -RZ, R54.H1_H1 ;  /* 0x30000036ff367230 */ /* 0x000fe40000004100 */
[----:B------:R-:W-:Y:S01]  /*0e10*/  HADD2.F32 R23, -RZ, R23.H1_H1 ;  /* 0x30000017ff177230 */ /* 0x000fe20000004100 */
[----:B------:R-:W-:Y:S01]  /*0e20*/  FFMA.FTZ R27, R27, R30, R55 ;  /* 0x0000001e1b1b7223 */ /* 0x000fe20000010037 */
[----:B------:R-:W-:-:S02]  /*0e30*/  HADD2.F32 R57, -RZ, R57.H1_H1 ;  /* 0x30000039ff397230 */ /* 0x000fc40000004100 */
[----:B------:R-:W-:Y:S01]  /*0e40*/  HADD2.F32 R26, -RZ, R31.H1_H1 ;  /* 0x3000001fff1a7230 */ /* 0x000fe20000004100 */
[----:B------:R-:W-:Y:S01]  /*0e50*/  FFMA.FTZ R40, R54, R23, R40 ;  /* 0x0000001736287223 */ /* 0x000fe20000010028 */
[----:B------:R-:W-:Y:S02]  /*0e60*/  HADD2.F32 R0, -RZ, R12.H0_H0 ;  /* 0x2000000cff007230 */ /* 0x000fe40000004100 */
[----:B------:R-:W-:Y:S01]  /*0e70*/  HADD2.F32 R23, -RZ, R16.H0_H0 ;  /* 0x20000010ff177230 */ /* 0x000fe20000004100 */
[----:B------:R-:W-:Y:S01]  /*0e80*/  FFMA.FTZ R26, R57, R26, R27 ;  /* 0x0000001a391a7223 */ /* 0x000fe2000001001b */
[----:B------:R-:W-:Y:S01]  /*0e90*/  HADD2.F32 R30, -RZ, R32.H0_H0 ;  /* 0x20000020ff1e7230 */ /* 0x000fe20000004100 */
[----:B------:R-:W-:Y:S01]  /*0ea0*/  FFMA.FTZ R0, R0, R45, R40 ;  /* 0x0000002d00007223 */ /* 0x000fe20000010028 */
[----:B------:R-:W-:Y:S02]  /*0eb0*/  HADD2.F32 R20, -RZ, R12.H1_H1 ;  /* 0x3000000cff147230 */ /* 0x000fe40000004100 */
[----:B------:R-:W-:Y:S01]  /*0ec0*/  HADD2.F32 R16, -RZ, R16.H1_H1 ;  /* 0x30000010ff107230 */ /* 0x000fe20000004100 */
[----:B------:R-:W-:Y:S01]  /*0ed0*/  FFMA.FTZ R26, R23, R30, R26 ;  /* 0x0000001e171a7223 */ /* 0x000fe2000001001a */
[----:B------:R-:W-:Y:S01]  /*0ee0*/  HADD2.F32 R27, -RZ, R32.H1_H1 ;  /* 0x30000020ff1b7230 */ /* 0x000fe20000004100 */
[----:B------:R-:W-:Y:S01]  /*0ef0*/  FFMA.FTZ R20, R20, R41, R0 ;  /* 0x0000002914147223 */ /* 0x000fe20000010000 */
[----:B------:R-:W-:-:S02]  /*0f00*/  HADD2.F32 R12, -RZ, R13.H0_H0 ;  /* 0x2000000dff0c7230 */ /* 0x000fc40000004100 */
        /* <DEDUP_REMOVED lines=34> */
[----:B------:R-:W0:Y:S04]  /*1130*/  SHFL.BFLY PT, R13, R0, 0x4, 0x1f ;  /* 0x0c801f00000d7f89 */ /* 0x000e2800000e0000 */
[----:B------:R-:W1:Y:S01]  /*1140*/  SHFL.BFLY PT, R15, R16, 0x4, 0x1f ;  /* 0x0c801f00100f7f89 */ /* 0x000e6200000e0000 */
[----:B0-----:R-:W-:Y:S01]  /*1150*/  FADD.FTZ R12, R0, R13 ;  /* 0x0000000d000c7221 */ /* 0x001fe20000010000 */
[----:B------:R-:W-:Y:S02]  /*1160*/  @P0 SHF.R.S32.HI R13, RZ, 0x1f, R48 ;  /* 0x0000001fff0d0819 */ /* 0x000fe40000011430 */
[----:B------:R-:W-:Y:S01]  /*1170*/  MOV R0, RZ ;  /* 0x000000ff00007202 */ /* 0x000fe20000000f00 */
[----:B-1----:R-:W-:Y:S01]  /*1180*/  FADD.FTZ R17, R16, R15 ;  /* 0x0000000f10117221 */ /* 0x002fe20000010000 */
[----:B------:R-:W-:Y:S01]  /*1190*/  @P0 LEA.HI R13, R13, R48, RZ, 0x5 ;  /* 0x000000300d0d0211 */ /* 0x000fe200078f28ff */
[----:B------:R-:W0:Y:S01]  /*11a0*/  SHFL.BFLY PT, R15, R12, 0x2, 0x1f ;  /* 0x0c401f000c0f7f89 */ /* 0x000e2200000e0000 */
[----:B------:R-:W-:-:S02]  /*11b0*/  SHF.L.U32 R16, R36, 0x2, RZ ;  /* 0x0000000224107819 */ /* 0x000fc400000006ff */
[----:B------:R-:W-:Y:S01]  /*11c0*/  @P0 LOP3.LUT R0, R13, 0xffffffe0, RZ, 0xc0, !PT ;  /* 0xffffffe00d000812 */ /* 0x000fe200078ec0ff */
[----:B------:R-:W1:Y:S01]  /*11d0*/  SHFL.BFLY PT, R18, R17, 0x2, 0x1f ;  /* 0x0c401f0011127f89 */ /* 0x000e6200000e0000 */
[----:B------:R-:W-:-:S04]  /*11e0*/  SHF.L.U32 R13, R43, 0xd, RZ ;  /* 0x0000000d2b0d7819 */ /* 0x000fc800000006ff */
[----:B------:R-:W-:Y:S01]  /*11f0*/  SHF.R.S32.HI R20, RZ, 0x1f, R13 ;  /* 0x0000001fff147819 */ /* 0x000fe2000001140d */
[----:B0-----:R-:W-:Y:S02]  /*1200*/  FADD.FTZ R15, R12, R15 ;  /* 0x0000000f0c0f7221 */ /* 0x001fe40000010000 */
[----:B------:R-:W-:Y:S02]  /*1210*/  IMAD.SHL.U32 R12, R0, 0x100, RZ ;  /* 0x00000100000c7824 */ /* 0x000fe400078e00ff */
[----:B-1----:R-:W-:Y:S01]  /*1220*/  FADD.FTZ R18, R17, R18 ;  /* 0x0000001211127221 */ /* 0x002fe20000010000 */
[----:B------:R-:W0:Y:S02]  /*1230*/  SHFL.BFLY PT, R14, R15, 0x1, 0x1f ;  /* 0x0c201f000f0e7f89 */ /* 0x000e2400000e0000 */
[----:B------:R-:W-:Y:S02]  /*1240*/  SHF.R.S32.HI R17, RZ, 0x1f, R12 ;  /* 0x0000001fff117819 */ /* 0x000fe4000001140c */
[----:B------:R-:W1:Y:S01]  /*1250*/  SHFL.BFLY PT, R19, R18, 0x1, 0x1f ;  /* 0x0c201f0012137f89 */ /* 0x000e6200000e0000 */
[----:B------:R-:W-:-:S02]  /*1260*/  IADD3 R12, P0, P2, R12, R16, R13 ;  /* 0x000000100c0c7210 */ /* 0x000fc40007a1e00d */
[----:B------:R-:W-:-:S04]  /*1270*/  SHF.R.S32.HI R16, RZ, 0x1f, R16 ;  /* 0x0000001fff107819 */ /* 0x000fc80000011410 */
[----:B------:R-:W-:Y:S02]  /*1280*/  IADD3.X R13, R17, R16, R20, P0, P2 ;  /* 0x00000010110d7210 */ /* 0x000fe400007e4414 */
[----:B------:R-:W-:Y:S01]  /*1290*/  ISETP.NE.AND P0, PT, R5, RZ, PT ;  /* 0x000000ff0500720c */ /* 0x000fe20003f05270 */
[----:B------:R-:W-:Y:S02]  /*12a0*/  IMAD R5, R9, c[0x0][0x220], RZ ;  /* 0x0000880009057a24 */ /* 0x000fe400078e02ff */
[----:B------:R-:W-:-:S04]  /*12b0*/  IMAD.WIDE.U32 R12, R10, c[0x0][0x220], R12 ;  /* 0x000088000a0c7a25 */ /* 0x000fc800078e000c */
[----:B------:R-:W-:Y:S02]  /*12c0*/  IMAD R17, R10, c[0x0][0x224], R5 ;  /* 0x000089000a117a24 */ /* 0x000fe400078e0205 */
[----:B0-----:R-:W-:Y:S02]  /*12d0*/  FADD.FTZ R20, R15, R14 ;  /* 0x0000000e0f147221 */ /* 0x001fe40000010000 */
[----:B-1----:R-:W-:Y:S02]  /*12e0*/  FADD.FTZ R19, R18, R19 ;  /* 0x0000001312137221 */ /* 0x002fe40000010000 */
[----:B------:R-:W-:Y:S05]  /*12f0*/  @P0 BRA `(.L_x_555) ;  /* 0x0000014000000947 */ /* 0x000fea0003800000 */
[----:B------:R-:W-:Y:S01]  /*1300*/  SHF.R.S32.HI R16, RZ, 0x1f, R0 ;  /* 0x0000001fff107819 */ /* 0x000fe20000011400 */
[----:B------:R-:W-:Y:S01]  /*1310*/  IMAD R5, R9, c[0x0][0x1c8], RZ ;  /* 0x0000720009057a24 */ /* 0x000fe200078e02ff */
[C---:B------:R-:W-:Y:S02]  /*1320*/  IADD3 R14, P0, R37.reuse, R0, RZ ;  /* 0x00000000250e7210 */ /* 0x040fe40007f1e0ff */
[----:B------:R-:W-:Y:S01]  /*1330*/  ISETP.GE.AND P2, PT, R4, R11, PT ;  /* 0x0000000b0400720c */ /* 0x000fe20003f46270 */
[----:B------:R-:W-:Y:S01]  /*1340*/  IMAD R5, R10, c[0x0][0x1cc], R5 ;  /* 0x000073000a057a24 */ /* 0x000fe200078e0205 */
[----:B------:R-:W-:Y:S01]  /*1350*/  LEA.HI.X.SX32 R15, R37, R16, 0x1, P0 ;  /* 0x00000010250f7211 */ /* 0x000fe200000f0eff */
[----:B------:R-:W-:-:S04]  /*1360*/  IMAD R16, R8, c[0x0][0x1d0], RZ ;  /* 0x0000740008107a24 */ /* 0x000fc800078e02ff */
[----:B------:R-:W-:-:S04]  /*1370*/  IMAD.WIDE.U32 R14, R10, c[0x0][0x1c8], R14 ;  /* 0x000072000a0e7a25 */ /* 0x000fc800078e000e */
[----:B------:R-:W-:Y:S02]  /*1380*/  IMAD.IADD R15, R15, 0x1, R5 ;  /* 0x000000010f0f7824 */ /* 0x000fe400078e0205 */
[C---:B------:R-:W-:Y:S02]  /*1390*/  IMAD R16, R7.reuse, c[0x0][0x1d4], R16 ;  /* 0x0000750007107a24 */ /* 0x040fe400078e0210 */
[----:B------:R-:W-:-:S05]  /*13a0*/  IMAD.WIDE.U32 R14, R7, c[0x0][0x1d0], R14 ;  /* 0x00007400070e7a25 */ /* 0x000fca00078e000e */
[----:B------:R-:W-:-:S04]  /*13b0*/  IADD3 R5, P0, R4, R14, RZ ;  /* 0x0000000e04057210 */ /* 0x000fc80007f1e0ff */
[----:B------:R-:W-:Y:S02]  /*13c0*/  IADD3.X R16, R3, R15, R16, P0, !PT ;  /* 0x0000000f03107210 */ /* 0x000fe400007fe410 */
[C---:B------:R-:W-:Y:S02]  /*13d0*/  LEA R14, P3, R5.reuse, c[0x0][0x1b0], 0x2 ;  /* 0x00006c00050e7a11 */ /* 0x040fe400078610ff */
[----:B------:R-:W-:Y:S02]  /*13e0*/  ISETP.GE.AND P0, PT, R2, R11, PT ;  /* 0x0000000b0200720c */ /* 0x000fe40003f06270 */
[----:B------:R-:W-:Y:S02]  /*13f0*/  LEA.HI.X R15, R5, c[0x0][0x1b4], R16, 0x2, P3 ;  /* 0x00006d00050f7a11 */ /* 0x000fe400018f1410 */
[----:B------:R-:W-:Y:S02]  /*1400*/  FSEL R3, R20, RZ, !P2 ;  /* 0x000000ff14037208 */ /* 0x000fe40005000000 */
[----:B------:R-:W-:-:S03]  /*1410*/  FSEL R5, R19, RZ, !P0 ;  /* 0x000000ff13057208 */ /* 0x000fc60004000000 */
[----:B------:R0:W-:Y:S04]  /*1420*/  STG.E [R14.64], R3 ;  /* 0x000000030e007986 */ /* 0x0001e8000c101904 */
[----:B------:R0:W-:Y:S02]  /*1430*/  STG.E [R14.64+0x40], R5 ;  /* 0x000040050e007986 */ /* 0x0001e4000c101904 */
.L_x_555:
[----:B------:R-:W-:Y:S05]  /*1440*/  BSYNC B0 ;  /* 0x0000000000007941 */ /* 0x000fea0003800000 */
.L_x_554:
[----:B------:R-:W-:Y:S01]  /*1450*/  IADD3 R42, R42, 0x1f, RZ ;  /* 0x0000001f2a2a7810 */ /* 0x000fe20007ffe0ff */
[----:B------:R-:W-:Y:S01]  /*1460*/  IMAD R2, R8, c[0x0][0x228], RZ ;  /* 0x00008a0008027a24 */ /* 0x000fe200078e02ff */
[----:B------:R-:W-:Y:S01]  /*1470*/  IADD3 R13, R13, R17, RZ ;  /* 0x000000110d0d7210 */ /* 0x000fe20007ffe0ff */
[----:B------:R-:W-:Y:S01]  /*1480*/  BSSY B0, `(.L_x_556) ;  /* 0x0000022000007945 */ /* 0x000fe20003800000 */
[----:B0-----:R-:W-:Y:S01]  /*1490*/  SHF.R.S32.HI R3, RZ, 0x1f, R42 ;  /* 0x0000001fff037819 */ /* 0x001fe2000001142a */
[----:B------:R-:W-:Y:S01]  /*14a0*/  IMAD R11, R7, c[0x0][0x22c], R2 ;  /* 0x00008b00070b7a24 */ /* 0x000fe200078e0202 */
[----:B------:R-:W-:-:S02]  /*14b0*/  ISETP.NE.U32.AND P0, PT, RZ, c[0x0][0x238], PT ;  /* 0x00008e00ff007a0c */ /* 0x000fc40003f05070 */
[----:B------:R-:W-:Y:S02]  /*14c0*/  LEA.HI R3, R3, R42, RZ, 0x5 ;  /* 0x0000002a03037211 */ /* 0x000fe400078f28ff */
[----:B------:R-:W-:Y:S02]  /*14d0*/  ISETP.NE.AND.EX P0, PT, RZ, c[0x0][0x23c], PT, P0 ;  /* 0x00008f00ff007a0c */ /* 0x000fe40003f05300 */
[----:B------:R-:W-:Y:S01]  /*14e0*/  LOP3.LUT R4, R3, 0xffffffe0, RZ, 0xc0, !PT ;  /* 0xffffffe003047812 */ /* 0x000fe200078ec0ff */
[----:B------:R-:W-:Y:S01]  /*14f0*/  IMAD.WIDE.U32 R2, R7, c[0x0][0x228], R12 ;  /* 0x00008a0007027a25 */ /* 0x000fe200078e000c */
[----:B------:R-:W-:Y:S02]  /*1500*/  ISETP.NE.OR P0, PT, R36, RZ, !P0 ;  /* 0x000000ff2400720c */ /* 0x000fe40004705670 */
[----:B------:R-:W-:Y:S01]  /*1510*/  IADD3 R5, -R37, R4, RZ ;  /* 0x0000000425057210 */ /* 0x000fe20007ffe1ff */
[----:B------:R-:W-:Y:S01]  /*1520*/  IMAD.IADD R3, R3, 0x1, R11 ;  /* 0x0000000103037824 */ /* 0x000fe200078e020b */
[----:B------:R-:W-:-:S02]  /*1530*/  LEA R12, P2, R2, c[0x0][0x208], 0x2 ;  /* 0x00008200020c7a11 */ /* 0x000fc400078410ff */
[----:B------:R-:W-:Y:S02]  /*1540*/  ISETP.GE.OR P1, PT, R36, R5, P1 ;  /* 0x000000052400720c */ /* 0x000fe40000f26670 */
[----:B------:R-:W-:-:S11]  /*1550*/  LEA.HI.X R13, R2, c[0x0][0x20c], R3, 0x2, P2 ;  /* 0x00008300020d7a11 */ /* 0x000fd600010f1403 */
[----:B------:R-:W-:Y:S05]  /*1560*/  @P1 BRA `(.L_x_557) ;  /* 0x0000013000001947 */ /* 0x000fea0003800000 */
[--C-:B------:R-:W-:Y:S01]  /*1570*/  IADD3 R2, P1, P2, R0, R37, R36.reuse ;  /* 0x0000002500027210 */ /* 0x100fe20007a3e024 */
[----:B------:R-:W-:Y:S01]  /*1580*/  IMAD R9, R9, c[0x0][0x1f8], RZ ;  /* 0x00007e0009097a24 */ /* 0x000fe200078e02ff */
[----:B------:R-:W-:Y:S01]  /*1590*/  SHF.R.S32.HI R3, RZ, 0x1f, R37 ;  /* 0x0000001fff037819 */ /* 0x000fe20000011425 */
[----:B------:R-:W-:Y:S01]  /*15a0*/  IMAD R8, R8, c[0x0][0x200], RZ ;  /* 0x0000800008087a24 */ /* 0x000fe200078e02ff */
[----:B------:R-:W-:Y:S01]  /*15b0*/  SHF.R.S32.HI R36, RZ, 0x1f, R36 ;  /* 0x0000001fff247819 */ /* 0x000fe20000011424 */
[----:B------:R-:W-:Y:S01]  /*15c0*/  IMAD R9, R10, c[0x0][0x1fc], R9 ;  /* 0x00007f000a097a24 */ /* 0x000fe200078e0209 */
[----:B------:R-:W-:Y:S01]  /*15d0*/  SHF.R.S32.HI R0, RZ, 0x1f, R0 ;  /* 0x0000001fff007819 */ /* 0x000fe20000011400 */
[----:B------:R-:W-:-:S03]  /*15e0*/  IMAD R5, R7, c[0x0][0x204], R8 ;  /* 0x0000810007057a24 */ /* 0x000fc600078e0208 */
[----:B------:R-:W-:Y:S01]  /*15f0*/  IADD3.X R3, R0, R3, R36, P1, P2 ;  /* 0x0000000300037210 */ /* 0x000fe20000fe4424 */
[C---:B------:R-:W-:Y:S01]  /*1600*/  FMUL.FTZ R0, R6.reuse, 1.4426950216293334961 ;  /* 0x3fb8aa3b06007820 */ /* 0x040fe20000410000 */
[----:B------:R-:W-:-:S03]  /*1610*/  FSETP.NEU.FTZ.AND P1, PT, R6, -INF , PT ;  /* 0xff8000000600780b */ /* 0x000fc60003f3d000 */
        /* <DEDUP_REMOVED lines=8> */
.L_x_557:
[----:B------:R-:W-:Y:S05]  /*16a0*/  BSYNC B0 ;  /* 0x0000000000007941 */ /* 0x000fea0003800000 */
.L_x_556:
        /* <DEDUP_REMOVED lines=9> */
[----:B------:R-:W-:-:S04]  /*1740*/  IMAD R43, R43, c[0x0][0x230], R50 ;  /* 0x00008c002b2b7a24 */ /* 0x000fc800078e0232 */
[----:B------:R-:W-:-:S04]  /*1750*/  IMAD R2, R43, c[0x0][0x170], R10 ;  /* 0x00005c002b027a24 */ /* 0x000fc800078e020a */
[----:B0-----:R-:W-:-:S05]  /*1760*/  IMAD.WIDE R2, R2, R49, c[0x0][0x238] ;  /* 0x00008e0002027625 */ /* 0x001fca00078e0231 */
[----:B------:R-:W-:Y:S01]  /*1770*/  STG.E [R2.64], RZ ;  /* 0x000000ff02007986 */ /* 0x000fe2000c101904 */
[----:B------:R-:W-:Y:S05]  /*1780*/  EXIT ;  /* 0x000000000000794d */ /* 0x000fea0003800000 */
.L_x_558:
        /* <DEDUP_REMOVED lines=15> */
.L_x_1160:


//--------------------- .text._ZN7cutlass13device_kernelIN5flash19enable_sm80_to_sm89INS1_16FlashAttnBwdSm80INS1_25CollectiveMainloopBwdSm80ILi1ELi1EN4cute5tupleIJNS5_1CILi64EEES8_NS7_ILi256EEEEEENS_6half_tEfNS_4arch4Sm80ELb0ELb0ELb1ELb0ELb0ELb0ELb0ELb0ELi2ELi4ELi2ELi2ELb0EEENS1_21CollectiveEpilogueBwdISA_SB_SD_Li256ELb0ELb0ELi4EEENS1_19SingleTileSchedulerILb0ELb0ELb0ELi64EEEEEEEEEvNT_6ParamsE --------------------------
	.section	.text._ZN7cutlass13device_kernelIN5flash19enable_sm80_to_sm89INS1_16FlashAttnBwdSm80INS1_25CollectiveMainloopBwdSm80ILi1ELi1EN4cute5tupleIJNS5_1CILi64EEES8_NS7_ILi256EEEEEENS_6half_tEfNS_4arch4Sm80ELb0ELb0ELb1ELb0ELb0ELb0ELb0ELb0ELi2ELi4ELi2ELi2ELb0EEENS1_21CollectiveEpilogueBwdISA_SB_SD_Li256ELb0ELb0ELi4EEENS1_19SingleTileSchedulerILb0ELb0ELb0ELi64EEEEEEEEEvNT_6ParamsE,"ax",@progbits
	.sectioninfo	@"SHI_REGISTERS=255"
	.align	128
.text._ZN7cutlass13device_kernelIN5flash19enable_sm80_to_sm89INS1_16FlashAttnBwdSm80INS1_25CollectiveMainloopBwdSm80ILi1ELi1EN4cute5tupleIJNS5_1CILi64EEES8_NS7_ILi256EEEEEENS_6half_tEfNS_4arch4Sm80ELb0ELb0ELb1ELb0ELb0ELb0ELb0ELb0ELi2ELi4ELi2ELi2ELb0EEENS1_21CollectiveEpilogueBwdISA_SB_SD_Li256ELb0ELb0ELi4EEENS1_19SingleTileSchedulerILb0ELb0ELb0ELi64EEEEEEEEEvNT_6ParamsE:
        .type           _ZN7cutlass13device_kernelIN5flash19enable_sm80_to_sm89INS1_16FlashAttnBwdSm80INS1_25CollectiveMainloopBwdSm80ILi1ELi1EN4cute5tupleIJNS5_1CILi64EEES8_NS7_ILi256EEEEEENS_6half_tEfNS_4arch4Sm80ELb0ELb0ELb1ELb0ELb0ELb0ELb0ELb0ELi2ELi4ELi2ELi2ELb0EEENS1_21CollectiveEpilogueBwdISA_SB_SD_Li256ELb0ELb0ELi4EEENS1_19SingleTileSchedulerILb0ELb0ELb0ELi64EEEEEEEEEvNT_6ParamsE,@function
        .size           _ZN7cutlass13device_kernelIN5flash19enable_sm80_to_sm89INS1_16FlashAttnBwdSm80INS1_25CollectiveMainloopBwdSm80ILi1ELi1EN4cute5tupleIJNS5_1CILi64EEES8_NS7_ILi256EEEEEENS_6half_tEfNS_4arch4Sm80ELb0ELb0ELb1ELb0ELb0ELb0ELb0ELb0ELi2ELi4ELi2ELi2ELb0EEENS1_21CollectiveEpilogueBwdISA_SB_SD_Li256ELb0ELb0ELi4EEENS1_19SingleTileSchedulerILb0ELb0ELb0ELi64EEEEEEEEEvNT_6ParamsE,(.L_x_1161 - _ZN7cutlass13device_kernelIN5flash19enable_sm80_to_sm89INS1_16FlashAttnBwdSm80INS1_25CollectiveMainloopBwdSm80ILi1ELi1EN4cute5tupleIJNS5_1CILi64EEES8_NS7_ILi256EEEEEENS_6half_tEfNS_4arch4Sm80ELb0ELb0ELb1ELb0ELb0ELb0ELb0ELb0ELi2ELi4ELi2ELi2ELb0EEENS1_21CollectiveEpilogueBwdISA_SB_SD_Li256ELb0ELb0ELi4EEENS1_19SingleTileSchedulerILb0ELb0ELb0ELi64EEEEEEEEEvNT_6ParamsE)
        .other          _ZN7cutlass13device_kernelIN5flash19enable_sm80_to_sm89INS1_16FlashAttnBwdSm80INS1_25CollectiveMainloopBwdSm80ILi1ELi1EN4cute5tupleIJNS5_1CILi64EEES8_NS7_ILi256EEEEEENS_6half_tEfNS_4arch4Sm80ELb0ELb0ELb1ELb0ELb0ELb0ELb0ELb0ELi2ELi4ELi2ELi2ELb0EEENS1_21CollectiveEpilogueBwdISA_SB_SD_Li256ELb0ELb0ELi4EEENS1_19SingleTileSchedulerILb0ELb0ELb0ELi64EEEEEEEEEvNT_6ParamsE,@"STO_CUDA_ENTRY STV_DEFAULT"
_ZN7cutlass13device_kernelIN5flash19enable_sm80_to_sm89INS1_16FlashAttnBwdSm80INS1_25CollectiveMainloopBwdSm80ILi1ELi1EN4cute5tupleIJNS5_1CILi64EEES8_NS7_ILi256EEEEEENS_6half_tEfNS_4arch4Sm80ELb0ELb0ELb1ELb0ELb0ELb0ELb0ELb0ELi2ELi4ELi2ELi2ELb0EEENS1_21CollectiveEpilogueBwdISA_SB_SD_Li256ELb0ELb0ELi4EEENS1_19SingleTileSchedulerILb0ELb0ELb0ELi64EEEEEEEEEvNT_6ParamsE:
[----:B------:R-:W-:-:S03]  /*0000*/  MOV R1, c[0x0][0x28] ;  /* 0x00000a0000017a02 */ /* 0x000fc60000000f00 */
[----:B------:R-:W1:Y:S01]  /*0010*/  S2UR UR10, SR_CTAID.Z ;  /* 0x00000000000a79c3 */ /* 0x000e620000002700 */
[----:B------:R-:W-:Y:S02]  /*0020*/  IADD3 R1, R1, -0x18, RZ ;  /* 0xffffffe801017810 */ /* 0x000fe40007ffe0ff */
[----:B-1----:R-:W-:-:S13]  /*0030*/  ISETP.LE.AND P0, PT, RZ, UR10, PT ;  /* 0x0000000aff007c0c */ /* 0x002fda000bf03270 */
[----:B------:R-:W-:Y:S05]  /*0040*/  @!P0 EXIT ;  /* 0x000000000000894d */ /* 0x000fea0003800000 */
[----:B------:R-:W1:Y:S01]  /*0050*/  S2R R244, SR_TID.X ;  /* 0x0000000000f47919 */ /* 0x000e620000002100 */
[----:B------:R-:W-:Y:S01]  /*0060*/  IMAD.MOV.U32 R0, RZ, RZ, c[0x0][0x248] ;  /* 0x00009200ff007624 */ /* 0x000fe200078e00ff */
[----:B------:R-:W-:Y:S01]  /*0070*/  USHF.R.S32.HI UR11, URZ, 0x1f, UR10 ;  /* 0x0000001f3f0b7899 */ /* 0x000fe2000801140a */
[----:B------:R-:W-:Y:S01]  /*0080*/  IMAD.MOV.U32 R21, RZ, RZ, -0x40 ;  /* 0xffffffc0ff157424 */ /* 0x000fe200078e00ff */
[----:B------:R-:W2:Y:S01]  /*0090*/  S2R R22, SR_CTAID.Y ;  /* 0x0000000000167919 */ /* 0x000ea20000002600 */
[----:B------:R-:W-:Y:S01]  /*00a0*/  ULDC.64 UR4, c[0x0][0x1e8] ;  /* 0x00007a0000047ab9 */ /* 0x000fe20000000a00 */
[----:B------:R-:W-:Y:S01]  /*00b0*/  ISETP.NE.AND P0, PT, R0, 0x1, PT ;  /* 0x000000010000780c */ /* 0x000fe20003f05270 */
[----:B------:R-:W-:Y:S01]  /*00c0*/  UIMAD UR4, UR11, UR4, URZ ;  /* 0x000000040b0472a4 */ /* 0x000fe2000f8e023f */
[----:B------:R-:W3:Y:S01]  /*00d0*/  S2R R12, SR_CTAID.X ;  /* 0x00000000000c7919 */ /* 0x000ee20000002500 */
[----:B------:R-:W-:Y:S01]  /*00e0*/  IMAD.U32 R15, RZ, RZ, UR10 ;  /* 0x0000000aff0f7e24 */ /* 0x000fe2000f8e00ff */
[----:B------:R-:W-:Y:S01]  /*00f0*/  ULDC.64 UR14, c[0x0][0x118] ;  /* 0x00004600000e7ab9 */ /* 0x000fe20000000a00 */
[----:B------:R-:W-:Y:S01]  /*0100*/  IMAD.MOV.U32 R18, RZ, RZ, c[0x0][0x1dc] ;  /* 0x00007700ff127624 */ /* 0x000fe200078e00ff */
[----:B------:R-:W-:-:S02]  /*0110*/  UIMAD UR6, UR10, UR5, UR4 ;  /* 0x000000050a0672a4 */ /* 0x000fc4000f8e0204 */
[----:B------:R-:W-:Y:S02]  /*0120*/  UMOV UR16, 0x6 ;  /* 0x0000000600107882 */ /* 0x000fe40000000000 */
[----:B------:R-:W-:Y:S02]  /*0130*/  ULDC.64 UR4, c[0x0][0x1b8] ;  /* 0x00006e0000047ab9 */ /* 0x000fe40000000a00 */
[----:B------:R-:W-:-:S04]  /*0140*/  UIMAD UR4, UR11, UR4, URZ ;  /* 0x000000040b0472a4 */ /* 0x000fc8000f8e023f */
[----:B------:R-:W-:Y:S01]  /*0150*/  UIMAD UR4, UR10, UR5, UR4 ;  /* 0x000000050a0472a4 */ /* 0x000fe2000f8e0204 */
[----:B-1----:R-:W-:Y:S01]  /*0160*/  SHF.R.S32.HI R16, RZ, 0x1f, R244 ;  /* 0x0000001fff107819 */ /* 0x002fe200000114f4 */
[----:B------:R-:W-:-:S03]  /*0170*/  IMAD.SHL.U32 R24, R244, 0x4, RZ ;  /* 0x00000004f4187824 */ /* 0x000fc600078e00ff */
[----:B------:R-:W-:Y:S01]  /*0180*/  LEA.HI R0, R16, R244, RZ, 0x3 ;  /* 0x000000f410007211 */ /* 0x000fe200078f18ff */
[----:B--2---:R-:W-:Y:S01]  /*0190*/  @P0 IMAD.HI.U32 R2, R22, c[0x0][0x24c], RZ ;  /* 0x0000930016020a27 */ /* 0x004fe200078e00ff */
[----:B------:R-:W-:Y:S02]  /*01a0*/  SHF.R.S32.HI R23, RZ, 0x1f, R22 ;  /* 0x0000001fff177819 */ /* 0x000fe40000011416 */
[----:B------:R-:W-:Y:S01]  /*01b0*/  SHF.R.S32.HI R246, RZ, 0x3, R0 ;  /* 0x00000003fff67819 */ /* 0x000fe20000011400 */
[----:B------:R-:W-:Y:S01]  /*01c0*/  IMAD.MOV.U32 R4, RZ, RZ, R22 ;  /* 0x000000ffff047224 */ /* 0x000fe200078e0016 */
[----:B------:R-:W-:Y:S01]  /*01d0*/  LOP3.LUT R0, R0, 0xfffffff8, RZ, 0xc0, !PT ;  /* 0xfffffff800007812 */ /* 0x000fe200078ec0ff */
[----:B---3--:R-:W-:Y:S01]  /*01e0*/  IMAD R21, R12, R21, c[0x0][0x198] ;  /* 0x000066000c157624 */ /* 0x008fe200078e0215 */
[----:B------:R-:W-:Y:S01]  /*01f0*/  @P0 SHF.R.U32.HI R4, RZ, c[0x0][0x250], R2 ;  /* 0x00009400ff040a19 */ /* 0x000fe20000011602 */
[----:B------:R-:W-:Y:S01]  /*0200*/  IMAD.SHL.U32 R2, R246, 0x40, RZ ;  /* 0x00000040f6027824 */ /* 0x000fe200078e00ff */
[----:B------:R-:W-:Y:S01]  /*0210*/  SHF.R.S32.HI R247, RZ, 0x1f, R246 ;  /* 0x0000001ffff77819 */ /* 0x000fe200000114f6 */
[----:B------:R-:W-:Y:S01]  /*0220*/  IMAD.IADD R20, R244, 0x1, -R0 ;  /* 0x00000001f4147824 */ /* 0x000fe200078e0a00 */
[----:B------:R-:W-:-:S02]  /*0230*/  SHF.R.S32.HI R0, RZ, 0x1f, R4 ;  /* 0x0000001fff007819 */ /* 0x000fc40000011404 */
[----:B------:R-:W-:Y:S01]  /*0240*/  SHF.R.S32.HI R25, RZ, 0x1f, R24 ;  /* 0x0000001fff197819 */ /* 0x000fe20000011418 */
[----:B------:R-:W-:Y:S02]  /*0250*/  IMAD.SHL.U32 R10, R20, 0x8, RZ ;  /* 0x00000008140a7824 */ /* 0x000fe400078e00ff */
[C---:B------:R-:W-:Y:S02]  /*0260*/  IMAD R3, R0.reuse, c[0x0][0x1e0], RZ ;  /* 0x0000780000037a24 */ /* 0x040fe400078e02ff */
[----:B------:R-:W-:Y:S01]  /*0270*/  IMAD R5, R0, c[0x0][0x1b0], RZ ;  /* 0x00006c0000057a24 */ /* 0x000fe200078e02ff */
[----:B------:R-:W-:Y:S01]  /*0280*/  SHF.R.S32.HI R11, RZ, 0x1f, R10 ;  /* 0x0000001fff0b7819 */ /* 0x000fe2000001140a */
[----:B------:R-:W-:Y:S01]  /*0290*/  IMAD R6, R4, c[0x0][0x1e4], R3 ;  /* 0x0000790004067a24 */ /* 0x000fe200078e0203 */
[----:B------:R-:W-:Y:S01]  /*02a0*/  LOP3.LUT R0, R2, 0x1c0, RZ, 0xc0, !PT ;  /* 0x000001c002007812 */ /* 0x000fe200078ec0ff */
[----:B------:R-:W-:Y:S01]  /*02b0*/  IMAD.WIDE R12, R12, 0x40, R246 ;  /* 0x000000400c0c7825 */ /* 0x000fe200078e02f6 */
[----:B------:R-:W-:Y:S01]  /*02c0*/  ISETP.GE.AND P3, PT, R10, c[0x0][0x1cc], PT ;  /* 0x000073000a007a0c */ /* 0x000fe20003f66270 */
[----:B------:R1:W-:Y:S01]  /*02d0*/  STL.64 [R1], R24 ;  /* 0x0000001801007387 */ /* 0x0003e20000100a00 */
[--C-:B------:R-:W-:Y:S01]  /*02e0*/  LOP3.LUT R8, R0, 0x38, R10.reuse, 0xf8, !PT ;  /* 0x0000003800087812 */ /* 0x100fe200078ef80a */
[----:B------:R-:W-:Y:S01]  /*02f0*/  IMAD.WIDE.U32 R2, R4, c[0x0][0x1e0], R10 ;  /* 0x0000780004027a25 */ /* 0x000fe200078e000a */
[----:B------:R-:W-:-:S02]  /*0300*/  SHF.R.U32.HI R7, RZ, 0x3, R0 ;  /* 0x00000003ff077819 */ /* 0x000fc40000011600 */
[----:B------:R-:W-:Y:S01]  /*0310*/  IADD3 R19, R10, 0x80, RZ ;  /* 0x000000800a137810 */ /* 0x000fe20007ffe0ff */
[----:B------:R-:W-:Y:S01]  /*0320*/  IMAD R0, R4, c[0x0][0x1b4], R5 ;  /* 0x00006d0004007a24 */ /* 0x000fe200078e0205 */
[----:B------:R-:W-:Y:S01]  /*0330*/  LOP3.LUT R17, R8, R7, RZ, 0x3c, !PT ;  /* 0x0000000708117212 */ /* 0x000fe200078e3cff */
[----:B------:R-:W-:Y:S02]  /*0340*/  IMAD.IADD R3, R3, 0x1, R6 ;  /* 0x0000000103037824 */ /* 0x000fe400078e0206 */
[----:B------:R-:W-:-:S04]  /*0350*/  IMAD.WIDE.U32 R4, R4, c[0x0][0x1b0], R10 ;  /* 0x00006c0004047a25 */ /* 0x000fc800078e000a */
[----:B------:R-:W-:Y:S02]  /*0360*/  IMAD.U32 R6, RZ, RZ, UR10 ;  /* 0x0000000aff067e24 */ /* 0x000fe4000f8e00ff */
[----:B------:R-:W-:Y:S02]  /*0370*/  IMAD.IADD R5, R5, 0x1, R0 ;  /* 0x0000000105057824 */ /* 0x000fe400078e0200 */
[----:B------:R-:W-:-:S04]  /*0380*/  IMAD.WIDE.U32 R2, R6, c[0x0][0x1e8], R2 ;  /* 0x00007a0006027a25 */ /* 0x000fc800078e0002 */
[----:B------:R-:W-:Y:S01]  /*0390*/  IMAD R0, R247, c[0x0][0x178], RZ ;  /* 0x00005e00f7007a24 */ /* 0x000fe200078e02ff */
[----:B------:R-:W-:Y:S01]  /*03a0*/  IADD3 R3, R3, UR6, RZ ;  /* 0x0000000603037c10 */ /* 0x000fe2000fffe0ff */
[----:B------:R-:W-:-:S04]  /*03b0*/  IMAD.WIDE.U32 R4, R6, c[0x0][0x1b8], R4 ;  /* 0x00006e0006047a25 */ /* 0x000fc800078e0004 */
[C---:B------:R-:W-:Y:S01]  /*03c0*/  IMAD R0, R246.reuse, c[0x0][0x17c], R0 ;  /* 0x00005f00f6007a24 */ /* 0x040fe200078e0200 */
[----:B------:R-:W-:Y:S01]  /*03d0*/  IADD3 R7, R5, UR4, RZ ;  /* 0x0000000405077c10 */ /* 0x000fe2000fffe0ff */
[----:B------:R-:W-:Y:S01]  /*03e0*/  IMAD.WIDE.U32 R8, R246, c[0x0][0x178], R10 ;  /* 0x00005e00f6087a25 */ /* 0x000fe200078e000a */
[----:B------:R-:W-:Y:S02]  /*03f0*/  ULDC.64 UR4, c[0x0][0x188] ;  /* 0x0000620000047ab9 */ /* 0x000fe40000000a00 */
[----:B------:R-:W-:Y:S01]  /*0400*/  UIMAD UR4, UR11, UR4, URZ ;  /* 0x000000040b0472a4 */ /* 0x000fe2000f8e023f */
[----:B------:R-:W-:Y:S02]  /*0410*/  IMAD R6, R13, c[0x0][0x1d8], RZ ;  /* 0x000076000d067a24 */ /* 0x000fe400078e02ff */
[----:B------:R-:W-:Y:S01]  /*0420*/  IMAD.IADD R9, R9, 0x1, R0 ;  /* 0x0000000109097824 */ /* 0x000fe200078e0200 */
[----:B------:R-:W-:Y:S01]  /*0430*/  UIMAD UR5, UR10, UR5, UR4 ;  /* 0x000000050a0572a4 */ /* 0x000fe2000f8e0204 */
[----:B------:R-:W-:-:S02]  /*0440*/  IMAD R0, R23, c[0x0][0x180], RZ ;  /* 0x0000600017007a24 */ /* 0x000fc400078e02ff */
[C---:B------:R-:W-:Y:S02]  /*0450*/  IMAD R5, R12.reuse, c[0x0][0x1dc], R6 ;  /* 0x000077000c057a24 */ /* 0x040fe400078e0206 */
[----:B------:R-:W-:-:S04]  /*0460*/  IMAD.WIDE.U32 R2, R12, c[0x0][0x1d8], R2 ;  /* 0x000076000c027a25 */ /* 0x000fc800078e0002 */
[----:B------:R-:W-:Y:S02]  /*0470*/  IMAD R13, R13, c[0x0][0x1a8], RZ ;  /* 0x00006a000d0d7a24 */ /* 0x000fe400078e02ff */
[----:B------:R-:W-:Y:S01]  /*0480*/  IMAD.MOV.U32 R6, RZ, RZ, R4 ;  /* 0x000000ffff067224 */ /* 0x000fe200078e0004 */
[----:B------:R-:W-:Y:S01]  /*0490*/  LEA R4, P0, R2, c[0x0][0x1c0], 0x1 ;  /* 0x0000700002047a11 */ /* 0x000fe200078008ff */
[----:B------:R-:W-:Y:S02]  /*04a0*/  IMAD R0, R22, c[0x0][0x184], R0 ;  /* 0x0000610016007a24 */ /* 0x000fe400078e0200 */
[----:B------:R-:W-:Y:S02]  /*04b0*/  IMAD.IADD R3, R3, 0x1, R5 ;  /* 0x0000000103037824 */ /* 0x000fe400078e0205 */
[----:B------:R-:W-:Y:S02]  /*04c0*/  IMAD R14, R12, c[0x0][0x1ac], R13 ;  /* 0x00006b000c0e7a24 */ /* 0x000fe400078e020d */
[----:B------:R-:W-:Y:S01]  /*04d0*/  IMAD.WIDE.U32 R8, R22, c[0x0][0x180], R8 ;  /* 0x0000600016087a25 */ /* 0x000fe200078e0008 */
[----:B------:R-:W-:-:S03]  /*04e0*/  LEA.HI.X R5, R2, c[0x0][0x1c4], R3, 0x1, P0 ;  /* 0x0000710002057a11 */ /* 0x000fc600000f0c03 */
[----:B------:R-:W-:-:S04]  /*04f0*/  IMAD.WIDE.U32 R12, R12, c[0x0][0x1a8], R6 ;  /* 0x00006a000c0c7a25 */ /* 0x000fc800078e0006 */
[----:B------:R-:W-:Y:S01]  /*0500*/  IMAD.IADD R9, R9, 0x1, R0 ;  /* 0x0000000109097824 */ /* 0x000fe200078e0200 */
[----:B------:R-:W-:Y:S01]  /*0510*/  LEA R2, P0, R12, c[0x0][0x190], 0x1 ;  /* 0x000064000c027a11 */ /* 0x000fe200078008ff */
[----:B------:R-:W-:Y:S02]  /*0520*/  IMAD.MOV.U32 R7, RZ, RZ, c[0x0][0x1d8] ;  /* 0x00007600ff077624 */ /* 0x000fe400078e00ff */
[----:B------:R-:W-:Y:S01]  /*0530*/  IMAD.IADD R0, R13, 0x1, R14 ;  /* 0x000000010d007824 */ /* 0x000fe200078e020e */
[----:B------:R-:W-:Y:S01]  /*0540*/  IADD3 R13, R10, 0x40, RZ ;  /* 0x000000400a0d7810 */ /* 0x000fe20007ffe0ff */
[----:B------:R-:W-:Y:S01]  /*0550*/  IMAD.WIDE.U32 R14, R15, c[0x0][0x188], R8 ;  /* 0x000062000f0e7a25 */ /* 0x000fe200078e0008 */
[----:B------:R-:W-:Y:S02]  /*0560*/  LEA R6, P1, R7, R4, 0x6 ;  /* 0x0000000407067211 */ /* 0x000fe400078230ff */
[----:B------:R-:W-:Y:S01]  /*0570*/  LEA.HI.X R3, R12, c[0x0][0x194], R0, 0x1, P0 ;  /* 0x000065000c037a11 */ /* 0x000fe200000f0c00 */
[----:B------:R-:W-:Y:S01]  /*0580*/  IMAD.IADD R0, R21, 0x1, -R246 ;  /* 0x0000000115007824 */ /* 0x000fe200078e0af6 */
[----:B------:R-:W-:Y:S01]  /*0590*/  LEA.HI R8, R16, R244, RZ, 0x6 ;  /* 0x000000f410087211 */ /* 0x000fe200078f30ff */
[----:B------:R-:W-:Y:S01]  /*05a0*/  IMAD.MOV.U32 R9, RZ, RZ, c[0x0][0x1a8] ;  /* 0x00006a00ff097624 */ /* 0x000fe200078e00ff */
[----:B------:R-:W-:Y:S01]  /*05b0*/  LEA.HI.X R7, R7, R5, R18, 0x6, P1 ;  /* 0x0000000507077211 */ /* 0x000fe200008f3412 */
[----:B------:R-:W-:Y:S01]  /*05c0*/  IMAD.MOV.U32 R12, RZ, RZ, c[0x0][0x1ac] ;  /* 0x00006b00ff0c7624 */ /* 0x000fe200078e00ff */
[----:B------:R-:W-:-:S02]  /*05d0*/  SHF.R.S32.HI R18, RZ, 0x6, R8 ;  /* 0x00000006ff127819 */ /* 0x000fc40000011408 */
[----:B------:R-:W-:Y:S02]  /*05e0*/  ISETP.LT.OR P0, PT, R0, 0x1, P3 ;  /* 0x000000010000780c */ /* 0x000fe40001f01670 */
[----:B------:R-:W-:Y:S01]  /*05f0*/  ISETP.GE.AND P2, PT, R13, c[0x0][0x1cc], PT ;  /* 0x000073000d007a0c */ /* 0x000fe20003f46270 */
[----:B------:R-:W-:Y:S01]  /*0600*/  IMAD R8, R18, 0x200, R17 ;  /* 0x0000020012087824 */ /* 0x000fe200078e0211 */
[----:B------:R-:W-:Y:S01]  /*0610*/  IADD3 R17, R10, 0xc0, RZ ;  /* 0x000000c00a117810 */ /* 0x000fe20007ffe0ff */
[----:B------:R-:W-:Y:S01]  /*0620*/  IMAD.SHL.U32 R18, R18, 0x8, RZ ;  /* 0x0000000812127824 */ /* 0x000fe200078e00ff */
[----:B------:R-:W-:Y:S01]  /*0630*/  ISETP.LT.OR P4, PT, R0, 0x1, P2 ;  /* 0x000000010000780c */ /* 0x000fe20001781670 */
[----:B------:R-:W-:Y:S01]  /*0640*/  IMAD.SHL.U32 R238, R8, 0x2, RZ ;  /* 0x0000000208ee7824 */ /* 0x000fe200078e00ff */
[----:B------:R-:W-:Y:S02]  /*0650*/  ISETP.GE.AND P1, PT, R19, c[0x0][0x1cc], PT ;  /* 0x0000730013007a0c */ /* 0x000fe40003f26270 */
[----:B------:R-:W-:-:S02]  /*0660*/  ISETP.GE.AND P5, PT, R17, c[0x0][0x1cc], PT ;  /* 0x0000730011007a0c */ /* 0x000fc40003fa6270 */
[C---:B------:R-:W-:Y:S01]  /*0670*/  ISETP.LT.OR P3, PT, R0.reuse, 0x21, P3 ;  /* 0x000000210000780c */ /* 0x040fe20001f61670 */
[----:B------:R2:W-:Y:S01]  /*0680*/  LDGSTS.E.BYPASS.LTC128B.128 [R238+0x8080], [R4.64], !P0 ;  /* 0x0808000004ee7fae */ /* 0x0005e2000c101d4e */
[C---:B------:R-:W-:Y:S02]  /*0690*/  LEA R8, P0, R9.reuse, R2, 0x6 ;  /* 0x0000000209087211 */ /* 0x040fe400078030ff */
[----:B------:R-:W-:Y:S02]  /*06a0*/  ISETP.LT.OR P6, PT, R0, 0x1, P1 ;  /* 0x000000010000780c */ /* 0x000fe40000fc1670 */
[----:B------:R-:W-:Y:S01]  /*06b0*/  LEA.HI.X R9, R9, R3, R12, 0x6, P0 ;  /* 0x0000000309097211 */ /* 0x000fe200000f340c */
[----:B------:R2:W-:Y:S01]  /*06c0*/  LDGSTS.E.BYPASS.LTC128B.128 [R238+0xa080], [R4.64+0x80], !P4 ;  /* 0x0a08008004ee7fae */ /* 0x0005e2000e101d4e */
[----:B------:R-:W-:Y:S01]  /*06d0*/  IADD3 R12, R15, UR5, RZ ;  /* 0x000000050f0c7c10 */ /* 0x000fe2000fffe0ff */
[----:B------:R-:W-:Y:S01]  /*06e0*/  ULDC.64 UR4, c[0x0][0x278] ;  /* 0x00009e0000047ab9 */ /* 0x000fe20000000a00 */
[----:B------:R-:W-:Y:S01]  /*06f0*/  LEA R250, P0, R14, c[0x0][0x160], 0x1 ;  /* 0x000058000efa7a11 */ /* 0x000fe200078008ff */
[----:B------:R-:W-:Y:S01]  /*0700*/  UIMAD UR6, UR11, UR4, URZ ;  /* 0x000000040b0672a4 */ /* 0x000fe2000f8e023f */
[----:B------:R-:W-:Y:S01]  /*0710*/  ISETP.LT.OR P4, PT, R0, 0x1, P5 ;  /* 0x000000010000780c */ /* 0x000fe20002f81670 */
[----:B------:R-:W-:Y:S01]  /*0720*/  UIMAD.WIDE.U32 UR12, UR10, UR4, URZ ;  /* 0x000000040a0c72a5 */ /* 0x000fe2000f8e003f */
[----:B------:R-:W-:Y:S01]  /*0730*/  LEA.HI.X R251, R14, c[0x0][0x164], R12, 0x1, P0 ;  /* 0x000059000efb7a11 */ /* 0x000fe200000f0c0c */
[----:B------:R-:W-:Y:S01]  /*0740*/  UIMAD UR5, UR10, UR5, UR6 ;  /* 0x000000050a0572a4 */ /* 0x000fe2000f8e0206 */
[----:B------:R-:W-:Y:S01]  /*0750*/  P2R R12, PR, RZ, 0x8 ;  /* 0x00000008ff0c7803 */ /* 0x000fe20000000000 */
[----:B------:R2:W-:Y:S01]  /*0760*/  LDGSTS.E.BYPASS.LTC128B.128 [R238+0xc080], [R4.64+0x100], !P6 ;  /* 0x0c08010004ee7fae */ /* 0x0005e2000f101d4e */
[----:B------:R-:W-:Y:S01]  /*0770*/  ISETP.LT.OR P0, PT, R0, 0x21, P2 ;  /* 0x000000210000780c */ /* 0x000fe20001701670 */
[----:B------:R-:W-:Y:S01]  /*0780*/  UIADD3 UR8, UR13, UR5, URZ ;  /* 0x000000050d087290 */ /* 0x000fe2000fffe03f */
[----:B------:R-:W-:Y:S01]  /*0790*/  ISETP.NE.AND P2, PT, R12, RZ, PT ;  /* 0x000000ff0c00720c */ /* 0x000fe20003f45270 */
[----:B------:R-:W-:Y:S01]  /*07a0*/  ULDC.64 UR6, c[0x0][0x178] ;  /* 0x00005e0000067ab9 */ /* 0x000fe20000000a00 */
[----:B------:R-:W-:Y:S01]  /*07b0*/  P2R R12, PR, RZ, 0x1 ;  /* 0x00000001ff0c7803 */ /* 0x000fe20000000000 */
[----:B------:R-:W-:Y:S01]  /*07c0*/  ULDC.64 UR4, c[0x0][0x218] ;  /* 0x0000860000047ab9 */ /* 0x000fe20000000a00 */
[----:B------:R-:W-:Y:S01]  /*07d0*/  ISETP.LT.OR P1, PT, R0, 0x21, P1 ;  /* 0x000000210000780c */ /* 0x000fe20000f21670 */
[----:B------:R2:W-:Y:S01]  /*07e0*/  LDGSTS.E.BYPASS.LTC128B.128 [R238+0xe080], [R4.64+0x180], !P4 ;  /* 0x0e08018004ee7fae */ /* 0x0005e2000e101d4e */
[----:B------:R-:W-:Y:S01]  /*07f0*/  ISETP.NE.AND P6, PT, R12, RZ, PT ;  /* 0x000000ff0c00720c */ /* 0x000fe20003fc5270 */
[----:B------:R-:W-:Y:S01]  /*0800*/  UIMAD UR4, UR11, UR4, URZ ;  /* 0x000000040b0472a4 */ /* 0x000fe2000f8e023f */
[----:B------:R-:W-:Y:S01]  /*0810*/  ISETP.GE.AND P4, PT, R10, c[0x0][0x19c], PT ;  /* 0x000067000a007a0c */ /* 0x000fe20003f86270 */
[----:B------:R-:W-:Y:S01]  /*0820*/  USHF.L.U32 UR9, UR6, 0x6, URZ ;  /* 0x0000000606097899 */ /* 0x000fe2000800063f */
[----:B------:R-:W-:Y:S01]  /*0830*/  ISETP.GE.AND P3, PT, R13, c[0x0][0x19c], PT ;  /* 0x000067000d007a0c */ /* 0x000fe20003f66270 */
[----:B------:R-:W-:Y:S01]  /*0840*/  UIMAD UR4, UR10, UR5, UR4 ;  /* 0x000000050a0472a4 */ /* 0x000fe2000f8e0204 */
[C---:B------:R-:W-:Y:S01]  /*0850*/  ISETP.LT.OR P0, PT, R0.reuse, 0x21, P5 ;  /* 0x000000210000780c */ /* 0x040fe20002f01670 */
[----:B------:R3:W-:Y:S01]  /*0860*/  LDGSTS.E.BYPASS.LTC128B.128 [R238+0x9080], [R6.64], !P2 ;  /* 0x0908000006ee7fae */ /* 0x0007e2000d101d4e */
[C---:B------:R-:W-:Y:S01]  /*0870*/  ISETP.LT.OR P2, PT, R0.reuse, 0x1, P4 ;  /* 0x000000010000780c */ /* 0x040fe20002741670 */
[----:B------:R-:W-:Y:S01]  /*0880*/  USHF.L.U64.HI UR7, UR6, UR16, UR7 ;  /* 0x0000001006077299 */ /* 0x000fe20008010207 */
[----:B------:R-:W-:-:S03]  /*0890*/  ISETP.LT.OR P5, PT, R0, 0x1, P3 ;  /* 0x000000010000780c */ /* 0x000fc60001fa1670 */
[----:B------:R3:W-:Y:S04]  /*08a0*/  LDGSTS.E.BYPASS.LTC128B.128 [R238+0xb080], [R6.64+0x80], !P6 ;  /* 0x0b08008006ee7fae */ /* 0x0007e8000f101d4e */
[----:B------:R3:W-:Y:S01]  /*08b0*/  LDGSTS.E.BYPASS.LTC128B.128 [R238+0xd080], [R6.64+0x100], !P1 ;  /* 0x0d08010006ee7fae */ /* 0x0007e2000c901d4e */
[----:B------:R-:W-:-:S03]  /*08c0*/  ISETP.GE.AND P1, PT, R19, c[0x0][0x19c], PT ;  /* 0x0000670013007a0c */ /* 0x000fc60003f26270 */
[----:B------:R3:W-:Y:S01]  /*08d0*/  LDGSTS.E.BYPASS.LTC128B.128 [R238+0xf080], [R6.64+0x180], !P0 ;  /* 0x0f08018006ee7fae */ /* 0x0007e2000c101d4e */
[----:B------:R-:W-:-:S03]  /*08e0*/  ISETP.GE.AND P0, PT, R17, c[0x0][0x19c], PT ;  /* 0x0000670011007a0c */ /* 0x000fc60003f06270 */
[----:B------:R4:W-:Y:S01]  /*08f0*/  LDGSTS.E.BYPASS.LTC128B.128 [R238+0x80], [R2.64], !P2 ;  /* 0x0008000002ee7fae */ /* 0x0009e2000d101d4e */
[----:B--2---:R-:W-:Y:S01]  /*0900*/  IMAD R4, R23, c[0x0][0x270], RZ ;  /* 0x00009c0017047a24 */ /* 0x004fe200078e02ff */
[C---:B------:R-:W-:Y:S02]  /*0910*/  ISETP.LT.OR P6, PT, R0.reuse, 0x1, P0 ;  /* 0x000000010000780c */ /* 0x040fe400007c1670 */
[----:B------:R4:W-:Y:S01]  /*0920*/  LDGSTS.E.BYPASS.LTC128B.128 [R238+0x2080], [R2.64+0x80], !P5 ;  /* 0x0208008002ee7fae */ /* 0x0009e2000e901d4e */
[C---:B------:R-:W-:Y:S02]  /*0930*/  ISETP.LT.OR P5, PT, R0.reuse, 0x1, P1 ;  /* 0x000000010000780c */ /* 0x040fe40000fa1670 */
[----:B------:R-:W-:Y:S01]  /*0940*/  ISETP.LT.OR P0, PT, R0, 0x21, P0 ;  /* 0x000000210000780c */ /* 0x000fe20000701670 */
[C---:B---3--:R-:W-:Y:S02]  /*0950*/  IMAD R6, R22.reuse, c[0x0][0x274], R4 ;  /* 0x00009d0016067a24 */ /* 0x048fe400078e0204 */
[----:B------:R-:W-:-:S05]  /*0960*/  IMAD.WIDE.U32 R4, R22, c[0x0][0x270], R24 ;  /* 0x00009c0016047a25 */ /* 0x000fca00078e0018 */
[----:B------:R-:W-:Y:S02]  /*0970*/  IADD3 R7, P2, R4, UR12, RZ ;  /* 0x0000000c04077c10 */ /* 0x000fe4000ff5e0ff */
[----:B------:R-:W-:Y:S02]  /*0980*/  P2R R4, PR, RZ, 0x20 ;  /* 0x00000020ff047803 */ /* 0x000fe40000000000 */
[----:B------:R-:W-:Y:S02]  /*0990*/  IADD3.X R6, R5, UR8, R6, P2, !PT ;  /* 0x0000000805067c10 */ /* 0x000fe400097fe406 */
[----:B------:R-:W-:Y:S01]  /*09a0*/  ISETP.NE.AND P2, PT, R4, RZ, PT ;  /* 0x000000ff0400720c */ /* 0x000fe20003f45270 */
[----:B------:R-:W-:Y:S01]  /*09b0*/  IMAD R4, R247, c[0x0][0x208], RZ ;  /* 0x00008200f7047a24 */ /* 0x000fe200078e02ff */
[C---:B------:R-:W-:Y:S02]  /*09c0*/  ISETP.LT.OR P5, PT, R0.reuse, 0x21, P4 ;  /* 0x000000210000780c */ /* 0x040fe400027a1670 */
[----:B------:R-:W-:-:S02]  /*09d0*/  ISETP.LT.OR P4, PT, R0, 0x21, P3 ;  /* 0x000000210000780c */ /* 0x000fc40001f81670 */
[----:B------:R-:W-:Y:S01]  /*09e0*/  ISETP.LT.OR P3, PT, R0, 0x21, P1 ;  /* 0x000000210000780c */ /* 0x000fe20000f61670 */
[C---:B------:R-:W-:Y:S01]  /*09f0*/  IMAD R0, R246.reuse, c[0x0][0x20c], R4 ;  /* 0x00008300f6007a24 */ /* 0x040fe200078e0204 */
[----:B------:R-:W-:Y:S01]  /*0a00*/  ISETP.GE.AND P1, PT, R13, c[0x0][0x16c], PT ;  /* 0x00005b000d007a0c */ /* 0x000fe20003f26270 */
[C---:B------:R-:W-:Y:S01]  /*0a10*/  IMAD.WIDE.U32 R4, R246.reuse, c[0x0][0x208], R10 ;  /* 0x00008200f6047a25 */ /* 0x040fe200078e000a */
[----:B------:R-:W-:-:S03]  /*0a20*/  IADD3 R11, -R246, c[0x0][0x168], RZ ;  /* 0x00005a00f60b7a10 */ /* 0x000fc60007ffe1ff */
[----:B------:R4:W-:Y:S01]  /*0a30*/  LDGSTS.E.BYPASS.LTC128B.128 [R238+0x4080], [R2.64+0x100], !P2 ;  /* 0x0408010002ee7fae */ /* 0x0009e2000d101d4e */
[----:B------:R-:W-:-:S03]  /*0a40*/  ISETP.GE.AND P2, PT, R10, c[0x0][0x16c], PT ;  /* 0x00005b000a007a0c */ /* 0x000fc60003f46270 */
[----:B------:R4:W-:Y:S01]  /*0a50*/  LDGSTS.E.BYPASS.LTC128B.128 [R238+0x6080], [R2.64+0x180], !P6 ;  /* 0x0608018002ee7fae */ /* 0x0009e2000f101d4e */
[C---:B------:R-:W-:Y:S02]  /*0a60*/  ISETP.LT.OR P6, PT, R11.reuse, 0x1, P2 ;  /* 0x000000010b00780c */ /* 0x040fe400017c1670 */
[C---:B------:R-:W-:Y:S01]  /*0a70*/  ISETP.LT.OR P2, PT, R11.reuse, 0x21, P2 ;  /* 0x000000210b00780c */ /* 0x040fe20001741670 */
[----:B------:R2:W-:Y:S01]  /*0a80*/  LDGSTS.E.BYPASS.LTC128B.128 [R238+0x1080], [R8.64], !P5 ;  /* 0x0108000008ee7fae */ /* 0x0005e2000e901d4e */
[----:B------:R-:W-:-:S03]  /*0a90*/  ISETP.LT.OR P5, PT, R11, 0x1, P1 ;  /* 0x000000010b00780c */ /* 0x000fc60000fa1670 */
[----:B------:R2:W-:Y:S01]  /*0aa0*/  LDGSTS.E.BYPASS.LTC128B.128 [R238+0x3080], [R8.64+0x80], !P4 ;  /* 0x0308008008ee7fae */ /* 0x0005e2000e101d4e */
[----:B------:R-:W-:-:S03]  /*0ab0*/  ISETP.GE.AND P4, PT, R17, c[0x0][0x16c], PT ;  /* 0x00005b0011007a0c */ /* 0x000fc60003f86270 */
[----:B------:R2:W-:Y:S04]  /*0ac0*/  LDGSTS.E.BYPASS.LTC128B.128 [R238+0x5080], [R8.64+0x100], !P3 ;  /* 0x0508010008ee7fae */ /* 0x0005e8000d901d4e */
[----:B------:R2:W-:Y:S01]  /*0ad0*/  LDGSTS.E.BYPASS.LTC128B.128 [R238+0x7080], [R8.64+0x180], !P0 ;  /* 0x0708018008ee7fae */ /* 0x0005e2000c101d4e */
[----:B------:R-:W-:-:S03]  /*0ae0*/  ISETP.GE.AND P0, PT, R19, c[0x0][0x16c], PT ;  /* 0x00005b0013007a0c */ /* 0x000fc60003f06270 */
[----:B------:R-:W0:Y:S04]  /*0af0*/  LDGDEPBAR ;  /* 0x00000000000079af */ /* 0x000e280000000000 */
[----:B------:R1:W-:Y:S01]  /*0b00*/  LDGSTS.E.BYPASS.LTC128B.128 [R238+0x10080], [R250.64], !P6 ;  /* 0x10080000faee7fae */ /* 0x0003e2000f101d4e */
[----:B------:R-:W-:Y:S01]  /*0b10*/  ISETP.LT.OR P6, PT, R11, 0x1, P0 ;  /* 0x000000010b00780c */ /* 0x000fe200007c1670 */
[----:B----4-:R-:W-:Y:S02]  /*0b20*/  IMAD.IADD R3, R5, 0x1, R0 ;  /* 0x0000000105037824 */ /* 0x010fe400078e0200 */
[----:B------:R1:W-:Y:S01]  /*0b30*/  LDGSTS.E.BYPASS.LTC128B.128 [R238+0x12080], [R250.64+0x80], !P5 ;  /* 0x12080080faee7fae */ /* 0x0003e2000e901d4e */
[----:B------:R-:W-:Y:S01]  /*0b40*/  IMAD.MOV.U32 R2, RZ, RZ, R4 ;  /* 0x000000ffff027224 */ /* 0x000fe200078e0004 */
[----:B------:R-:W-:Y:S01]  /*0b50*/  ISETP.LT.OR P5, PT, R11, 0x1, P4 ;  /* 0x000000010b00780c */ /* 0x000fe200027a1670 */
[----:B------:R-:W-:Y:S01]  /*0b60*/  IMAD R0, R23, c[0x0][0x210], RZ ;  /* 0x0000840017007a24 */ /* 0x000fe200078e02ff */
[----:B------:R-:W-:Y:S01]  /*0b70*/  ISETP.LT.OR P4, PT, R11, 0x21, P4 ;  /* 0x000000210b00780c */ /* 0x000fe20002781670 */
[----:B------:R-:W-:-:S04]  /*0b80*/  IMAD.WIDE.U32 R2, R22, c[0x0][0x210], R2 ;  /* 0x0000840016027a25 */ /* 0x000fc800078e0002 */
[----:B------:R-:W-:Y:S01]  /*0b90*/  IMAD R0, R22, c[0x0][0x214], R0 ;  /* 0x0000850016007a24 */ /* 0x000fe200078e0200 */
[----:B------:R1:W-:Y:S01]  /*0ba0*/  LDGSTS.E.BYPASS.LTC128B.128 [R238+0x14080], [R250.64+0x100], !P6 ;  /* 0x14080100faee7fae */ /* 0x0003e2000f101d4e */
[----:B------:R-:W-:Y:S01]  /*0bb0*/  IMAD.U32 R4, RZ, RZ, UR10 ;  /* 0x0000000aff047e24 */ /* 0x000fe2000f8e00ff */
[----:B------:R-:W-:Y:S01]  /*0bc0*/  ISETP.GT.AND P6, PT, R244, 0xf, PT ;  /* 0x0000000ff400780c */ /* 0x000fe20003fc4270 */
[----:B------:R-:W-:Y:S01]  /*0bd0*/  IMAD.IADD R3, R3, 0x1, R0 ;  /* 0x0000000103037824 */ /* 0x000fe200078e0200 */
[----:B--2---:R-:W-:Y:S01]  /*0be0*/  LEA R8, P3, R7, c[0x0][0x258], 0x2 ;  /* 0x0000960007087a11 */ /* 0x004fe200078610ff */
[----:B------:R1:W-:Y:S02]  /*0bf0*/  LDGSTS.E.BYPASS.LTC128B.128 [R238+0x16080], [R250.64+0x180], !P5 ;  /* 0x16080180faee7fae */ /* 0x0003e4000e901d4e */
[----:B------:R-:W-:Y:S01]  /*0c00*/  IMAD.WIDE.U32 R4, R4, c[0x0][0x218], R2 ;  /* 0x0000860004047a25 */ /* 0x000fe200078e0002 */
[----:B------:R-:W-:Y:S02]  /*0c10*/  ISETP.LT.OR P5, PT, R11, 0x21, P1 ;  /* 0x000000210b00780c */ /* 0x000fe40000fa1670 */
[----:B------:R-:W-:Y:S01]  /*0c20*/  LEA.HI.X R9, R7, c[0x0][0x25c], R6, 0x2, P3 ;  /* 0x0000970007097a11 */ /* 0x000fe200018f1406 */
[----:B------:R-:W-:Y:S01]  /*0c30*/  IMAD.U32 R6, RZ, RZ, UR9 ;  /* 0x00000009ff067e24 */ /* 0x000fe2000f8e00ff */
[----:B------:R-:W-:-:S02]  /*0c40*/  ISETP.LT.OR P3, PT, R11, 0x21, P0 ;  /* 0x000000210b00780c */ /* 0x000fc40000761670 */
[----:B------:R-:W-:Y:S01]  /*0c50*/  IADD3 R0, R5, UR4, RZ ;  /* 0x0000000405007c10 */ /* 0x000fe2000fffe0ff */
[----:B------:R-:W-:Y:S01]  /*0c60*/  ULDC.64 UR4, c[0x0][0x208] ;  /* 0x0000820000047ab9 */ /* 0x000fe20000000a00 */
[C---:B------:R-:W-:Y:S01]  /*0c70*/  LEA R248, P0, R4.reuse, c[0x0][0x1f0], 0x1 ;  /* 0x00007c0004f87a11 */ /* 0x040fe200078008ff */
[----:B------:R-:W-:Y:S01]  /*0c80*/  USHF.L.U64.HI UR6, UR4, UR16, UR5 ;  /* 0x0000001004067299 */ /* 0x000fe20008010205 */
[----:B------:R-:W-:Y:S01]  /*0c90*/  P2R R7, PR, RZ, 0x4 ;  /* 0x00000004ff077803 */ /* 0x000fe20000000000 */
[----:B------:R-:W-:Y:S01]  /*0ca0*/  USHF.L.U32 UR16, UR4, 0x6, URZ ;  /* 0x0000000604107899 */ /* 0x000fe2000800063f */
[----:B------:R-:W-:Y:S01]  /*0cb0*/  LEA.HI.X R249, R4, c[0x0][0x1f4], R0, 0x1, P0 ;  /* 0x00007d0004f97a11 */ /* 0x000fe200000f0c00 */
[----:B------:R-:W-:Y:S01]  /*0cc0*/  @!P6 IMAD.SHL.U32 R0, R244, 0x10, RZ ;  /* 0x00000010f400e824 */ /* 0x000fe200078e00ff */
[----:B------:R-:W-:Y:S01]  /*0cd0*/  ISETP.NE.AND P0, PT, R7, RZ, PT ;  /* 0x000000ff0700720c */ /* 0x000fe20003f05270 */
[----:B------:R-:W-:Y:S01]  /*0ce0*/  ULDC.64 UR4, c[0x0][0x290] ;  /* 0x0000a40000047ab9 */ /* 0x000fe20000000a00 */
[----:B------:R-:W-:Y:S01]  /*0cf0*/  IADD3 R2, P1, R250, UR9, RZ ;  /* 0x00000009fa027c10 */ /* 0x000fe2000ff3e0ff */
[----:B------:R-:W-:Y:S01]  /*0d00*/  UIMAD UR17, UR11, UR4, URZ ;  /* 0x000000040b1172a4 */ /* 0x000fe2000f8e023f */
[----:B------:R-:W-:Y:S01]  /*0d10*/  IMAD.WIDE.U32 R4, R22, c[0x0][0x288], R24 ;  /* 0x0000a20016047a25 */ /* 0x000fe200078e0018 */
[----:B------:R-:W-:Y:S01]  /*0d20*/  UIMAD.WIDE.U32 UR18, UR10, UR4, URZ ;  /* 0x000000040a1272a5 */ /* 0x000fe2000f8e003f */
[----:B------:R-:W-:Y:S01]  /*0d30*/  IADD3.X R3, R251, UR7, RZ, P1, !PT ;  /* 0x00000007fb037c10 */ /* 0x000fe20008ffe4ff */
[----:B------:R-:W-:Y:S01]  /*0d40*/  UIMAD UR17, UR10, UR5, UR17 ;  /* 0x000000050a1172a4 */ /* 0x000fe2000f8e0211 */
[----:B------:R-:W-:-:S03]  /*0d50*/  IADD3 R6, P2, P1, R6, 0x180, R250 ;  /* 0x0000018006067810 */ /* 0x000fc6000795e0fa */
[----:B------:R-:W-:Y:S01]  /*0d60*/  UIADD3 UR17, UR19, UR17, URZ ;  /* 0x0000001113117290 */ /* 0x000fe2000fffe03f */
[----:B------:R-:W-:Y:S01]  /*0d70*/  IADD3.X R7, RZ, UR7, R251, P2, P1 ;  /* 0x00000007ff077c10 */ /* 0x000fe200097e24fb */
[----:B------:R2:W-:Y:S01]  /*0d80*/  LDGSTS.E.BYPASS.LTC128B.128 [R238+0x11080], [R2.64], !P0 ;  /* 0x1108000002ee7fae */ /* 0x0005e2000c101d4e */
[----:B------:R-:W-:Y:S02]  /*0d90*/  ISETP.GE.AND P1, PT, R10, c[0x0][0x1fc], PT ;  /* 0x00007f000a007a0c */ /* 0x000fe40003f26270 */
[----:B------:R-:W-:Y:S01]  /*0da0*/  ISETP.GE.AND P2, PT, R19, c[0x0][0x1fc], PT ;  /* 0x00007f0013007a0c */ /* 0x000fe20003f46270 */
[----:B------:R2:W-:Y:S01]  /*0db0*/  LDGSTS.E.BYPASS.LTC128B.128 [R238+0x13080], [R2.64+0x80], !P5 ;  /* 0x1308008002ee7fae */ /* 0x0005e2000e901d4e */
[C---:B------:R-:W-:Y:S02]  /*0dc0*/  ISETP.LT.OR P5, PT, R11.reuse, 0x1, P1 ;  /* 0x000000010b00780c */ /* 0x040fe40000fa1670 */
[----:B------:R-:W-:Y:S01]  /*0dd0*/  ISETP.LT.OR P0, PT, R11, 0x1, P2 ;  /* 0x000000010b00780c */ /* 0x000fe20001701670 */
[----:B------:R2:W-:Y:S01]  /*0de0*/  LDGSTS.E.BYPASS.LTC128B.128 [R238+0x15080], [R2.64+0x100], !P3 ;  /* 0x1508010002ee7fae */ /* 0x0005e2000d901d4e */
[----:B------:R-:W-:-:S03]  /*0df0*/  ISETP.GE.AND P3, PT, R13, c[0x0][0x1fc], PT ;  /* 0x00007f000d007a0c */ /* 0x000fc60003f66270 */
[----:B------:R3:W-:Y:S01]  /*0e00*/  LDGSTS.E.BYPASS.LTC128B.128 [R238+0x17080], [R6.64], !P4 ;  /* 0x1708000006ee7fae */ /* 0x0007e2000e101d4e */
[C---:B------:R-:W-:Y:S02]  /*0e10*/  ISETP.LT.OR P4, PT, R11.reuse, 0x1, P3 ;  /* 0x000000010b00780c */ /* 0x040fe40001f81670 */
[----:B------:R-:W-:Y:S01]  /*0e20*/  ISETP.LT.OR P3, PT, R11, 0x21, P3 ;  /* 0x000000210b00780c */ /* 0x000fe20001f61670 */
[----:B------:R4:W-:Y:S04]  /*0e30*/  @!P6 LDGSTS.E.BYPASS.LTC128B.128 [R0+0x20080], [R8.64] ;  /* 0x200800000800efae */ /* 0x0009e8000b901d4e */
[----:B------:R-:W0:Y:S04]  /*0e40*/  LDGDEPBAR ;  /* 0x00000000000079af */ /* 0x000e280000000000 */
[----:B------:R1:W-:Y:S01]  /*0e50*/  LDGSTS.E.BYPASS.LTC128B.128 [R238+0x18080], [R248.64], !P5 ;  /* 0x18080000f8ee7fae */ /* 0x0003e2000e901d4e */
[----:B------:R-:W-:-:S03]  /*0e60*/  ISETP.GE.AND P5, PT, R17, c[0x0][0x1fc], PT ;  /* 0x00007f0011007a0c */ /* 0x000fc60003fa6270 */
[----:B------:R1:W-:Y:S01]  /*0e70*/  LDGSTS.E.BYPASS.LTC128B.128 [R238+0x1a080], [R248.64+0x80], !P4 ;  /* 0x1a080080f8ee7fae */ /* 0x0003e2000e101d4e */
[C---:B------:R-:W-:Y:S02]  /*0e80*/  ISETP.LT.OR P5, PT, R11.reuse, 0x1, P5 ;  /* 0x000000010b00780c */ /* 0x040fe40002fa1670 */
[C---:B------:R-:W-:Y:S01]  /*0e90*/  ISETP.LT.OR P4, PT, R11.reuse, 0x21, P1 ;  /* 0x000000210b00780c */ /* 0x040fe20000f81670 */
[----:B------:R1:W-:Y:S01]  /*0ea0*/  LDGSTS.E.BYPASS.LTC128B.128 [R238+0x1c080], [R248.64+0x100], !P0 ;  /* 0x1c080100f8ee7fae */ /* 0x0003e2000c101d4e */
[----:B------:R-:W-:Y:S02]  /*0eb0*/  ISETP.LT.OR P1, PT, R11, 0x21, P2 ;  /* 0x000000210b00780c */ /* 0x000fe40001721670 */
[----:B--2---:R-:W-:Y:S02]  /*0ec0*/  IADD3 R2, P0, R248, UR16, RZ ;  /* 0x00000010f8027c10 */ /* 0x004fe4000ff1e0ff */
[----:B------:R-:W-:Y:S01]  /*0ed0*/  ISETP.GE.AND P2, PT, R10, c[0x0][0x16c], PT ;  /* 0x00005b000a007a0c */ /* 0x000fe20003f46270 */
[----:B---3--:R-:W-:Y:S01]  /*0ee0*/  IMAD R6, R23, c[0x0][0x288], RZ ;  /* 0x0000a20017067a24 */ /* 0x008fe200078e02ff */
[----:B------:R-:W-:-:S03]  /*0ef0*/  IADD3.X R3, R249, UR6, RZ, P0, !PT ;  /* 0x00000006f9037c10 */ /* 0x000fc600087fe4ff */
[----:B------:R1:W-:Y:S01]  /*0f00*/  LDGSTS.E.BYPASS.LTC128B.128 [R238+0x1e080], [R248.64+0x180], !P5 ;  /* 0x1e080180f8ee7fae */ /* 0x0003e2000e901d4e */
[----:B------:R-:W-:Y:S01]  /*0f10*/  IMAD R6, R22, c[0x0][0x28c], R6 ;  /* 0x0000a30016067a24 */ /* 0x000fe200078e0206 */
[----:B----4-:R-:W-:Y:S02]  /*0f20*/  IADD3 R0, P0, R4, UR18, RZ ;  /* 0x0000001204007c10 */ /* 0x010fe4000ff1e0ff */
[----:B------:R2:W-:Y:S01]  /*0f30*/  LDGSTS.E.BYPASS.LTC128B.128 [R238+0x19080], [R2.64], !P4 ;  /* 0x1908000002ee7fae */ /* 0x0005e2000e101d4e */
[----:B------:R-:W-:Y:S02]  /*0f40*/  ISETP.GE.AND P5, PT, R17, c[0x0][0x1fc], PT ;  /* 0x00007f0011007a0c */ /* 0x000fe40003fa6270 */
[----:B------:R-:W-:Y:S01]  /*0f50*/  IADD3.X R4, R5, UR17, R6, P0, !PT ;  /* 0x0000001105047c10 */ /* 0x000fe200087fe406 */
[----:B------:R2:W-:Y:S01]  /*0f60*/  LDGSTS.E.BYPASS.LTC128B.128 [R238+0x1b080], [R2.64+0x80], !P3 ;  /* 0x1b08008002ee7fae */ /* 0x0005e2000d901d4e */
[C---:B------:R-:W-:Y:S02]  /*0f70*/  LEA R8, P0, R0.reuse, c[0x0][0x280], 0x2 ;  /* 0x0000a00000087a11 */ /* 0x040fe400078010ff */
[----:B------:R-:W-:Y:S01]  /*0f80*/  ISETP.LT.OR P5, PT, R11, 0x21, P5 ;  /* 0x000000210b00780c */ /* 0x000fe20002fa1670 */
[----:B------:R2:W-:Y:S01]  /*0f90*/  LDGSTS.E.BYPASS.LTC128B.128 [R238+0x1d080], [R2.64+0x100], !P1 ;  /* 0x1d08010002ee7fae */ /* 0x0005e2000c901d4e */
[----:B------:R-:W-:-:S02]  /*0fa0*/  LEA.HI.X R9, R0, c[0x0][0x284], R4, 0x2, P0 ;  /* 0x0000a10000097a11 */ /* 0x000fc400000f1404 */
[C---:B------:R-:W-:Y:S02]  /*0fb0*/  ISETP.GE.AND P1, PT, R13.reuse, c[0x0][0x16c], PT ;  /* 0x00005b000d007a0c */ /* 0x040fe40003f26270 */
[----:B------:R-:W-:Y:S02]  /*0fc0*/  ISETP.GE.AND P0, PT, R13, c[0x0][0x1fc], PT ;  /* 0x00007f000d007a0c */ /* 0x000fe40003f06270 */
[----:B------:R-:W-:Y:S02]  /*0fd0*/  SEL R4, RZ, 0xffffffff, P1 ;  /* 0xffffffffff047807 */ /* 0x000fe40000800000 */
[----:B------:R-:W-:Y:S02]  /*0fe0*/  SEL R0, RZ, 0xffffffff, P0 ;  /* 0xffffffffff007807 */ /* 0x000fe40000000000 */
[----:B------:R-:W-:Y:S01]  /*0ff0*/  ISETP.GE.AND P4, PT, R10, c[0x0][0x1fc], PT ;  /* 0x00007f000a007a0c */ /* 0x000fe20003f86270 */
[----:B------:R-:W-:Y:S01]  /*1000*/  IMAD.SHL.U32 R4, R4, 0x2, RZ ;  /* 0x0000000204047824 */ /* 0x000fe200078e00ff */
[----:B------:R-:W-:Y:S01]  /*1010*/  SEL R7, RZ, 0x1, P2 ;  /* 0x00000001ff077807 */ /* 0x000fe20001000000 */
[----:B------:R-:W-:Y:S01]  /*1020*/  IMAD.SHL.U32 R0, R0, 0x2, RZ ;  /* 0x0000000200007824 */ /* 0x000fe200078e00ff */
[----:B------:R-:W-:-:S02]  /*1030*/  SEL R5, RZ, 0x1, P4 ;  /* 0x00000001ff057807 */ /* 0x000fc40002000000 */
[-C--:B------:R-:W-:Y:S02]  /*1040*/  LEA.HI R6, R16, R244.reuse, RZ, 0x2 ;  /* 0x000000f410067211 */ /* 0x080fe400078f10ff */
[----:B------:R-:W-:Y:S02]  /*1050*/  LOP3.LUT R12, R4, 0x2, R7, 0xe2, !PT ;  /* 0x00000002040c7812 */ /* 0x000fe400078ee207 */
[----:B------:R-:W-:Y:S01]  /*1060*/  LOP3.LUT R11, R0, 0x2, R5, 0xe2, !PT ;  /* 0x00000002000b7812 */ /* 0x000fe200078ee205 */
[----:B------:R-:W-:Y:S01]  /*1070*/  @!P6 IMAD.SHL.U32 R5, R244, 0x10, RZ ;  /* 0x00000010f405e824 */ /* 0x000fe200078e00ff */
[--C-:B------:R-:W-:Y:S02]  /*1080*/  SHF.R.S32.HI R7, RZ, 0x2, R6.reuse ;  /* 0x00000002ff077819 */ /* 0x100fe40000011406 */
[----:B------:R-:W-:Y:S01]  /*1090*/  SHF.R.S32.HI R4, RZ, 0x1f, R6 ;  /* 0x0000001fff047819 */ /* 0x000fe20000011406 */
[----:B--2---:R-:W-:Y:S01]  /*10a0*/  IMAD.U32 R2, RZ, RZ, UR16 ;  /* 0x00000010ff027e24 */ /* 0x004fe2000f8e00ff */
[----:B------:R-:W-:-:S02]  /*10b0*/  LEA.HI R0, R16, R244, RZ, 0x5 ;  /* 0x000000f410007211 */ /* 0x000fc400078f28ff */
[----:B------:R-:W-:Y:S02]  /*10c0*/  ISETP.GE.AND P2, PT, R17, c[0x0][0x16c], PT ;  /* 0x00005b0011007a0c */ /* 0x000fe40003f46270 */
[----:B------:R-:W-:Y:S02]  /*10d0*/  IADD3 R2, P1, P0, R2, 0x180, R248 ;  /* 0x0000018002027810 */ /* 0x000fe4000783e0f8 */
[----:B------:R-:W-:Y:S02]  /*10e0*/  ISETP.GE.AND P4, PT, R19, c[0x0][0x16c], PT ;  /* 0x00005b0013007a0c */ /* 0x000fe40003f86270 */
[----:B------:R-:W-:Y:S02]  /*10f0*/  IADD3.X R3, RZ, UR6, R249, P1, P0 ;  /* 0x00000006ff037c10 */ /* 0x000fe40008fe04f9 */
[----:B------:R-:W-:Y:S02]  /*1100*/  ISETP.GE.AND P0, PT, R17, c[0x0][0x1fc], PT ;  /* 0x00007f0011007a0c */ /* 0x000fe40003f06270 */
[----:B------:R-:W-:Y:S01]  /*1110*/  SEL R10, RZ, 0x8, P2 ;  /* 0x00000008ff0a7807 */ /* 0x000fe20001000000 */
[----:B------:R2:W-:Y:S01]  /*1120*/  LDGSTS.E.BYPASS.LTC128B.128 [R238+0x1f080], [R2.64], !P5 ;  /* 0x1f08000002ee7fae */ /* 0x0005e2000e901d4e */
[----:B------:R-:W-:-:S03]  /*1130*/  ISETP.GE.AND P3, PT, R19, c[0x0][0x1fc], PT ;  /* 0x00007f0013007a0c */ /* 0x000fc60003f66270 */
[----:B------:R3:W-:Y:S04]  /*1140*/  @!P6 LDGSTS.E.BYPASS.LTC128B.128 [R5+0x20180], [R8.64] ;  /* 0x201800000805efae */ /* 0x0007e8000b901d4e */
[----:B------:R-:W0:Y:S01]  /*1150*/  LDGDEPBAR ;  /* 0x00000000000079af */ /* 0x000e220000000000 */
[----:B--2---:R-:W-:Y:S02]  /*1160*/  LEA.HI R2, R4, R7, RZ, 0x3 ;  /* 0x0000000704027211 */ /* 0x004fe400078f18ff */
[----:B------:R-:W-:Y:S02]  /*1170*/  SHF.R.S32.HI R4, RZ, 0x5, R0 ;  /* 0x00000005ff047819 */ /* 0x000fe40000011400 */
[----:B---3--:R-:W-:Y:S02]  /*1180*/  SEL R9, RZ, 0x8, P0 ;  /* 0x00000008ff097807 */ /* 0x008fe40000000000 */
[----:B------:R-:W-:-:S02]  /*1190*/  ISETP.LT.AND P0, PT, RZ, c[0x0][0x168], PT ;  /* 0x00005a00ff007a0c */ /* 0x000fc40003f01270 */
[----:B------:R-:W-:Y:S02]  /*11a0*/  LEA.HI R3, R0, R4, RZ, 0x1 ;  /* 0x0000000400037211 */ /* 0x000fe400078f08ff */
[----:B------:R-:W-:Y:S02]  /*11b0*/  LOP3.LUT R5, R2, 0xfffffff8, RZ, 0xc0, !PT ;  /* 0xfffffff802057812 */ /* 0x000fe400078ec0ff */
[----:B------:R-:W-:Y:S02]  /*11c0*/  SEL R2, RZ, 0x4, P4 ;  /* 0x00000004ff027807 */ /* 0x000fe40002000000 */
[----:B------:R-:W-:Y:S01]  /*11d0*/  LOP3.LUT R3, R3, 0xfffffffe, RZ, 0xc0, !PT ;  /* 0xfffffffe03037812 */ /* 0x000fe200078ec0ff */
[----:B------:R-:W-:Y:S01]  /*11e0*/  IMAD.IADD R252, R7, 0x1, -R5 ;  /* 0x0000000107fc7824 */ /* 0x000fe200078e0a05 */
[----:B------:R-:W-:Y:S02]  /*11f0*/  LOP3.LUT R242, R10, R12, R2, 0xfe, !PT ;  /* 0x0000000c0af27212 */ /* 0x000fe400078efe02 */
[----:B------:R-:W-:-:S02]  /*1200*/  LOP3.LUT R5, R6, 0x7ffffffc, RZ, 0xc0, !PT ;  /* 0x7ffffffc06057812 */ /* 0x000fc400078ec0ff */
[----:B------:R-:W-:Y:S01]  /*1210*/  LOP3.LUT R2, R0, 0xffffffe0, RZ, 0xc0, !PT ;  /* 0xffffffe000027812 */ /* 0x000fe200078ec0ff */
[----:B------:R-:W-:Y:S01]  /*1220*/  IMAD.IADD R0, R4, 0x1, -R3 ;  /* 0x0000000104007824 */ /* 0x000fe200078e0a03 */
[----:B------:R-:W-:Y:S01]  /*1230*/  SEL R8, RZ, 0x4, P3 ;  /* 0x00000004ff087807 */ /* 0x000fe20001800000 */
[C---:B------:R-:W-:Y:S02]  /*1240*/  IMAD.IADD R17, R244.reuse, 0x1, -R5 ;  /* 0x00000001f4117824 */ /* 0x040fe400078e0a05 */
[----:B------:R-:W-:Y:S01]  /*1250*/  IMAD.IADD R6, R244, 0x1, -R2 ;  /* 0x00000001f4067824 */ /* 0x000fe200078e0a02 */
[----:B------:R-:W-:Y:S01]  /*1260*/  LOP3.LUT R241, R9, R11, R8, 0xfe, !PT ;  /* 0x0000000b09f17212 */ /* 0x000fe200078efe08 */
[----:B------:R-:W-:Y:S01]  /*1270*/  IMAD.SHL.U32 R19, R0, 0x400, RZ ;  /* 0x0000040000137824 */ /* 0x000fe200078e00ff */
[----:B------:R-:W-:Y:S05]  /*1280*/  @P0 BRA `(.L_x_559) ;  /* 0x0000041000000947 */ /* 0x000fea0003800000 */
[----:B-1----:R-:W-:Y:S01]  /*1290*/  CS2R R158, SRZ ;  /* 0x00000000009e7805 */ /* 0x002fe2000001ff00 */
        /* <DEDUP_REMOVED lines=64> */
.L_x_559:
[----:B-1----:R-:W-:Y:S01]  /*16a0*/  IMAD.SHL.U32 R3, R20, 0x40, RZ ;  /* 0x0000004014037824 */ /* 0x002fe200078e00ff */
[----:B------:R-:W-:Y:S01]  /*16b0*/  SHF.R.S32.HI R2, RZ, 0x1f, R4 ;  /* 0x0000001fff027819 */ /* 0x000fe20000011404 */
[----:B------:R-:W-:Y:S01]  /*16c0*/  IMAD.SHL.U32 R5, R0, 0x10, RZ ;  /* 0x0000001000057824 */ /* 0x000fe200078e00ff */
[----:B------:R-:W-:Y:S01]  /*16d0*/  SHF.R.S32.HI R245, RZ, 0x1f, R244 ;  /* 0x0000001ffff57819 */ /* 0x000fe200000114f4 */
[----:B------:R-:W-:Y:S01]  /*16e0*/  IMAD.SHL.U32 R0, R246, 0x8, RZ ;  /* 0x00000008f6007824 */ /* 0x000fe200078e00ff */
[----:B------:R-:W-:Y:S01]  /*16f0*/  LOP3.LUT R8, R3, 0x1c0, RZ, 0xc0, !PT ;  /* 0x000001c003087812 */ /* 0x000fe200078ec0ff */
[----:B------:R-:W-:Y:S01]  /*1700*/  IMAD R11, R23, c[0x0][0x238], RZ ;  /* 0x00008e00170b7a24 */ /* 0x000fe200078e02ff */
[----:B------:R-:W-:Y:S01]  /*1710*/  SHF.R.S32.HI R3, RZ, 0x1f, R6 ;  /* 0x0000001fff037819 */ /* 0x000fe20000011406 */
[----:B------:R-:W-:Y:S01]  /*1720*/  IMAD.WIDE.U32 R12, R22, c[0x0][0x238], R244 ;  /* 0x00008e00160c7a25 */ /* 0x000fe200078e00f4 */
[----:B------:R-:W-:Y:S01]  /*1730*/  LEA.HI R2, R2, R4, RZ, 0x2 ;  /* 0x0000000402027211 */ /* 0x000fe200078f10ff */
[----:B------:R-:W-:Y:S01]  /*1740*/  ULDC.64 UR4, c[0x0][0x240] ;  /* 0x0000900000047ab9 */ /* 0x000fe20000000a00 */
[----:B------:R-:W-:Y:S01]  /*1750*/  LEA.HI R10, R3, R6, RZ, 0x2 ;  /* 0x00000006030a7211 */ /* 0x000fe200078f10ff */
[----:B------:R-:W-:Y:S01]  /*1760*/  IMAD R11, R22, c[0x0][0x23c], R11 ;  /* 0x00008f00160b7a24 */ /* 0x000fe200078e020b */
[----:B------:R-:W-:Y:S01]  /*1770*/  LOP3.LUT R0, R0, 0x8, RZ, 0xc0, !PT ;  /* 0x0000000800007812 */ /* 0x000fe200078ec0ff */
[----:B------:R-:W-:Y:S01]  /*1780*/  UIMAD UR4, UR11, UR4, URZ ;  /* 0x000000040b0472a4 */ /* 0x000fe2000f8e023f */
[--C-:B------:R-:W-:Y:S01]  /*1790*/  SHF.R.U32.HI R7, RZ, 0x3, R8.reuse ;  /* 0x00000003ff077819 */ /* 0x100fe20000011608 */
[----:B------:R-:W-:Y:S01]  /*17a0*/  CS2R R162, SRZ ;  /* 0x0000000000a27805 */ /* 0x000fe2000001ff00 */
[----:B------:R-:W-:Y:S01]  /*17b0*/  LOP3.LUT R5, R8, 0x10, R5, 0xf8, !PT ;  /* 0x0000001008057812 */ /* 0x000fe200078ef805 */
[----:B------:R-:W-:Y:S01]  /*17c0*/  UIMAD UR5, UR10, UR5, UR4 ;  /* 0x000000050a0572a4 */ /* 0x000fe2000f8e0204 */
[----:B------:R-:W-:Y:S01]  /*17d0*/  LOP3.LUT R2, R2, 0xfffffffc, RZ, 0xc0, !PT ;  /* 0xfffffffc02027812 */ /* 0x000fe200078ec0ff */
[----:B------:R-:W-:Y:S01]  /*17e0*/  ULDC UR11, c[0x0][0x168] ;  /* 0x00005a00000b7ab9 */ /* 0x000fe20000000800 */
[----:B------:R-:W-:Y:S01]  /*17f0*/  LOP3.LUT R3, R10, 0xfffffffc, RZ, 0xc0, !PT ;  /* 0xfffffffc0a037812 */ /* 0x000fe200078ec0ff */
[----:B------:R-:W-:Y:S01]  /*1800*/  UIADD3 UR11, UR11, 0x3f, URZ ;  /* 0x0000003f0b0b7890 */ /* 0x000fe2000fffe03f */
[C---:B------:R-:W-:Y:S01]  /*1810*/  LOP3.LUT R15, R7.reuse, R0, R8, 0x1e, !PT ;  /* 0x00000000070f7212 */ /* 0x040fe200078e1e08 */
[----:B------:R-:W-:Y:S01]  /*1820*/  IMAD.IADD R229, R4, 0x1, -R2 ;  /* 0x0000000104e57824 */ /* 0x000fe200078e0a02 */
[----:B------:R-:W-:Y:S01]  /*1830*/  LOP3.LUT R227, R7, R5, R0, 0x1e, !PT ;  /* 0x0000000507e37212 */ /* 0x000fe200078e1e00 */
[----:B------:R-:W-:Y:S01]  /*1840*/  IMAD.SHL.U32 R5, R252, 0x40, RZ ;  /* 0x00000040fc057824 */ /* 0x000fe200078e00ff */
[-C--:B------:R-:W-:Y:S01]  /*1850*/  LEA.HI R0, R16, R244.reuse, RZ, 0x4 ;  /* 0x000000f410007211 */ /* 0x080fe200078f20ff */
[----:B------:R-:W-:Y:S01]  /*1860*/  IMAD.IADD R14, R6, 0x1, -R3 ;  /* 0x00000001060e7824 */ /* 0x000fe200078e0a03 */
[----:B------:R-:W-:Y:S01]  /*1870*/  LEA.HI R2, R16, R244, RZ, 0x7 ;  /* 0x000000f410027211 */ /* 0x000fe200078f38ff */
[----:B------:R-:W-:Y:S01]  /*1880*/  USHF.R.S32.HI UR4, URZ, 0x1f, UR11 ;  /* 0x0000001f3f047899 */ /* 0x000fe2000801140b */
[----:B------:R-:W-:Y:S01]  /*1890*/  SHF.R.S32.HI R6, RZ, 0x4, R0 ;  /* 0x00000004ff067819 */ /* 0x000fe20000011400 */
[----:B------:R-:W-:Y:S01]  /*18a0*/  CS2R R160, SRZ ;  /* 0x0000000000a07805 */ /* 0x000fe2000001ff00 */
[----:B------:R-:W-:Y:S01]  /*18b0*/  SHF.R.S32.HI R4, RZ, 0x7, R2 ;  /* 0x00000007ff047819 */ /* 0x000fe20000011402 */
[----:B------:R-:W-:Y:S01]  /*18c0*/  ULEA.HI UR4, UR4, UR11, URZ, 0x6 ;  /* 0x0000000b04047291 */ /* 0x000fe2000f8f303f */
[----:B------:R-:W-:Y:S01]  /*18d0*/  LOP3.LUT R3, R5, 0x1c0, RZ, 0xc0, !PT ;  /* 0x000001c005037812 */ /* 0x000fe200078ec0ff */
[----:B------:R-:W-:Y:S01]  /*18e0*/  CS2R R158, SRZ ;  /* 0x00000000009e7805 */ /* 0x000fe2000001ff00 */
[C---:B------:R-:W-:Y:S01]  /*18f0*/  LOP3.LUT R7, R0.reuse, 0xfffffff0, RZ, 0xc0, !PT ;  /* 0xfffffff000077812 */ /* 0x040fe200078ec0ff */
[----:B------:R-:W-:Y:S01]  /*1900*/  CS2R R156, SRZ ;  /* 0x00000000009c7805 */ /* 0x000fe2000001ff00 */
[----:B------:R-:W-:Y:S01]  /*1910*/  LEA.HI R5, R0, R6, RZ, 0x1 ;  /* 0x0000000600057211 */ /* 0x000fe200078f08ff */
[----:B------:R-:W-:Y:S01]  /*1920*/  CS2R R154, SRZ ;  /* 0x00000000009a7805 */ /* 0x000fe2000001ff00 */
[----:B------:R-:W-:Y:S01]  /*1930*/  LEA.HI R0, R2, R4, RZ, 0x1 ;  /* 0x0000000402007211 */ /* 0x000fe200078f08ff */
[----:B------:R-:W-:Y:S01]  /*1940*/  IMAD.SHL.U32 R2, R4, 0x8, RZ ;  /* 0x0000000804027824 */ /* 0x000fe200078e00ff */
[----:B------:R-:W-:Y:S01]  /*1950*/  LOP3.LUT R9, R5, 0xfffffffe, RZ, 0xc0, !PT ;  /* 0xfffffffe05097812 */ /* 0x000fe200078ec0ff */
[----:B------:R-:W-:Y:S01]  /*1960*/  IMAD.IADD R7, R244, 0x1, -R7 ;  /* 0x00000001f4077824 */ /* 0x000fe200078e0a07 */
[----:B------:R-:W-:Y:S01]  /*1970*/  LOP3.LUT R8, R0, 0xfffffffe, RZ, 0xc0, !PT ;  /* 0xfffffffe00087812 */ /* 0x000fe200078ec0ff */
[----:B------:R-:W-:Y:S01]  /*1980*/  CS2R R152, SRZ ;  /* 0x0000000000987805 */ /* 0x000fe2000001ff00 */
[----:B------:R-:W-:Y:S01]  /*1990*/  LOP3.LUT R5, R3, 0x8, R2, 0xf8, !PT ;  /* 0x0000000803057812 */ /* 0x000fe200078ef802 */
[----:B------:R-:W-:Y:S01]  /*19a0*/  IMAD.IADD R0, R6, 0x1, -R9 ;  /* 0x0000000106007824 */ /* 0x000fe200078e0a09 */
[----:B------:R-:W-:Y:S01]  /*19b0*/  SHF.R.U32.HI R2, RZ, 0x3, R3 ;  /* 0x00000003ff027819 */ /* 0x000fe20000011603 */
[----:B------:R-:W-:Y:S01]  /*19c0*/  IMAD.IADD R3, R13, 0x1, R11 ;  /* 0x000000010d037824 */ /* 0x000fe200078e020b */
[----:B------:R-:W-:Y:S01]  /*19d0*/  SHF.R.S32.HI R6, RZ, 0x1f, R7 ;  /* 0x0000001fff067819 */ /* 0x000fe20000011407 */
[----:B------:R-:W-:Y:S01]  /*19e0*/  IMAD.IADD R8, R4, 0x1, -R8 ;  /* 0x0000000104087824 */ /* 0x000fe200078e0a08 */
[----:B------:R-:W-:Y:S01]  /*19f0*/  LOP3.LUT R9, R5, R2, RZ, 0x3c, !PT ;  /* 0x0000000205097212 */ /* 0x000fe200078e3cff */
[----:B------:R-:W-:Y:S01]  /*1a00*/  IMAD.MOV.U32 R2, RZ, RZ, R12 ;  /* 0x000000ffff027224 */ /* 0x000fe200078e000c */
[----:B------:R-:W-:Y:S01]  /*1a10*/  SHF.R.U32.HI R5, RZ, 0x2, R10 ;  /* 0x00000002ff057819 */ /* 0x000fe2000001160a */
[----:B------:R-:W-:Y:S01]  /*1a20*/  IMAD.U32 R10, RZ, RZ, UR10 ;  /* 0x0000000aff0a7e24 */ /* 0x000fe2000f8e00ff */
[----:B------:R-:W-:Y:S01]  /*1a30*/  LEA.HI R6, R6, R7, RZ, 0x3 ;  /* 0x0000000706067211 */ /* 0x000fe200078f18ff */
[----:B------:R-:W-:Y:S01]  /*1a40*/  IMAD R4, R0, 0x2, R4 ;  /* 0x0000000200047824 */ /* 0x000fe200078e0204 */
[----:B------:R-:W-:Y:S01]  /*1a50*/  R2P PR, R20, 0x6 ;  /* 0x0000000614007804 */ /* 0x000fe20000000000 */
[C---:B------:R-:W-:Y:S01]  /*1a60*/  IMAD R243, R229.reuse, 0x10, R5 ;  /* 0x00000010e5f37824 */ /* 0x040fe200078e0205 */
[----:B------:R-:W-:Y:S01]  /*1a70*/  LOP3.LUT R5, R6, 0xfffffff8, RZ, 0xc0, !PT ;  /* 0xfffffff806057812 */ /* 0x000fe200078ec0ff */
[----:B------:R-:W-:Y:S01]  /*1a80*/  IMAD.SHL.U32 R229, R229, 0x400, RZ ;  /* 0x00000400e5e57824 */ /* 0x000fe200078e00ff */
[----:B------:R-:W-:Y:S01]  /*1a90*/  LOP3.LUT R239, R239, 0xffffff7f, RZ, 0xc0, !PT ;  /* 0xffffff7fefef7812 */ /* 0x000fe200078ec0ff */
[----:B------:R-:W-:Y:S01]  /*1aa0*/  IMAD.WIDE.U32 R24, R10, c[0x0][0x240], R2 ;  /* 0x000090000a187a25 */ /* 0x000fe200078e0002 */
[----:B------:R-:W-:Y:S01]  /*1ab0*/  CS2R R150, SRZ ;  /* 0x0000000000967805 */ /* 0x000fe2000001ff00 */
[----:B------:R-:W-:Y:S01]  /*1ac0*/  CS2R R148, SRZ ;  /* 0x0000000000947805 */ /* 0x000fe2000001ff00 */
[----:B------:R-:W-:Y:S01]  /*1ad0*/  CS2R R146, SRZ ;  /* 0x0000000000927805 */ /* 0x000fe2000001ff00 */
[----:B------:R-:W-:Y:S01]  /*1ae0*/  IMAD.IADD R7, R7, 0x1, -R5 ;  /* 0x0000000107077824 */ /* 0x000fe200078e0a05 */
[----:B------:R1:W-:Y:S01]  /*1af0*/  STL.64 [R1+0x8], R24 ;  /* 0x0000081801007387 */ /* 0x0003e20000100a00 */
[----:B------:R-:W-:Y:S01]  /*1b00*/  IMAD.U32 R2, R4, 0x200, R15 ;  /* 0x0000020004027824 */ /* 0x000fe200078e000f */
[----:B------:R-:W-:Y:S01]  /*1b10*/  CS2R R144, SRZ ;  /* 0x0000000000907805 */ /* 0x000fe2000001ff00 */
[----:B------:R-:W-:Y:S01]  /*1b20*/  IMAD R3, R17, 0x2, R229 ;  /* 0x0000000211037824 */ /* 0x000fe200078e02e5 */
[C---:B------:R-:W-:Y:S01]  /*1b30*/  LOP3.LUT P0, RZ, R7.reuse, 0x4, RZ, 0xc0, !PT ;  /* 0x0000000407ff7812 */ /* 0x040fe2000780c0ff */
[----:B------:R-:W-:Y:S01]  /*1b40*/  IMAD.SHL.U32 R4, R0, 0x20, RZ ;  /* 0x0000002000047824 */ /* 0x000fe200078e00ff */
[C---:B------:R-:W-:Y:S01]  /*1b50*/  LOP3.LUT P3, RZ, R7.reuse, 0x2, RZ, 0xc0, !PT ;  /* 0x0000000207ff7812 */ /* 0x040fe2000786c0ff */
[----:B------:R-:W-:Y:S01]  /*1b60*/  IMAD.SHL.U32 R5, R7, 0x40, RZ ;  /* 0x0000004007057824 */ /* 0x000fe200078e00ff */
[----:B------:R-:W-:Y:S01]  /*1b70*/  CS2R R142, SRZ ;  /* 0x00000000008e7805 */ /* 0x000fe2000001ff00 */
[----:B------:R-:W-:Y:S01]  /*1b80*/  IMAD.IADD R9, R9, 0x1, R3 ;  /* 0x0000000109097824 */ /* 0x000fe200078e0203 */
[----:B------:R-:W-:Y:S01]  /*1b90*/  LOP3.LUT R4, R4, 0x20, RZ, 0xc0, !PT ;  /* 0x0000002004047812 */ /* 0x000fe200078ec0ff */
[C---:B------:R-:W-:Y:S01]  /*1ba0*/  IMAD R227, R0.reuse, 0x200, R227 ;  /* 0x0000020000e37824 */ /* 0x040fe200078e02e3 */
[----:B------:R-:W-:Y:S01]  /*1bb0*/  CS2R R140, SRZ ;  /* 0x00000000008c7805 */ /* 0x000fe2000001ff00 */
[----:B------:R-:W-:Y:S01]  /*1bc0*/  IMAD.SHL.U32 R3, R0, 0x8, RZ ;  /* 0x0000000800037824 */ /* 0x000fe200078e00ff */
[----:B------:R-:W-:Y:S01]  /*1bd0*/  LOP3.LUT R0, R5, 0x1c0, RZ, 0xc0, !PT ;  /* 0x000001c005007812 */ /* 0x000fe200078ec0ff */
[----:B------:R-:W-:Y:S01]  /*1be0*/  IMAD R8, R8, -0x8, R21 ;  /* 0xfffffff808087824 */ /* 0x000fe200078e0215 */
[----:B------:R-:W-:Y:S01]  /*1bf0*/  LOP3.LUT R5, R4, 0x18, R18, 0xf8, !PT ;  /* 0x0000001804057812 */ /* 0x000fe200078ef812 */
[----:B------:R-:W-:Y:S01]  /*1c00*/  IMAD.SHL.U32 R4, R6, 0x40, RZ ;  /* 0x0000004006047824 */ /* 0x000fe200078e00ff */
[----:B------:R-:W-:Y:S01]  /*1c10*/  LOP3.LUT R232, R0, 0x8, R3, 0xf8, !PT ;  /* 0x0000000800e87812 */ /* 0x000fe200078ef803 */
[----:B------:R-:W-:Y:S01]  /*1c20*/  IMAD R8, R14, -0x2, R8 ;  /* 0xfffffffe0e087824 */ /* 0x000fe200078e0208 */
[--C-:B------:R-:W-:Y:S01]  /*1c30*/  SHF.R.U32.HI R3, RZ, 0x3, R0.reuse ;  /* 0x00000003ff037819 */ /* 0x100fe20000011600 */
[----:B------:R-:W-:Y:S01]  /*1c40*/  IMAD.SHL.U32 R2, R2, 0x2, RZ ;  /* 0x0000000202027824 */ /* 0x000fe200078e00ff */
[----:B------:R-:W-:Y:S01]  /*1c50*/  LOP3.LUT R4, R4, 0xfffffe00, RZ, 0xc0, !PT ;  /* 0xfffffe0004047812 */ /* 0x000fe200078ec0ff */
[----:B------:R-:W-:Y:S01]  /*1c60*/  IMAD.SHL.U32 R230, R227, 0x2, RZ ;  /* 0x00000002e3e67824 */ /* 0x000fe200078e00ff */
[----:B------:R-:W-:Y:S01]  /*1c70*/  LOP3.LUT R232, R232, R3, RZ, 0x3c, !PT ;  /* 0x00000003e8e87212 */ /* 0x000fe200078e3cff */
[----:B------:R-:W-:Y:S01]  /*1c80*/  CS2R R138, SRZ ;  /* 0x00000000008a7805 */ /* 0x000fe2000001ff00 */
[----:B------:R-:W-:Y:S01]  /*1c90*/  LOP3.LUT R0, R3, R5, R0, 0x1e, !PT ;  /* 0x0000000503007212 */ /* 0x000fe200078e1e00 */
[----:B------:R-:W-:Y:S01]  /*1ca0*/  IMAD.MOV.U32 R5, RZ, RZ, 0x20 ;  /* 0x00000020ff057424 */ /* 0x000fe200078e00ff */
[CC--:B------:R-:W-:Y:S01]  /*1cb0*/  IADD3 R229, R232.reuse, R4.reuse, R229 ;  /* 0x00000004e8e57210 */ /* 0x0c0fe20007ffe0e5 */
[----:B------:R-:W-:Y:S01]  /*1cc0*/  CS2R R136, SRZ ;  /* 0x0000000000887805 */ /* 0x000fe2000001ff00 */
[-C--:B------:R-:W-:Y:S01]  /*1cd0*/  IADD3 R232, R232, R4.reuse, R19 ;  /* 0x00000004e8e87210 */ /* 0x080fe20007ffe013 */
[----:B------:R-:W-:Y:S01]  /*1ce0*/  CS2R R134, SRZ ;  /* 0x0000000000867805 */ /* 0x000fe2000001ff00 */
[----:B------:R-:W-:Y:S01]  /*1cf0*/  LOP3.LUT R0, R0, R4, RZ, 0xfc, !PT ;  /* 0x0000000400007212 */ /* 0x000fe200078efcff */
[----:B------:R-:W-:Y:S01]  /*1d00*/  IMAD.MOV.U32 R4, RZ, RZ, 0x40 ;  /* 0x00000040ff047424 */ /* 0x000fe200078e00ff */
[----:B------:R-:W-:Y:S01]  /*1d10*/  SEL R3, R5, 0xffffffe0, !P1 ;  /* 0xffffffe005037807 */ /* 0x000fe20004800000 */
[----:B------:R-:W-:Y:S01]  /*1d20*/  IMAD.SHL.U32 R231, R229, 0x2, RZ ;  /* 0x00000002e5e77824 */ /* 0x000fe200078e00ff */
[----:B------:R-:W-:Y:S01]  /*1d30*/  ISETP.GT.AND P1, PT, R8, 0x1, PT ;  /* 0x000000010800780c */ /* 0x000fe20003f24270 */
[----:B------:R-:W-:Y:S01]  /*1d40*/  CS2R R132, SRZ ;  /* 0x0000000000847805 */ /* 0x000fe2000001ff00 */
[----:B------:R-:W-:Y:S01]  /*1d50*/  SEL R224, R4, 0xffffffc0, !P2 ;  /* 0xffffffc004e07807 */ /* 0x000fe20005000000 */
[----:B------:R-:W-:Y:S01]  /*1d60*/  IMAD.IADD R3, R2, 0x1, R3 ;  /* 0x0000000102037824 */ /* 0x000fe200078e0203 */
[----:B------:R-:W-:Y:S01]  /*1d70*/  ISETP.GT.AND P2, PT, R8, RZ, PT ;  /* 0x000000ff0800720c */ /* 0x000fe20003f44270 */
[----:B------:R-:W-:Y:S01]  /*1d80*/  CS2R R130, SRZ ;  /* 0x0000000000827805 */ /* 0x000fe2000001ff00 */
[----:B------:R-:W-:Y:S01]  /*1d90*/  SEL R4, R4, 0xffffffc0, !P0 ;  /* 0xffffffc004047807 */ /* 0x000fe20004000000 */
[--C-:B------:R-:W-:Y:S01]  /*1da0*/  IMAD R227, R227, 0x2, R224.reuse ;  /* 0x00000002e3e37824 */ /* 0x100fe200078e02e0 */
[----:B------:R-:W-:Y:S01]  /*1db0*/  ISETP.GT.AND P0, PT, R8, 0x10, PT ;  /* 0x000000100800780c */ /* 0x000fe20003f04270 */
[----:B------:R-:W-:Y:S01]  /*1dc0*/  IMAD.IADD R225, R2, 0x1, R224 ;  /* 0x0000000102e17824 */ /* 0x000fe200078e02e0 */
[----:B------:R-:W-:Y:S01]  /*1dd0*/  IADD3 R6, R25, UR5, RZ ;  /* 0x0000000519067c10 */ /* 0x000fe2000fffe0ff */
[----:B------:R-:W-:Y:S01]  /*1de0*/  CS2R R128, SRZ ;  /* 0x0000000000807805 */ /* 0x000fe2000001ff00 */
[----:B------:R-:W-:Y:S01]  /*1df0*/  SEL R5, R5, 0xffffffe0, !P3 ;  /* 0xffffffe005057807 */ /* 0x000fe20005800000 */
[----:B------:R-:W-:Y:S01]  /*1e00*/  CS2R R126, SRZ ;  /* 0x00000000007e7805 */ /* 0x000fe2000001ff00 */
[----:B------:R-:W-:Y:S01]  /*1e10*/  LEA R232, R232, 0x22280, 0x1 ;  /* 0x00022280e8e87811 */ /* 0x000fe200078e08ff */
[----:B------:R1:W-:Y:S01]  /*1e20*/  STL [R1+0x10], R6 ;  /* 0x0000100601007387 */ /* 0x0003e20000100800 */
[----:B------:R-:W-:Y:S01]  /*1e30*/  CS2R R124, SRZ ;  /* 0x00000000007c7805 */ /* 0x000fe2000001ff00 */
[----:B------:R-:W-:Y:S01]  /*1e40*/  @P2 LOP3.LUT R239, R239, 0x80, RZ, 0xfc, !PT ;  /* 0x00000080efef2812 */ /* 0x000fe200078efcff */
[----:B------:R-:W-:Y:S01]  /*1e50*/  IMAD R226, R229, 0x2, R5 ;  /* 0x00000002e5e27824 */ /* 0x000fe200078e0205 */
[C---:B------:R-:W-:Y:S01]  /*1e60*/  ISETP.GT.AND P2, PT, R8.reuse, 0x11, PT ;  /* 0x000000110800780c */ /* 0x040fe20003f44270 */
[----:B------:R-:W-:Y:S01]  /*1e70*/  IMAD.IADD R233, R5, 0x1, R232 ;  /* 0x0000000105e97824 */ /* 0x000fe200078e02e8 */
[----:B------:R-:W-:Y:S01]  /*1e80*/  LOP3.LUT R239, R239, 0xffffffbf, RZ, 0xc0, !PT ;  /* 0xffffffbfefef7812 */ /* 0x000fe200078ec0ff */
[----:B------:R-:W-:Y:S01]  /*1e90*/  CS2R R122, SRZ ;  /* 0x00000000007a7805 */ /* 0x000fe2000001ff00 */
[----:B------:R-:W-:Y:S01]  /*1ea0*/  CS2R R120, SRZ ;  /* 0x0000000000787805 */ /* 0x000fe2000001ff00 */
[----:B------:R-:W-:Y:S01]  /*1eb0*/  CS2R R118, SRZ ;  /* 0x0000000000767805 */ /* 0x000fe2000001ff00 */
[----:B------:R-:W-:Y:S01]  /*1ec0*/  @P1 LOP3.LUT R239, R239, 0x40, RZ, 0xfc, !PT ;  /* 0x00000040efef1812 */ /* 0x000fe200078efcff */
[----:B------:R-:W-:Y:S01]  /*1ed0*/  CS2R R116, SRZ ;  /* 0x0000000000747805 */ /* 0x000fe2000001ff00 */
[C---:B------:R-:W-:Y:S01]  /*1ee0*/  ISETP.GT.AND P1, PT, R8.reuse, 0x20, PT ;  /* 0x000000200800780c */ /* 0x040fe20003f24270 */
[----:B------:R-:W-:Y:S01]  /*1ef0*/  CS2R R114, SRZ ;  /* 0x0000000000727805 */ /* 0x000fe2000001ff00 */
        /* <DEDUP_REMOVED lines=14> */
[----:B------:R-:W-:Y:S01]  /*1fe0*/  CS2R R94, SRZ ;  /* 0x00000000005e7805 */ /* 0x000fe2000001ff00 */
        /* <DEDUP_REMOVED lines=15> */
[----:B------:R-:W-:Y:S01]  /*20e0*/  ISETP.GT.AND P0, PT, R8, 0x31, PT ;  /* 0x000000310800780c */ /* 0x000fe20003f04270 */
[----:B------:R-:W-:Y:S01]  /*20f0*/  CS2R R72, SRZ ;  /* 0x0000000000487805 */ /* 0x000fe2000001ff00 */
[----:B------:R-:W-:Y:S01]  /*2100*/  LOP3.LUT R239, R239, 0xfffffffe, RZ, 0xc0, !PT ;  /* 0xfffffffeefef7812 */ /* 0x000fe200078ec0ff */
        /* <DEDUP_REMOVED lines=20> */
[----:B------:R-:W-:Y:S01]  /*2250*/  LEA R240, R9, 0x20280, 0x1 ;  /* 0x0002028009f07811 */ /* 0x000fe200078e08ff */
[----:B------:R-:W-:Y:S01]  /*2260*/  IMAD.IADD R224, R224, 0x1, R3 ;  /* 0x00000001e0e07824 */ /* 0x000fe200078e0203 */
[----:B------:R-:W-:Y:S01]  /*2270*/  @P0 LOP3.LUT R239, R239, 0x1, RZ, 0xfc, !PT ;  /* 0x00000001efef0812 */ /* 0x000fe200078efcff */
[----:B------:R-:W-:Y:S01]  /*2280*/  IMAD.SHL.U32 R0, R0, 0x2, RZ ;  /* 0x0000000200007824 */ /* 0x000fe200078e00ff */
[----:B------:R-:W-:Y:S01]  /*2290*/  USHF.R.S32.HI UR20, URZ, 0x6, UR4 ;  /* 0x000000063f147899 */ /* 0x000fe20008011404 */
[----:B------:R-:W-:Y:S01]  /*22a0*/  IMAD R229, R229, 0x2, R4 ;  /* 0x00000002e5e57824 */ /* 0x000fe200078e0204 */
[----:B------:R-:W-:Y:S01]  /*22b0*/  UMOV UR11, URZ ;  /* 0x0000003f000b7c82 */ /* 0x000fe20008000000 */
[----:B------:R-:W-:-:S02]  /*22c0*/  IMAD.IADD R228, R4, 0x1, R226 ;  /* 0x0000000104e47824 */ /* 0x000fc400078e02e2 */
[C---:B------:R-:W-:Y:S02]  /*22d0*/  IMAD.IADD R235, R4.reuse, 0x1, R232 ;  /* 0x0000000104eb7824 */ /* 0x040fe400078e02e8 */
[----:B-1----:R-:W-:Y:S02]  /*22e0*/  IMAD.IADD R234, R4, 0x1, R233 ;  /* 0x0000000104ea7824 */ /* 0x002fe400078e02e9 */
.L_x_563:
[----:B------:R-:W-:Y:S04]  /*22f0*/  DEPBAR.LE SB0, 0x0 ;  /* 0x000080000000791a */ /* 0x000fe80000000000 */
[----:B------:R-:W-:Y:S01]  /*2300*/  BAR.SYNC.DEFER_BLOCKING 0x0 ;  /* 0x0000000000007b1d */ /* 0x000fe20000010000 */
[C---:B------:R-:W-:Y:S01]  /*2310*/  LOP3.LUT P3, RZ, R239.reuse, 0x80, RZ, 0xc0, !PT ;  /* 0x00000080efff7812 */ /* 0x040fe2000786c0ff */
[----:B------:R-:W-:Y:S01]  /*2320*/  UIADD3 UR21, UR11, 0x1, URZ ;  /* 0x000000010b157890 */ /* 0x000fe2000fffe03f */
[C---:B------:R-:W-:Y:S02]  /*2330*/  LOP3.LUT P0, RZ, R239.reuse, 0x40, RZ, 0xc0, !PT ;  /* 0x00000040efff7812 */ /* 0x040fe4000780c0ff */
[C---:B------:R-:W-:Y:S01]  /*2340*/  LOP3.LUT P5, RZ, R239.reuse, 0x20, RZ, 0xc0, !PT ;  /* 0x00000020efff7812 */ /* 0x040fe200078ac0ff */
[----:B------:R-:W-:Y:S01]  /*2350*/  UISETP.GE.AND UP0, UPT, UR21, UR20, UPT ;  /* 0x000000141500728c */ /* 0x000fe2000bf06270 */
[----:B------:R-:W-:Y:S02]  /*2360*/  MOV R4, 0x20 ;  /* 0x0000002000047802 */ /* 0x000fe40000000f00 */
[----:B------:R-:W-:Y:S02]  /*2370*/  R2P PR, R252, 0x6 ;  /* 0x00000006fc007804 */ /* 0x000fe40000000000 */
[C---:B------:R-:W-:Y:S02]  /*2380*/  LOP3.LUT P4, RZ, R239.reuse, 0x10, RZ, 0xc0, !PT ;  /* 0x00000010efff7812 */ /* 0x040fe4000788c0ff */
[----:B----4-:R-:W-:Y:S02]  /*2390*/  IADD3 R194, R240, 0x40, RZ ;  /* 0x00000040f0c27810 */ /* 0x010fe40007ffe0ff */
[----:B------:R-:W-:Y:S02]  /*23a0*/  SEL R200, R4, 0xffffffe0, !P1 ;  /* 0xffffffe004c87807 */ /* 0x000fe40004800000 */
[C---:B------:R-:W-:Y:S05]  /*23b0*/  LOP3.LUT P1, RZ, R239.reuse, 0x2, RZ, 0xc0, !PT ;  /* 0x00000002efff7812 */ /* 0x040fea000782c0ff */
[----:B------:R-:W-:Y:S01]  /*23c0*/  @P2 IADD3 R194, R240, -0x40, RZ ;  /* 0xffffffc0f0c22810 */ /* 0x000fe20007ffe0ff */
[----:B------:R-:W-:Y:S01]  /*23d0*/  LDSM.16.M88.4 R16, [R231+0x10080] ;  /* 0x01008000e710783b */ /* 0x000fe20000000200 */
[----:B------:R-:W-:Y:S04]  /*23e0*/  LOP3.LUT P2, RZ, R239, 0x4, RZ, 0xc0, !PT ;  /* 0x00000004efff7812 */ /* 0x000fe8000784c0ff */
[----:B------:R-:W1:Y:S05]  /*23f0*/  LDSM.16.M88.4 R8, [R2+0x80] ;  /* 0x000080000208783b */ /* 0x000e6a0000000200 */
[----:B------:R-:W2:Y:S05]  /*2400*/  LDSM.16.M88.4 R20, [R2+0x1080] ;  /* 0x001080000214783b */ /* 0x000eaa0000000200 */
[----:B------:R-:W-:Y:S05]  /*2410*/  LDSM.16.M88.4 R24, [R226+0x10080] ;  /* 0x01008000e218783b */ /* 0x000fea0000000200 */
[----:B------:R-:W3:Y:S05]  /*2420*/  LDSM.16.M88.4 R28, [R3+0x80] ;  /* 0x00008000031c783b */ /* 0x000eea0000000200 */
[----:B------:R-:W4:Y:S05]  /*2430*/  LDSM.16.M88.4 R32, [R3+0x1080] ;  /* 0x001080000320783b */ /* 0x000f2a0000000200 */
[----:B------:R-:W-:Y:S05]  /*2440*/  LDSM.16.M88.4 R164, [R229+0x10080] ;  /* 0x01008000e5a4783b */ /* 0x000fea0000000200 */
[----:B------:R-:W3:Y:S05]  /*2450*/  LDSM.16.M88.4 R168, [R225+0x80] ;  /* 0x00008000e1a8783b */ /* 0x000eea0000000200 */
[----:B------:R-:W-:Y:S01]  /*2460*/  LDSM.16.M88.4 R172, [R224+0x80] ;  /* 0x00008000e0ac783b */ /* 0x000fe20000000200 */
[C---:B-1----:R-:W-:Y:S04]  /*2470*/  HMMA.16816.F32 R4, R16.reuse, R8, RZ ;  /* 0x000000081004723c */ /* 0x042fe800000018ff */
[----:B------:R-:W-:Y:S05]  /*2480*/  LDS R193, [R243.X4+0x20080] ;  /* 0x02008000f3c17984 */ /* 0x000fea0000004800 */
[----:B------:R-:W-:Y:S01]  /*2490*/  LDS R192, [R243.X4+0x200a0] ;  /* 0x0200a000f3c07984 */ /* 0x000fe20000004800 */
[C---:B------:R-:W-:Y:S04]  /*24a0*/  HMMA.16816.F32 R8, R16.reuse, R10, RZ ;  /* 0x0000000a1008723c */ /* 0x040fe800000018ff */
[----:B------:R1:W5:Y:S04]  /*24b0*/  LDL.64 R236, [R1] ;  /* 0x0000000001ec7983 */ /* 0x0003680000100a00 */
[C---:B--2---:R-:W-:Y:S08]  /*24c0*/  HMMA.16816.F32 R12, R16.reuse, R20, RZ ;  /* 0x00000014100c723c */ /* 0x044ff000000018ff */
[----:B------:R-:W-:Y:S01]  /*24d0*/  HMMA.16816.F32 R16, R16, R22, RZ ;  /* 0x000000161010723c */ /* 0x000fe200000018ff */
[----:B------:R-:W2:Y:S07]  /*24e0*/  LDSM.16.M88.4 R20, [R225+0x1080] ;  /* 0x00108000e114783b */ /* 0x000eae0000000200 */
[C---:B---3--:R-:W-:Y:S08]  /*24f0*/  HMMA.16816.F32 R4, R24.reuse, R28, R4 ;  /* 0x0000001c1804723c */ /* 0x048ff00000001804 */
[C---:B------:R-:W-:Y:S01]  /*2500*/  HMMA.16816.F32 R8, R24.reuse, R30, R8 ;  /* 0x0000001e1808723c */ /* 0x040fe20000001808 */
[----:B------:R-:W3:Y:S07]  /*2510*/  LDSM.16.M88.4 R28, [R228+0x10080] ;  /* 0x01008000e41c783b */ /* 0x000eee0000000200 */
[C---:B----4-:R-:W-:Y:S08]  /*2520*/  HMMA.16816.F32 R12, R24.reuse, R32, R12 ;  /* 0x00000020180c723c */ /* 0x050ff0000000180c */
[----:B------:R-:W-:Y:S01]  /*2530*/  HMMA.16816.F32 R16, R24, R34, R16 ;  /* 0x000000221810723c */ /* 0x000fe20000001810 */
[----:B------:R-:W4:Y:S05]  /*2540*/  LDSM.16.M88.4 R24, [R224+0x1080] ;  /* 0x00108000e018783b */ /* 0x000f2a0000000200 */
[----:B------:R-:W-:Y:S02]  /*2550*/  LDSM.16.M88.4 R32, [R231+0x12080] ;  /* 0x01208000e720783b */ /* 0x000fe40000000200 */
[C---:B------:R-:W-:Y:S08]  /*2560*/  HMMA.16816.F32 R4, R164.reuse, R168, R4 ;  /* 0x000000a8a404723c */ /* 0x040ff00000001804 */
[C---:B------:R-:W-:Y:S01]  /*2570*/  HMMA.16816.F32 R8, R164.reuse, R170, R8 ;  /* 0x000000aaa408723c */ /* 0x040fe20000001808 */
[----:B------:R-:W1:Y:S07]  /*2580*/  LDSM.16.M88.4 R168, [R2+0x2080] ;  /* 0x0020800002a8783b */ /* 0x000e6e0000000200 */
[C---:B--2---:R-:W-:Y:S08]  /*2590*/  HMMA.16816.F32 R12, R164.reuse, R20, R12 ;  /* 0x00000014a40c723c */ /* 0x044ff0000000180c */
[----:B------:R-:W-:Y:S01]  /*25a0*/  HMMA.16816.F32 R16, R164, R22, R16 ;  /* 0x00000016a410723c */ /* 0x000fe20000001810 */
[----:B------:R-:W2:Y:S05]  /*25b0*/  LDSM.16.M88.4 R20, [R2+0x3080] ;  /* 0x003080000214783b */ /* 0x000eaa0000000200 */
[----:B------:R-:W-:Y:S02]  /*25c0*/  LDSM.16.M88.4 R164, [R226+0x12080] ;  /* 0x01208000e2a4783b */ /* 0x000fe40000000200 */
[C---:B---3--:R-:W-:Y:S08]  /*25d0*/  HMMA.16816.F32 R4, R28.reuse, R172, R4 ;  /* 0x000000ac1c04723c */ /* 0x048ff00000001804 */
[C---:B------:R-:W-:Y:S01]  /*25e0*/  HMMA.16816.F32 R8, R28.reuse, R174, R8 ;  /* 0x000000ae1c08723c */ /* 0x040fe20000001808 */
[----:B------:R-:W3:Y:S07]  /*25f0*/  LDSM.16.M88.4 R172, [R3+0x2080] ;  /* 0x0020800003ac783b */ /* 0x000eee0000000200 */
[C---:B----4-:R-:W-:Y:S08]  /*2600*/  HMMA.16816.F32 R12, R28.reuse, R24, R12 ;  /* 0x000000181c0c723c */ /* 0x050ff0000000180c */
[----:B------:R-:W-:Y:S01]  /*2610*/  HMMA.16816.F32 R16, R28, R26, R16 ;  /* 0x0000001a1c10723c */ /* 0x000fe20000001810 */
[----:B------:R-:W4:Y:S05]  /*2620*/  LDSM.16.M88.4 R24, [R3+0x3080] ;  /* 0x003080000318783b */ /* 0x000f2a0000000200 */
[----:B------:R-:W-:Y:S02]  /*2630*/  LDSM.16.M88.4 R28, [R229+0x12080] ;  /* 0x01208000e51c783b */ /* 0x000fe40000000200 */
[C---:B-1----:R-:W-:Y:S08]  /*2640*/  HMMA.16816.F32 R4, R32.reuse, R168, R4 ;  /* 0x000000a82004723c */ /* 0x042ff00000001804 */
        /* <DEDUP_REMOVED lines=63> */
[C---:B------:R-:W-:Y:S08]  /*2a40*/  HMMA.16816.F32 R8, R32.reuse, R174, R8 ;  /* 0x000000ae2008723c */ /* 0x040ff00000001808 */
[C---:B----4-:R-:W-:Y:S08]  /*2a50*/  HMMA.16816.F32 R12, R32.reuse, R24, R12 ;  /* 0x00000018200c723c */ /* 0x050ff0000000180c */
[----:B------:R-:W-:Y:S01]  /*2a60*/  HMMA.16816.F32 R16, R32, R26, R16 ;  /* 0x0000001a2010723c */ /* 0x000fe20000001810 */
[----:B------:R-:W3:Y:S05]  /*2a70*/  LDSM.16.M88.4 R24, [R228+0x16080] ;  /* 0x01608000e418783b */ /* 0x000eea0000000200 */
[----:B------:R-:W4:Y:S02]  /*2a80*/  LDSM.16.M88.4 R32, [R224+0x7080] ;  /* 0x00708000e020783b */ /* 0x000f240000000200 */
[C---:B-1----:R-:W-:Y:S01]  /*2a90*/  HMMA.16816.F32 R4, R164.reuse, R168, R4 ;  /* 0x000000a8a404723c */ /* 0x042fe20000001804 */
[----:B------:R-:W-:Y:S04]  /*2aa0*/  DEPBAR.LE SB0, 0x0 ;  /* 0x000080000000791a */ /* 0x000fe80000000000 */
[----:B------:R-:W-:Y:S03]  /*2ab0*/  BAR.SYNC.DEFER_BLOCKING 0x0 ;  /* 0x0000000000007b1d */ /* 0x000fe60000010000 */
[C---:B------:R-:W-:Y:S08]  /*2ac0*/  HMMA.16816.F32 R8, R164.reuse, R170, R8 ;  /* 0x000000aaa408723c */ /* 0x040ff00000001808 */
[C---:B--2---:R-:W-:Y:S08]  /*2ad0*/  HMMA.16816.F32 R12, R164.reuse, R20, R12 ;  /* 0x00000014a40c723c */ /* 0x044ff0000000180c */
[----:B------:R-:W-:Y:S01]  /*2ae0*/  HMMA.16816.F32 R16, R164, R22, R16 ;  /* 0x00000016a410723c */ /* 0x000fe20000001810 */
[----:B------:R-:W-:Y:S07]  /*2af0*/  LDSM.16.M88.4 R168, [R231+0x18080] ;  /* 0x01808000e7a8783b */ /* 0x000fee0000000200 */
[C---:B---3--:R-:W-:Y:S01]  /*2b00*/  HMMA.16816.F32 R4, R24.reuse, R28, R4 ;  /* 0x0000001c1804723c */ /* 0x048fe20000001804 */
[----:B------:R-:W1:Y:S05]  /*2b10*/  LDSM.16.M88.4 R172, [R2+0x8080] ;  /* 0x0080800002ac783b */ /* 0x000e6a0000000200 */
[----:B------:R-:W2:Y:S02]  /*2b20*/  LDSM.16.M88.4 R164, [R2+0x9080] ;  /* 0x0090800002a4783b */ /* 0x000ea40000000200 */
[C---:B------:R-:W-:Y:S03]  /*2b30*/  HMMA.16816.F32 R8, R24.reuse, R30, R8 ;  /* 0x0000001e1808723c */ /* 0x040fe60000001808 */
[----:B------:R-:W-:Y:S05]  /*2b40*/  LDSM.16.M88.4 R176, [R226+0x18080] ;  /* 0x01808000e2b0783b */ /* 0x000fea0000000200 */
[C---:B----4-:R-:W-:Y:S01]  /*2b50*/  HMMA.16816.F32 R12, R24.reuse, R32, R12 ;  /* 0x00000020180c723c */ /* 0x050fe2000000180c */
[----:B------:R-:W3:Y:S05]  /*2b60*/  LDSM.16.M88.4 R180, [R3+0x8080] ;  /* 0x0080800003b4783b */ /* 0x000eea0000000200 */
[----:B------:R-:W4:Y:S02]  /*2b70*/  LDSM.16.M88.4 R184, [R3+0x9080] ;  /* 0x0090800003b8783b */ /* 0x000f240000000200 */
[----:B------:R-:W-:Y:S03]  /*2b80*/  HMMA.16816.F32 R16, R24, R34, R16 ;  /* 0x000000221810723c */ /* 0x000fe60000001810 */
[----:B------:R-:W-:Y:S01]  /*2b90*/  LDSM.16.M88.4 R188, [R225+0x8080] ;  /* 0x00808000e1bc783b */ /* 0x000fe20000000200 */
[----:B------:R-:W-:Y:S02]  /*2ba0*/  FMUL.FTZ R4, R4, c[0x0][0x2b4] ;  /* 0x0000ad0004047a20 */ /* 0x000fe40000410000 */
[----:B------:R-:W-:Y:S02]  /*2bb0*/  FMUL.FTZ R5, R5, c[0x0][0x2b4] ;  /* 0x0000ad0005057a20 */ /* 0x000fe40000410000 */
[----:B------:R-:W-:Y:S01]  /*2bc0*/  FMUL.FTZ R6, R6, c[0x0][0x2b4] ;  /* 0x0000ad0006067a20 */ /* 0x000fe20000410000 */
[----:B------:R-:W2:Y:S03]  /*2bd0*/  MUFU.TANH R197, R4 ;  /* 0x0000000400c57308 */ /* 0x000ea60000002400 */
[----:B------:R-:W-:Y:S02]  /*2be0*/  FMUL.FTZ R7, R7, c[0x0][0x2b4] ;  /* 0x0000ad0007077a20 */ /* 0x000fe40000410000 */
[----:B------:R-:W-:Y:S02]  /*2bf0*/  FMUL.FTZ R8, R8, c[0x0][0x2b4] ;  /* 0x0000ad0008087a20 */ /* 0x000fe40000410000 */
[----:B------:R-:W-:Y:S01]  /*2c00*/  FMUL.FTZ R9, R9, c[0x0][0x2b4] ;  /* 0x0000ad0009097a20 */ /* 0x000fe20000410000 */
[C---:B-1----:R-:W-:Y:S02]  /*2c10*/  HMMA.16816.F32 R20, R168.reuse, R172, RZ ;  /* 0x000000aca814723c */ /* 0x042fe400000018ff */
[----:B------:R-:W1:Y:S01]  /*2c20*/  MUFU.TANH R196, R5 ;  /* 0x0000000500c47308 */ /* 0x000e620000002400 */
[----:B------:R-:W-:Y:S02]  /*2c30*/  FMUL.FTZ R10, R10, c[0x0][0x2b4] ;  /* 0x0000ad000a0a7a20 */ /* 0x000fe40000410000 */
[----:B------:R-:W-:Y:S02]  /*2c40*/  FMUL.FTZ R11, R11, c[0x0][0x2b4] ;  /* 0x0000ad000b0b7a20 */ /* 0x000fe40000410000 */
[----:B------:R-:W-:Y:S01]  /*2c50*/  FMUL.FTZ R12, R12, c[0x0][0x2b4] ;  /* 0x0000ad000c0c7a20 */ /* 0x000fe20000410000 */
[C---:B------:R-:W-:Y:S01]  /*2c60*/  HMMA.16816.F32 R24, R168.reuse, R174, RZ ;  /* 0x000000aea818723c */ /* 0x040fe200000018ff */
[----:B------:R-:W1:Y:S03]  /*2c70*/  LDSM.16.M88.4 R172, [R229+0x18080] ;  /* 0x01808000e5ac783b */ /* 0x000e660000000200 */
[----:B------:R-:W1:Y:S01]  /*2c80*/  MUFU.TANH R199, R6 ;  /* 0x0000000600c77308 */ /* 0x000e620000002400 */
[----:B------:R-:W-:Y:S02]  /*2c90*/  FMUL.FTZ R13, R13, c[0x0][0x2b4] ;  /* 0x0000ad000d0d7a20 */ /* 0x000fe40000410000 */
[----:B------:R-:W-:Y:S01]  /*2ca0*/  FMUL.FTZ R14, R14, c[0x0][0x2b4] ;  /* 0x0000ad000e0e7a20 */ /* 0x000fe20000410000 */
[C---:B--2---:R-:W-:Y:S01]  /*2cb0*/  HMMA.16816.F32 R28, R168.reuse, R164, RZ ;  /* 0x000000a4a81c723c */ /* 0x044fe200000018ff */
[----:B------:R-:W-:Y:S03]  /*2cc0*/  FMUL.FTZ R15, R15, c[0x0][0x2b4] ;  /* 0x0000ad000f0f7a20 */ /* 0x000fe60000410000 */
[----:B------:R-:W-:Y:S02]  /*2cd0*/  FMUL.FTZ R16, R16, c[0x0][0x2b4] ;  /* 0x0000ad0010107a20 */ /* 0x000fe40000410000 */
[----:B------:R2:W-:Y:S01]  /*2ce0*/  MUFU.TANH R198, R7 ;  /* 0x0000000700c67308 */ /* 0x0005e20000002400 */
[----:B------:R-:W-:Y:S01]  /*2cf0*/  FMUL.FTZ R17, R17, c[0x0][0x2b4] ;  /* 0x0000ad0011117a20 */ /* 0x000fe20000410000 */
[----:B------:R-:W-:Y:S01]  /*2d00*/  HMMA.16816.F32 R32, R168, R166, RZ ;  /* 0x000000a6a820723c */ /* 0x000fe200000018ff */
[----:B------:R-:W1:Y:S03]  /*2d10*/  LDSM.16.M88.4 R164, [R225+0x9080] ;  /* 0x00908000e1a4783b */ /* 0x000e660000000200 */
[----:B------:R-:W-:Y:S02]  /*2d20*/  FMUL.FTZ R18, R18, c[0x0][0x2b4] ;  /* 0x0000ad0012127a20 */ /* 0x000fe40000410000 */
[----:B------:R-:W-:Y:S02]  /*2d30*/  LDSM.16.M88.4 R168, [R228+0x18080] ;  /* 0x01808000e4a8783b */ /* 0x000fe40000000200 */
[C---:B---3--:R-:W-:Y:S01]  /*2d40*/  HMMA.16816.F32 R20, R176.reuse, R180, R20 ;  /* 0x000000b4b014723c */ /* 0x048fe20000001814 */
[----:B------:R-:W3:Y:S07]  /*2d50*/  MUFU.TANH R195, R8 ;  /* 0x0000000800c37308 */ /* 0x000eee0000002400 */
[C---:B------:R-:W-:Y:S01]  /*2d60*/  HMMA.16816.F32 R24, R176.reuse, R182, R24 ;  /* 0x000000b6b018723c */ /* 0x040fe20000001818 */
[----:B------:R-:W3:Y:S05]  /*2d70*/  LDSM.16.M88.4 R180, [R224+0x8080] ;  /* 0x00808000e0b4783b */ /* 0x000eea0000000200 */
[----:B--2---:R-:W-:Y:S02]  /*2d80*/  LDSM.16.M88.4 R4, [R224+0xd080] ;  /* 0x00d08000e004783b */ /* 0x004fe40000000200 */
[C---:B----4-:R-:W-:Y:S08]  /*2d90*/  HMMA.16816.F32 R28, R176.reuse, R184, R28 ;  /* 0x000000b8b01c723c */ /* 0x050ff0000000181c */
[----:B------:R-:W-:Y:S01]  /*2da0*/  HMMA.16816.F32 R32, R176, R186, R32 ;  /* 0x000000bab020723c */ /* 0x000fe20000001820 */
[----:B------:R-:W2:Y:S05]  /*2db0*/  LDSM.16.M88.4 R176, [R224+0x9080] ;  /* 0x00908000e0b0783b */ /* 0x000eaa0000000200 */
[----:B------:R-:W-:Y:S02]  /*2dc0*/  LDSM.16.M88.4 R184, [R231+0x1a080] ;  /* 0x01a08000e7b8783b */ /* 0x000fe40000000200 */
[C---:B-1----:R-:W-:Y:S08]  /*2dd0*/  HMMA.16816.F32 R20, R172.reuse, R188, R20 ;  /* 0x000000bcac14723c */ /* 0x042ff00000001814 */
[C---:B------:R-:W-:Y:S01]  /*2de0*/  HMMA.16816.F32 R24, R172.reuse, R190, R24 ;  /* 0x000000beac18723c */ /* 0x040fe20000001818 */
[----:B------:R-:W1:Y:S07]  /*2df0*/  LDSM.16.M88.4 R188, [R2+0xa080] ;  /* 0x00a0800002bc783b */ /* 0x000e6e0000000200 */
[C---:B------:R-:W-:Y:S08]  /*2e00*/  HMMA.16816.F32 R28, R172.reuse, R164, R28 ;  /* 0x000000a4ac1c723c */ /* 0x040ff0000000181c */
[----:B------:R-:W-:Y:S01]  /*2e10*/  HMMA.16816.F32 R32, R172, R166, R32 ;  /* 0x000000a6ac20723c */ /* 0x000fe20000001820 */
[----:B------:R-:W4:Y:S05]  /*2e20*/  LDSM.16.M88.4 R164, [R2+0xb080] ;  /* 0x00b0800002a4783b */ /* 0x000f2a0000000200 */
[----:B------:R-:W-:Y:S02]  /*2e30*/  LDSM.16.M88.4 R172, [R226+0x1a080] ;  /* 0x01a08000e2ac783b */ /* 0x000fe40000000200 */
[C---:B---3--:R-:W-:Y:S08]  /*2e40*/  HMMA.16816.F32 R20, R168.reuse, R180, R20 ;  /* 0x000000b4a814723c */ /* 0x048ff00000001814 */
[C---:B------:R-:W-:Y:S01]  /*2e50*/  HMMA.16816.F32 R24, R168.reuse, R182, R24 ;  /* 0x000000b6a818723c */ /* 0x040fe20000001818 */
[----:B------:R-:W3:Y:S07]  /*2e60*/  LDSM.16.M88.4 R180, [R3+0xa080] ;  /* 0x00a0800003b4783b */ /* 0x000eee0000000200 */
[C---:B--2---:R-:W-:Y:S08]  /*2e70*/  HMMA.16816.F32 R28, R168.reuse, R176, R28 ;  /* 0x000000b0a81c723c */ /* 0x044ff0000000181c */
[----:B------:R-:W-:Y:S01]  /*2e80*/  HMMA.16816.F32 R32, R168, R178, R32 ;  /* 0x000000b2a820723c */ /* 0x000fe20000001820 */
[----:B------:R-:W2:Y:S05]  /*2e90*/  LDSM.16.M88.4 R168, [R3+0xb080] ;  /* 0x00b0800003a8783b */ /* 0x000eaa0000000200 */
[----:B------:R-:W-:Y:S02]  /*2ea0*/  LDSM.16.M88.4 R176, [R229+0x1a080] ;  /* 0x01a08000e5b0783b */ /* 0x000fe40000000200 */
[C---:B-1----:R-:W-:Y:S08]  /*2eb0*/  HMMA.16816.F32 R20, R184.reuse, R188, R20 ;  /* 0x000000bcb814723c */ /* 0x042ff00000001814 */
[C---:B------:R-:W-:Y:S01]  /*2ec0*/  HMMA.16816.F32 R24, R184.reuse, R190, R24 ;  /* 0x000000beb818723c */ /* 0x040fe20000001818 */
[----:B------:R-:W1:Y:S07]  /*2ed0*/  LDSM.16.M88.4 R188, [R225+0xa080] ;  /* 0x00a08000e1bc783b */ /* 0x000e6e0000000200 */
[C---:B----4-:R-:W-:Y:S08]  /*2ee0*/  HMMA.16816.F32 R28, R184.reuse, R164, R28 ;  /* 0x000000a4b81c723c */ /* 0x050ff0000000181c */
        /* <DEDUP_REMOVED lines=36> */
[----:B------:R-:W-:Y:S05]  /*3130*/  LDSM.16.M88.4 R168, [R231+0x1e080] ;  /* 0x01e08000e7a8783b */ /* 0x000fea0000000200 */
[----:B------:R-:W2:Y:S02]  /*3140*/  LDSM.16.M88.4 R176, [R2+0xe080] ;  /* 0x00e0800002b0783b */ /* 0x000ea40000000200 */
[C---:B-1----:R-:W-:Y:S01]  /*3150*/  HMMA.16816.F32 R20, R180.reuse, R188, R20 ;  /* 0x000000bcb414723c */ /* 0x042fe20000001814 */
[----:B------:R-:W1:Y:S07]  /*3160*/  MUFU.TANH R188, R9 ;  /* 0x0000000900bc7308 */ /* 0x000e6e0000002400 */
[C---:B------:R-:W-:Y:S03]  /*3170*/  HMMA.16816.F32 R24, R180.reuse, R190, R24 ;  /* 0x000000beb418723c */ /* 0x040fe60000001818 */
[----:B------:R-:W1:Y:S05]  /*3180*/  MUFU.TANH R190, R10 ;  /* 0x0000000a00be7308 */ /* 0x000e6a0000002400 */
[C---:B----4-:R-:W-:Y:S05]  /*3190*/  HMMA.16816.F32 R28, R180.reuse, R164, R28 ;  /* 0x000000a4b41c723c */ /* 0x050fea000000181c */
[----:B------:R4:W1:Y:S02]  /*31a0*/  MUFU.TANH R189, R11 ;  /* 0x0000000b00bd7308 */ /* 0x0008640000002400 */
[----:B------:R-:W-:Y:S01]  /*31b0*/  FMUL.FTZ R164, R19, c[0x0][0x2b4] ;  /* 0x0000ad0013a47a20 */ /* 0x000fe20000410000 */
[----:B------:R-:W-:Y:S07]  /*31c0*/  HMMA.16816.F32 R32, R180, R166, R32 ;  /* 0x000000a6b420723c */ /* 0x000fee0000001820 */
[----:B------:R-:W1:Y:S01]  /*31d0*/  MUFU.TANH R182, R12 ;  /* 0x0000000c00b67308 */ /* 0x000e620000002400 */
[C---:B---3--:R-:W-:Y:S08]  /*31e0*/  HMMA.16816.F32 R20, R172.reuse, R184, R20 ;  /* 0x000000b8ac14723c */ /* 0x048ff00000001814 */
[C---:B------:R-:W-:Y:S01]  /*31f0*/  HMMA.16816.F32 R24, R172.reuse, R186, R24 ;  /* 0x000000baac18723c */ /* 0x040fe20000001818 */
[----:B------:R-:W3:Y:S01]  /*3200*/  MUFU.TANH R181, R13 ;  /* 0x0000000d00b57308 */ /* 0x000ee20000002400 */
[----:B----4-:R-:W4:Y:S06]  /*3210*/  LDSM.16.M88.4 R8, [R2+0xf080] ;  /* 0x00f080000208783b */ /* 0x010f2c0000000200 */
[C---:B------:R-:W-:Y:S03]  /*3220*/  HMMA.16816.F32 R28, R172.reuse, R4, R28 ;  /* 0x00000004ac1c723c */ /* 0x040fe6000000181c */
[----:B------:R-:W-:Y:S05]  /*3230*/  MUFU.TANH R184, R14 ;  /* 0x0000000e00b87308 */ /* 0x000fea0000002400 */
[----:B------:R-:W-:Y:S01]  /*3240*/  HMMA.16816.F32 R32, R172, R6, R32 ;  /* 0x00000006ac20723c */ /* 0x000fe20000001820 */
[----:B------:R-:W-:Y:S04]  /*3250*/  LDSM.16.M88.4 R4, [R226+0x1e080] ;  /* 0x01e08000e204783b */ /* 0x000fe80000000200 */
[----:B------:R1:W-:Y:S03]  /*3260*/  MUFU.TANH R183, R15 ;  /* 0x0000000f00b77308 */ /* 0x0003e60000002400 */
[C---:B--2---:R-:W-:Y:S07]  /*3270*/  HMMA.16816.F32 R20, R168.reuse, R176, R20 ;  /* 0x000000b0a814723c */ /* 0x044fee0000001814 */
[----:B------:R-:W-:Y:S01]  /*3280*/  MUFU.TANH R180, R16 ;  /* 0x0000001000b47308 */ /* 0x000fe20000002400 */
[C---:B------:R-:W-:Y:S09]  /*3290*/  HMMA.16816.F32 R24, R168.reuse, R178, R24 ;  /* 0x000000b2a818723c */ /* 0x040ff20000001818 */
[----:B------:R-:W-:Y:S01]  /*32a0*/  MUFU.TANH R176, R17 ;  /* 0x0000001100b07308 */ /* 0x000fe20000002400 */
[C---:B----4-:R-:W-:Y:S01]  /*32b0*/  HMMA.16816.F32 R28, R168.reuse, R8, R28 ;  /* 0x00000008a81c723c */ /* 0x050fe2000000181c */
[----:B-1----:R-:W1:Y:S08]  /*32c0*/  LDSM.16.M88.4 R12, [R3+0xe080] ;  /* 0x00e08000030c783b */ /* 0x002e700000000200 */
[----:B------:R2:W-:Y:S03]  /*32d0*/  MUFU.TANH R178, R18 ;  /* 0x0000001200b27308 */ /* 0x0005e60000002400 */
[----:B------:R-:W-:Y:S01]  /*32e0*/  FSEL R8, R197, -INF , P3 ;  /* 0xff800000c5087808 */ /* 0x000fe20001800000 */
[----:B------:R-:W-:Y:S04]  /*32f0*/  HMMA.16816.F32 R32, R168, R10, R32 ;  /* 0x0000000aa820723c */ /* 0x000fe80000001820 */
[--C-:B------:R-:W-:Y:S02]  /*3300*/  FFMA.FTZ R8, R8, c[0x0][0x29c], -R193.reuse ;  /* 0x0000a70008087a23 */ /* 0x100fe400000108c1 */
[----:B------:R4:W-:Y:S10]  /*3310*/  MUFU.TANH R177, R164 ;  /* 0x000000a400b17308 */ /* 0x0009f40000002400 */
[----:B------:R3:W-:Y:S01]  /*3320*/  MUFU.EX2 R172, R8 ;  /* 0x0000000800ac7308 */ /* 0x0007e20000000800 */
[----:B--2---:R-:W2:Y:S01]  /*3330*/  LDSM.16.M88.4 R16, [R3+0xf080] ;  /* 0x00f080000310783b */ /* 0x004ea20000000200 */
[----:B----4-:R-:W-:Y:S01]  /*3340*/  FSEL R164, R196, -INF , P0 ;  /* 0xff800000c4a47808 */ /* 0x010fe20000000000 */
[C---:B-1----:R-:W-:Y:S05]  /*3350*/  HMMA.16816.F32 R20, R4.reuse, R12, R20 ;  /* 0x0000000c0414723c */ /* 0x042fea0000001814 */
[--C-:B------:R-:W-:Y:S02]  /*3360*/  FFMA.FTZ R170, R164, c[0x0][0x29c], -R193.reuse ;  /* 0x0000a700a4aa7a23 */ /* 0x100fe400000108c1 */
[----:B------:R-:W-:Y:S01]  /*3370*/  FSEL R12, R199, -INF , P3 ;  /* 0xff800000c70c7808 */ /* 0x000fe20001800000 */
[C---:B------:R-:W-:Y:S01]  /*3380*/  HMMA.16816.F32 R24, R4.reuse, R14, R24 ;  /* 0x0000000e0418723c */ /* 0x040fe20000001818 */
[----:B---3--:R-:W-:Y:S02]  /*3390*/  LDSM.16.M88.4 R8, [R229+0x1e080] ;  /* 0x01e08000e508783b */ /* 0x008fe40000000200 */
[----:B------:R-:W1:Y:S01]  /*33a0*/  MUFU.EX2 R170, R170 ;  /* 0x000000aa00aa7308 */ /* 0x000e620000000800 */
[--C-:B------:R-:W-:Y:S01]  /*33b0*/  FFMA.FTZ R12, R12, c[0x0][0x29c], -R192.reuse ;  /* 0x0000a7000c0c7a23 */ /* 0x100fe200000108c0 */
[----:B------:R-:W-:Y:S01]  /*33c0*/  LOP3.LUT P3, RZ, R239, 0x8, RZ, 0xc0, !PT ;  /* 0x00000008efff7812 */ /* 0x000fe2000786c0ff */
[----:B------:R-:W3:Y:S07]  /*33d0*/  LDSM.16.M88.4 R164, [R225+0xe080] ;  /* 0x00e08000e1a4783b */ /* 0x000eee0000000200 */
[----:B------:R4:W-:Y:S01]  /*33e0*/  MUFU.EX2 R173, R12 ;  /* 0x0000000c00ad7308 */ /* 0x0009e20000000800 */
[C---:B--2---:R-:W-:Y:S07]  /*33f0*/  HMMA.16816.F32 R28, R4.reuse, R16, R28 ;  /* 0x00000010041c723c */ /* 0x044fee000000181c */
[----:B------:R-:W-:Y:S01]  /*3400*/  FSEL R16, R195, -INF , P5 ;  /* 0xff800000c3107808 */ /* 0x000fe20002800000 */
[----:B------:R-:W-:Y:S04]  /*3410*/  HMMA.16816.F32 R32, R4, R18, R32 ;  /* 0x000000120420723c */ /* 0x000fe80000001820 */
[--C-:B------:R-:W-:Y:S03]  /*3420*/  FFMA.FTZ R16, R16, c[0x0][0x29c], -R193.reuse ;  /* 0x0000a70010107a23 */ /* 0x100fe600000108c1 */
[----:B------:R-:W-:Y:S01]  /*3430*/  FSEL R4, R188, -INF , P4 ;  /* 0xff800000bc047808 */ /* 0x000fe20002000000 */
[----:B------:R2:W1:Y:S01]  /*3440*/  MUFU.EX2 R169, R16 ;  /* 0x0000001000a97308 */ /* 0x0004620000000800 */
[----:B----4-:R-:W-:Y:S02]  /*3450*/  FSEL R12, R198, -INF , P0 ;  /* 0xff800000c60c7808 */ /* 0x010fe40000000000 */
[----:B------:R-:W-:Y:S03]  /*3460*/  LOP3.LUT P0, RZ, R239, 0x1, RZ, 0xc0, !PT ;  /* 0x00000001efff7812 */ /* 0x000fe6000780c0ff */
[--C-:B------:R-:W-:Y:S02]  /*3470*/  FFMA.FTZ R168, R12, c[0x0][0x29c], -R192.reuse ;  /* 0x0000a7000ca87a23 */ /* 0x100fe400000108c0 */
[----:B------:R-:W4:Y:S01]  /*3480*/  LDSM.16.M88.4 R12, [R225+0xf080] ;  /* 0x00f08000e10c783b */ /* 0x000f220000000200 */
[C---:B---3--:R-:W-:Y:S01]  /*3490*/  HMMA.16816.F32 R20, R8.reuse, R164, R20 ;  /* 0x000000a40814723c */ /* 0x048fe20000001814 */
[----:B------:R3:W-:Y:S06]  /*34a0*/  MUFU.EX2 R175, R168 ;  /* 0x000000a800af7308 */ /* 0x0007ec0000000800 */
[----:B------:R-:W-:Y:S01]  /*34b0*/  FSEL R164, R190, -INF , P5 ;  /* 0xff800000bea47808 */ /* 0x000fe20002800000 */
[C---:B------:R-:W-:Y:S01]  /*34c0*/  HMMA.16816.F32 R24, R8.reuse, R166, R24 ;  /* 0x000000a60818723c */ /* 0x040fe20000001818 */
[----:B------:R-:W-:Y:S03]  /*34d0*/  PLOP3.LUT P5, PT, PT, PT, UP0, 0x80, 0x0 ;  /* 0x000000000000781c */ /* 0x000fe60003faf008 */
[--C-:B------:R-:W-:Y:S01]  /*34e0*/  FFMA.FTZ R164, R164, c[0x0][0x29c], -R192.reuse ;  /* 0x0000a700a4a47a23 */ /* 0x100fe200000108c0 */
[----:B--2---:R-:W-:Y:S03]  /*34f0*/  LDSM.16.M88.4 R16, [R224+0xe080] ;  /* 0x00e08000e010783b */ /* 0x004fe60000000200 */
[----:B------:R2:W-:Y:S01]  /*3500*/  MUFU.EX2 R174, R164 ;  /* 0x000000a400ae7308 */ /* 0x0005e20000000800 */
[--C-:B---3--:R-:W-:Y:S02]  /*3510*/  FFMA.FTZ R168, R4, c[0x0][0x29c], -R193.reuse ;  /* 0x0000a70004a87a23 */ /* 0x108fe400000108c1 */
[----:B------:R-:W3:Y:S07]  /*3520*/  LDSM.16.M88.4 R4, [R228+0x1e080] ;  /* 0x01e08000e404783b */ /* 0x000eee0000000200 */
[----:B------:R-:W1:Y:S01]  /*3530*/  MUFU.EX2 R168, R168 ;  /* 0x000000a800a87308 */ /* 0x000e620000000800 */
[C---:B----4-:R-:W-:Y:S03]  /*3540*/  HMMA.16816.F32 R28, R8.reuse, R12, R28 ;  /* 0x0000000c081c723c */ /* 0x050fe6000000181c */
[----:B--2---:R-:W-:Y:S04]  /*3550*/  FSEL R164, R189, -INF , P4 ;  /* 0xff800000bda47808 */ /* 0x004fe80002000000 */
[----:B------:R-:W-:Y:S01]  /*3560*/  FSEL R12, R182, -INF , P3 ;  /* 0xff800000b60c7808 */ /* 0x000fe20001800000 */
[----:B------:R-:W-:Y:S01]  /*3570*/  HMMA.16816.F32 R32, R8, R14, R32 ;  /* 0x0000000e0820723c */ /* 0x000fe20000001820 */
[----:B------:R-:W2:Y:S03]  /*3580*/  LDS R8, [R243.X4+0x20180] ;  /* 0x02018000f3087984 */ /* 0x000ea60000004800 */
[----:B------:R-:W-:Y:S02]  /*3590*/  FFMA.FTZ R171, R164, c[0x0][0x29c], -R192 ;  /* 0x0000a700a4ab7a23 */ /* 0x000fe400000108c0 */
[----:B------:R-:W4:Y:S01]  /*35a0*/  LDSM.16.M88.4 R164, [R224+0xf080] ;  /* 0x00f08000e0a4783b */ /* 0x000f220000000200 */
[----:B------:R-:W-:Y:S01]  /*35b0*/  FSEL R9, R181, -INF , P2 ;  /* 0xff800000b5097808 */ /* 0x000fe20001000000 */
[----:B------:R-:W-:Y:S01]  /*35c0*/  FFMA.FTZ R14, -R188, R188, 1 ;  /* 0x3f800000bc0e7423 */ /* 0x000fe200000101bc */
[----:B-1----:R-:W-:Y:S01]  /*35d0*/  F2FP.PACK_AB R15, R170, R172 ;  /* 0x000000acaa0f723e */ /* 0x002fe200000000ff */
[----:B------:R-:W-:Y:S02]  /*35e0*/  MUFU.EX2 R171, R171 ;  /* 0x000000ab00ab7308 */ /* 0x000fe40000000800 */
[--C-:B------:R-:W-:Y:S02]  /*35f0*/  FFMA.FTZ R9, R9, c[0x0][0x29c], -R193.reuse ;  /* 0x0000a70009097a23 */ /* 0x100fe400000108c1 */
[--C-:B------:R-:W-:Y:S01]  /*3600*/  FFMA.FTZ R12, R12, c[0x0][0x29c], -R193.reuse ;  /* 0x0000a7000c0c7a23 */ /* 0x100fe200000108c1 */
[C---:B---3--:R-:W-:Y:S05]  /*3610*/  HMMA.16816.F32 R20, R4.reuse, R16, R20 ;  /* 0x000000100414723c */ /* 0x048fea0000001814 */
[----:B------:R1:W-:Y:S02]  /*3620*/  MUFU.EX2 R10, R9 ;  /* 0x00000009000a7308 */ /* 0x0003e40000000800 */
[----:B------:R-:W-:Y:S01]  /*3630*/  FFMA.FTZ R16, -R176, R176, 1 ;  /* 0x3f800000b0107423 */ /* 0x000fe200000101b0 */
[C---:B------:R-:W-:Y:S07]  /*3640*/  HMMA.16816.F32 R24, R4.reuse, R18, R24 ;  /* 0x000000120418723c */ /* 0x040fee0000001818 */
[----:B------:R3:W3:Y:S09]  /*3650*/  MUFU.EX2 R11, R12 ;  /* 0x0000000c000b7308 */ /* 0x0006f20000000800 */
[----:B--2---:R-:W-:Y:S01]  /*3660*/  FADD.FTZ R20, R20, -R8 ;  /* 0x8000000814147221 */ /* 0x004fe20000010000 */
[----:B-1----:R-:W-:Y:S01]  /*3670*/  FSEL R9, R184, -INF , P3 ;  /* 0xff800000b8097808 */ /* 0x002fe20001800000 */
[C---:B----4-:R-:W-:Y:S03]  /*3680*/  HMMA.16816.F32 R28, R4.reuse, R164, R28 ;  /* 0x000000a4041c723c */ /* 0x050fe6000000181c */
[----:B------:R-:W-:Y:S02]  /*3690*/  FMUL.FTZ R20, R172, R20 ;  /* 0x00000014ac147220 */ /* 0x000fe40000410000 */
[----:B------:R-:W-:Y:S02]  /*36a0*/  FFMA.FTZ R9, R9, c[0x0][0x29c], -R192 ;  /* 0x0000a70009097a23 */ /* 0x000fe400000108c0 */
[--C-:B------:R-:W-:Y:S01]  /*36b0*/  FADD.FTZ R24, R24, -R8.reuse ;  /* 0x8000000818187221 */ /* 0x100fe20000010000 */
[----:B------:R-:W-:Y:S01]  /*36c0*/  HMMA.16816.F32 R32, R4, R166, R32 ;  /* 0x000000a60420723c */ /* 0x000fe20000001820 */
[----:B------:R1:W-:Y:S03]  /*36d0*/  MUFU.EX2 R19, R9 ;  /* 0x0000000900137308 */ /* 0x0003e60000000800 */
[--C-:B------:R-:W-:Y:S01]  /*36e0*/  FADD.FTZ R21, R21, -R8.reuse ;  /* 0x8000000815157221 */ /* 0x100fe20000010000 */
[----:B---3--:R-:W-:Y:S01]  /*36f0*/  FSEL R12, R176, -INF , P0 ;  /* 0xff800000b00c7808 */ /* 0x008fe20000000000 */
[----:B------:R-:W-:Y:S01]  /*3700*/  FADD.FTZ R25, R25, -R8 ;  /* 0x8000000819197221 */ /* 0x000fe20000010000 */
[----:B------:R-:W-:Y:S01]  /*3710*/  FSEL R4, R178, -INF , P1 ;  /* 0xff800000b2047808 */ /* 0x000fe20000800000 */
[----:B------:R-:W-:Y:S01]  /*3720*/  FMUL.FTZ R7, R169, R24 ;  /* 0x00000018a9077220 */ /* 0x000fe20000410000 */
[----:B------:R-:W-:Y:S03]  /*3730*/  FSEL R5, R177, -INF , P0 ;  /* 0xff800000b1057808 */ /* 0x000fe60000000000 */
[----:B------:R-:W-:Y:S02]  /*3740*/  FFMA.FTZ R6, R4, c[0x0][0x29c], -R192 ;  /* 0x0000a70004067a23 */ /* 0x000fe400000108c0 */
[----:B------:R-:W-:Y:S02]  /*3750*/  FMUL.FTZ R25, R168, R25 ;  /* 0x00000019a8197220 */ /* 0x000fe40000410000 */
[----:B------:R2:W-:Y:S01]  /*3760*/  MUFU.EX2 R17, R6 ;  /* 0x0000000600117308 */ /* 0x0005e20000000800 */
[--C-:B------:R-:W-:Y:S02]  /*3770*/  FADD.FTZ R29, R29, -R8.reuse ;  /* 0x800000081d1d7221 */ /* 0x100fe40000010000 */
[----:B------:R-:W-:Y:S02]  /*3780*/  FMUL.FTZ R21, R170, R21 ;  /* 0x00000015aa157220 */ /* 0x000fe40000410000 */
[----:B------:R-:W-:Y:S03]  /*3790*/  FFMA.FTZ R4, -R196, R196, 1 ;  /* 0x3f800000c4047423 */ /* 0x000fe600000101c4 */
[--C-:B------:R-:W-:Y:S01]  /*37a0*/  FADD.FTZ R13, R32, -R8.reuse ;  /* 0x80000008200d7221 */ /* 0x100fe20000010000 */
[----:B-1----:R-:W-:Y:S01]  /*37b0*/  FSEL R9, R183, -INF , P2 ;  /* 0xff800000b7097808 */ /* 0x002fe20001000000 */
[----:B------:R-:W-:Y:S02]  /*37c0*/  FADD.FTZ R33, R33, -R8 ;  /* 0x8000000821217221 */ /* 0x000fe40000010000 */
[----:B------:R-:W-:Y:S02]  /*37d0*/  FMUL.FTZ R21, R4, R21 ;  /* 0x0000001504157220 */ /* 0x000fe40000410000 */
[--C-:B------:R-:W-:Y:S01]  /*37e0*/  FFMA.FTZ R9, R9, c[0x0][0x29c], -R192.reuse ;  /* 0x0000a70009097a23 */ /* 0x100fe200000108c0 */
[----:B------:R-:W1:Y:S01]  /*37f0*/  LDS R4, [R243.X4+0x201a0] ;  /* 0x0201a000f3047984 */ /* 0x000e620000004800 */
[----:B------:R-:W-:Y:S02]  /*3800*/  FFMA.FTZ R192, R5, c[0x0][0x29c], -R192 ;  /* 0x0000a70005c07a23 */ /* 0x000fe400000108c0 */
[----:B------:R3:W-:Y:S01]  /*3810*/  MUFU.EX2 R18, R9 ;  /* 0x0000000900127308 */ /* 0x0007e20000000800 */
[----:B------:R-:W-:Y:S01]  /*3820*/  FFMA.FTZ R5, -R197, R197, 1 ;  /* 0x3f800000c5057423 */ /* 0x000fe200000101c5 */
[----:B------:R4:W-:Y:S03]  /*3830*/  STS [R240], R15 ;  /* 0x0000000ff0007388 */ /* 0x0009e60000000800 */
[----:B------:R-:W-:Y:S01]  /*3840*/  FMUL.FTZ R20, R5, R20 ;  /* 0x0000001405147220 */ /* 0x000fe20000410000 */
[----:B------:R-:W-:Y:S01]  /*3850*/  F2FP.PACK_AB R5, R10, R11 ;  /* 0x0000000b0a05723e */ /* 0x000fe200000000ff */
[----:B--2---:R-:W-:Y:S02]  /*3860*/  FADD.FTZ R6, R28, -R8 ;  /* 0x800000081c067221 */ /* 0x004fe40000010000 */
[----:B------:R-:W-:Y:S01]  /*3870*/  FFMA.FTZ R8, -R195, R195, 1 ;  /* 0x3f800000c3087423 */ /* 0x000fe200000101c3 */
[----:B------:R-:W-:Y:S01]  /*3880*/  MUFU.EX2 R192, R192 ;  /* 0x000000c000c07308 */ /* 0x000fe20000000800 */
[----:B------:R-:W-:Y:S02]  /*3890*/  FMUL.FTZ R6, R11, R6 ;  /* 0x000000060b067220 */ /* 0x000fe40000410000 */
[----:B------:R-:W-:Y:S02]  /*38a0*/  FMUL.FTZ R7, R8, R7 ;  /* 0x0000000708077220 */ /* 0x000fe40000410000 */
[----:B------:R-:W-:Y:S02]  /*38b0*/  FFMA.FTZ R8, -R182, R182, 1 ;  /* 0x3f800000b6087423 */ /* 0x000fe400000101b6 */
[----:B------:R-:W-:Y:S02]  /*38c0*/  FMUL.FTZ R10, R10, R29 ;  /* 0x0000001d0a0a7220 */ /* 0x000fe40000410000 */
[----:B------:R-:W-:Y:S02]  /*38d0*/  FMUL.FTZ R11, R14, R25 ;  /* 0x000000190e0b7220 */ /* 0x000fe40000410000 */
[----:B------:R-:W-:Y:S02]  /*38e0*/  FFMA.FTZ R14, -R181, R181, 1 ;  /* 0x3f800000b50e7423 */ /* 0x000fe400000101b5 */
[----:B------:R-:W-:Y:S01]  /*38f0*/  FMUL.FTZ R6, R8, R6 ;  /* 0x0000000608067220 */ /* 0x000fe20000410000 */
[C---:B---3--:R-:W-:Y:S01]  /*3900*/  FSEL R9, R180.reuse, -INF , P1 ;  /* 0xff800000b4097808 */ /* 0x048fe20000800000 */
[----:B------:R-:W-:Y:S01]  /*3910*/  FFMA.FTZ R8, -R180, R180, 1 ;  /* 0x3f800000b4087423 */ /* 0x000fe200000101b4 */
[----:B------:R-:W-:Y:S01]  /*3920*/  F2FP.PACK_AB R11, R11, R7 ;  /* 0x000000070b0b723e */ /* 0x000fe200000000ff */
[----:B------:R-:W-:Y:S01]  /*3930*/  FMUL.FTZ R14, R14, R10 ;  /* 0x0000000a0e0e7220 */ /* 0x000fe20000410000 */
[----:B------:R-:W-:Y:S01]  /*3940*/  F2FP.PACK_AB R7, R171, R174 ;  /* 0x000000aeab07723e */ /* 0x000fe200000000ff */
[--C-:B------:R-:W-:Y:S01]  /*3950*/  FFMA.FTZ R9, R9, c[0x0][0x29c], -R193.reuse ;  /* 0x0000a70009097a23 */ /* 0x100fe200000108c1 */
[----:B------:R-:W-:Y:S01]  /*3960*/  F2FP.PACK_AB R10, R21, R20 ;  /* 0x00000014150a723e */ /* 0x000fe200000000ff */
[----:B------:R-:W-:Y:S01]  /*3970*/  FFMA.FTZ R193, R12, c[0x0][0x29c], -R193 ;  /* 0x0000a7000cc17a23 */ /* 0x000fe200000108c1 */
[----:B------:R-:W-:Y:S01]  /*3980*/  F2FP.PACK_AB R12, R168, R169 ;  /* 0x000000a9a80c723e */ /* 0x000fe200000000ff */
[----:B----4-:R-:W-:Y:S01]  /*3990*/  FFMA.FTZ R15, -R183, R183, 1 ;  /* 0x3f800000b70f7423 */ /* 0x010fe200000101b7 */
[----:B------:R-:W-:Y:S01]  /*39a0*/  F2FP.PACK_AB R14, R14, R6 ;  /* 0x000000060e0e723e */ /* 0x000fe200000000ff */
[----:B------:R-:W2:Y:S01]  /*39b0*/  MUFU.EX2 R9, R9 ;  /* 0x0000000900097308 */ /* 0x000ea20000000800 */
[----:B------:R-:W-:Y:S01]  /*39c0*/  IADD3 R6, R240, R200, RZ ;  /* 0x000000c8f0067210 */ /* 0x000fe20007ffe0ff */
[--C-:B-1----:R-:W-:Y:S02]  /*39d0*/  FADD.FTZ R22, R22, -R4.reuse ;  /* 0x8000000416167221 */ /* 0x102fe40000010000 */
[--C-:B------:R-:W-:Y:S02]  /*39e0*/  FADD.FTZ R23, R23, -R4.reuse ;  /* 0x8000000417177221 */ /* 0x100fe40000010000 */
[--C-:B------:R-:W-:Y:S02]  /*39f0*/  FADD.FTZ R26, R26, -R4.reuse ;  /* 0x800000041a1a7221 */ /* 0x100fe40000010000 */
[----:B------:R-:W-:Y:S02]  /*3a00*/  FMUL.FTZ R23, R175, R23 ;  /* 0x00000017af177220 */ /* 0x000fe40000410000 */
[----:B------:R-:W1:Y:S01]  /*3a10*/  MUFU.EX2 R193, R193 ;  /* 0x000000c100c17308 */ /* 0x000e620000000800 */
[--C-:B------:R-:W-:Y:S02]  /*3a20*/  FADD.FTZ R27, R27, -R4.reuse ;  /* 0x800000041b1b7221 */ /* 0x100fe40000010000 */
[--C-:B------:R-:W-:Y:S02]  /*3a30*/  FADD.FTZ R30, R30, -R4.reuse ;  /* 0x800000041e1e7221 */ /* 0x100fe40000010000 */
[--C-:B------:R-:W-:Y:S02]  /*3a40*/  FADD.FTZ R31, R31, -R4.reuse ;  /* 0x800000041f1f7221 */ /* 0x100fe40000010000 */
[--C-:B------:R-:W-:Y:S02]  /*3a50*/  FADD.FTZ R34, R34, -R4.reuse ;  /* 0x8000000422227221 */ /* 0x100fe40000010000 */
[----:B------:R-:W-:Y:S02]  /*3a60*/  FADD.FTZ R35, R35, -R4 ;  /* 0x8000000423237221 */ /* 0x000fe40000010000 */
[----:B------:R-:W-:Y:S02]  /*3a70*/  FMUL.FTZ R26, R174, R26 ;  /* 0x0000001aae1a7220 */ /* 0x000fe40000410000 */
[----:B------:R-:W-:Y:S02]  /*3a80*/  FMUL.FTZ R27, R171, R27 ;  /* 0x0000001bab1b7220 */ /* 0x000fe40000410000 */
[----:B--2---:R-:W-:Y:S02]  /*3a90*/  FMUL.FTZ R13, R9, R13 ;  /* 0x0000000d090d7220 */ /* 0x004fe40000410000 */
[----:B------:R-:W-:Y:S02]  /*3aa0*/  FMUL.FTZ R30, R19, R30 ;  /* 0x0000001e131e7220 */ /* 0x000fe40000410000 */
[----:B------:R-:W-:Y:S01]  /*3ab0*/  FMUL.FTZ R13, R8, R13 ;  /* 0x0000000d080d7220 */ /* 0x000fe20000410000 */
[----:B------:R-:W-:Y:S01]  /*3ac0*/  F2FP.PACK_AB R8, R175, R173 ;  /* 0x000000adaf08723e */ /* 0x000fe200000000ff */
[----:B------:R-:W-:Y:S02]  /*3ad0*/  FMUL.FTZ R31, R18, R31 ;  /* 0x0000001f121f7220 */ /* 0x000fe40000410000 */
[----:B------:R-:W-:Y:S01]  /*3ae0*/  FMUL.FTZ R34, R17, R34 ;  /* 0x0000002211227220 */ /* 0x000fe20000410000 */
[C---:B-1----:R-:W-:Y:S01]  /*3af0*/  F2FP.PACK_AB R9, R193.reuse, R9 ;  /* 0x00000009c109723e */ /* 0x042fe200000000ff */
[----:B------:R1:W-:Y:S01]  /*3b00*/  STS [R240+0x400], R8 ;  /* 0x00040008f0007388 */ /* 0x0003e20000000800 */
[----:B------:R-:W-:Y:S02]  /*3b10*/  FMUL.FTZ R33, R193, R33 ;  /* 0x00000021c1217220 */ /* 0x000fe40000410000 */
[----:B------:R-:W-:Y:S02]  /*3b20*/  FMUL.FTZ R15, R15, R31 ;  /* 0x0000001f0f0f7220 */ /* 0x000fe40000410000 */
[----:B------:R2:W-:Y:S01]  /*3b30*/  STS [R6], R12 ;  /* 0x0000000c06007388 */ /* 0x0005e20000000800 */
[----:B------:R-:W-:Y:S02]  /*3b40*/  FMUL.FTZ R16, R16, R33 ;  /* 0x0000002110107220 */ /* 0x000fe40000410000 */
[----:B------:R-:W-:Y:S02]  /*3b50*/  FMUL.FTZ R35, R192, R35 ;  /* 0x00000023c0237220 */ /* 0x000fe40000410000 */
[----:B------:R3:W-:Y:S01]  /*3b60*/  STS [R6+0x400], R7 ;  /* 0x0004000706007388 */ /* 0x0007e20000000800 */
[----:B------:R-:W-:Y:S01]  /*3b70*/  F2FP.PACK_AB R13, R16, R13 ;  /* 0x0000000d100d723e */ /* 0x000fe200000000ff */
[----:B------:R-:W-:Y:S03]  /*3b80*/  FFMA.FTZ R16, -R184, R184, 1 ;  /* 0x3f800000b8107423 */ /* 0x000fe600000101b8 */
[----:B------:R4:W-:Y:S01]  /*3b90*/  STS [R194], R5 ;  /* 0x00000005c2007388 */ /* 0x0009e20000000800 */
[----:B------:R-:W-:Y:S01]  /*3ba0*/  FMUL.FTZ R16, R16, R30 ;  /* 0x0000001e10107220 */ /* 0x000fe20000410000 */
[----:B-1----:R-:W-:Y:S05]  /*3bb0*/  F2FP.PACK_AB R8, R18, R19 ;  /* 0x000000131208723e */ /* 0x002fea00000000ff */
[----:B------:R1:W-:Y:S01]  /*3bc0*/  STS [R194+0x400], R8 ;  /* 0x00040008c2007388 */ /* 0x0003e20000000800 */
[----:B--2---:R-:W-:Y:S01]  /*3bd0*/  FFMA.FTZ R12, -R199, R199, 1 ;  /* 0x3f800000c70c7423 */ /* 0x004fe200000101c7 */
[----:B---3--:R-:W-:Y:S02]  /*3be0*/  F2FP.PACK_AB R7, R192, R17 ;  /* 0x00000011c007723e */ /* 0x008fe400000000ff */
[----:B----4-:R-:W-:Y:S05]  /*3bf0*/  IADD3 R5, R200, R194, RZ ;  /* 0x000000c2c8057210 */ /* 0x010fea0007ffe0ff */
[----:B------:R2:W-:Y:S05]  /*3c00*/  STS [R5], R9 ;  /* 0x0000000905007388 */ /* 0x0005ea0000000800 */
[----:B------:R3:W-:Y:S05]  /*3c10*/  STS [R5+0x400], R7 ;  /* 0x0004000705007388 */ /* 0x0007ea0000000800 */
[----:B------:R-:W-:Y:S01]  /*3c20*/  BAR.SYNC.DEFER_BLOCKING 0x0 ;  /* 0x0000000000007b1d */ /* 0x000fe20000010000 */
[----:B-1----:R-:W-:Y:S04]  /*3c30*/  FFMA.FTZ R8, -R189, R189, 1 ;  /* 0x3f800000bd087423 */ /* 0x002fe800000101bd */
[----:B------:R-:W-:Y:S02]  /*3c40*/  FMUL.FTZ R8, R8, R27 ;  /* 0x0000001b08087220 */ /* 0x000fe40000410000 */
[----:B--2---:R-:W-:Y:S04]  /*3c50*/  FFMA.FTZ R9, -R198, R198, 1 ;  /* 0x3f800000c6097423 */ /* 0x004fe800000101c6 */
[----:B------:R-:W-:Y:S02]  /*3c60*/  FMUL.FTZ R9, R9, R23 ;  /* 0x0000001709097220 */ /* 0x000fe40000410000 */
[----:B---3--:R-:W-:Y:S01]  /*3c70*/  FMUL.FTZ R7, R173, R22 ;  /* 0x00000016ad077220 */ /* 0x008fe20000410000 */
[----:B------:R-:W-:Y:S03]  /*3c80*/  STS [R240+0x2000], R10 ;  /* 0x0020000af0007388 */ /* 0x000fe60000000800 */
[----:B------:R-:W-:Y:S02]  /*3c90*/  FMUL.FTZ R12, R12, R7 ;  /* 0x000000070c0c7220 */ /* 0x000fe40000410000 */
[----:B------:R-:W-:Y:S03]  /*3ca0*/  FFMA.FTZ R7, -R190, R190, 1 ;  /* 0x3f800000be077423 */ /* 0x000fe600000101be */
[----:B------:R-:W-:Y:S01]  /*3cb0*/  F2FP.PACK_AB R4, R9, R12 ;  /* 0x0000000c0904723e */ /* 0x000fe200000000ff */
[----:B------:R-:W-:Y:S02]  /*3cc0*/  FMUL.FTZ R7, R7, R26 ;  /* 0x0000001a07077220 */ /* 0x000fe40000410000 */
[----:B------:R-:W-:Y:S02]  /*3cd0*/  FFMA.FTZ R12, -R178, R178, 1 ;  /* 0x3f800000b20c7423 */ /* 0x000fe400000101b2 */
[----:B------:R1:W-:Y:S01]  /*3ce0*/  STS [R240+0x2400], R4 ;  /* 0x00240004f0007388 */ /* 0x0003e20000000800 */
[----:B------:R-:W-:Y:S01]  /*3cf0*/  F2FP.PACK_AB R8, R8, R7 ;  /* 0x000000070808723e */ /* 0x000fe200000000ff */
[----:B------:R-:W-:Y:S01]  /*3d00*/  FFMA.FTZ R9, -R177, R177, 1 ;  /* 0x3f800000b1097423 */ /* 0x000fe200000101b1 */
[----:B------:R-:W-:Y:S01]  /*3d10*/  F2FP.PACK_AB R7, R15, R16 ;  /* 0x000000100f07723e */ /* 0x000fe200000000ff */
[----:B------:R-:W-:Y:S01]  /*3d20*/  FMUL.FTZ R12, R12, R34 ;  /* 0x000000220c0c7220 */ /* 0x000fe20000410000 */
[----:B------:R-:W-:Y:S01]  /*3d30*/  STS [R6+0x2000], R11 ;  /* 0x0020000b06007388 */ /* 0x000fe20000000800 */
[----:B------:R-:W-:Y:S04]  /*3d40*/  FMUL.FTZ R9, R9, R35 ;  /* 0x0000002309097220 */ /* 0x000fe80000410000 */
[----:B------:R-:W-:Y:S05]  /*3d50*/  STS [R6+0x2400], R8 ;  /* 0x0024000806007388 */ /* 0x000fea0000000800 */
[----:B------:R-:W-:Y:S05]  /*3d60*/  STS [R194+0x2000], R14 ;  /* 0x0020000ec2007388 */ /* 0x000fea0000000800 */
[----:B------:R-:W-:Y:S01]  /*3d70*/  STS [R194+0x2400], R7 ;  /* 0x00240007c2007388 */ /* 0x000fe20000000800 */
[----:B-1----:R-:W-:Y:S04]  /*3d80*/  F2FP.PACK_AB R4, R9, R12 ;  /* 0x0000000c0904723e */ /* 0x002fe800000000ff */
[----:B------:R-:W-:Y:S05]  /*3d90*/  STS [R5+0x2000], R13 ;  /* 0x0020000d05007388 */ /* 0x000fea0000000800 */
[----:B------:R-:W-:Y:S05]  /*3da0*/  STS [R5+0x2400], R4 ;  /* 0x0024000405007388 */ /* 0x000fea0000000800 */
[----:B------:R-:W-:Y:S05]  /*3db0*/  LDSM.16.MT88.4 R4, [R230+0x20280] ;  /* 0x02028000e604783b */ /* 0x000fea0000004200 */
[----:B------:R-:W1:Y:S05]  /*3dc0*/  LDSM.16.MT88.4 R8, [R0+0x18080] ;  /* 0x018080000008783b */ /* 0x000e6a0000004200 */
[----:B------:R-:W2:Y:S05]  /*3dd0*/  LDSM.16.MT88.4 R12, [R227+0x20280] ;  /* 0x02028000e30c783b */ /* 0x000eaa0000004200 */
[----:B------:R-:W3:Y:S05]  /*3de0*/  LDSM.16.MT88.4 R16, [R0+0x1a080] ;  /* 0x01a080000010783b */ /* 0x000eea0000004200 */
[----:B------:R-:W4:Y:S05]  /*3df0*/  LDSM.16.MT88.4 R20, [R0+0x1c080] ;  /* 0x01c080000014783b */ /* 0x000f2a0000004200 */
[----:B------:R-:W3:Y:S05]  /*3e00*/  LDSM.16.MT88.4 R24, [R0+0x1e080] ;  /* 0x01e080000018783b */ /* 0x000eea0000004200 */
[----:B------:R-:W-:Y:S05]  /*3e10*/  LDSM.16.MT88.4 R28, [R230+0x20a80] ;  /* 0x020a8000e61c783b */ /* 0x000fea0000004200 */
[----:B------:R-:W3:Y:S05]  /*3e20*/  LDSM.16.MT88.4 R32, [R0+0x18880] ;  /* 0x018880000020783b */ /* 0x000eea0000004200 */
[----:B------:R-:W4:Y:S01]  /*3e30*/  LDSM.16.MT88.4 R164, [R227+0x20a80] ;  /* 0x020a8000e3a4783b */ /* 0x000f220000004200 */
[-C--:B-1----:R-:W-:Y:S04]  /*3e40*/  HMMA.16816.F32 R36, R4, R8.reuse, R36 ;  /* 0x000000080424723c */ /* 0x082fe80000001824 */
[----:B------:R-:W1:Y:S05]  /*3e50*/  LDSM.16.MT88.4 R168, [R0+0x1a880] ;  /* 0x01a8800000a8783b */ /* 0x000e6a0000004200 */
[----:B------:R-:W-:Y:S01]  /*3e60*/  LDSM.16.MT88.4 R172, [R0+0x19880] ;  /* 0x0198800000ac783b */ /* 0x000fe20000004200 */
[C---:B--2---:R-:W-:Y:S04]  /*3e70*/  HMMA.16816.F32 R40, R12.reuse, R8, R40 ;  /* 0x000000080c28723c */ /* 0x044fe80000001828 */
[----:B------:R-:W-:Y:S04]  /*3e80*/  LDSM.16.MT88.4 R176, [R227+0x21a80] ;  /* 0x021a8000e3b0783b */ /* 0x000fe80000004200 */
[-C--:B------:R-:W-:Y:S08]  /*3e90*/  HMMA.16816.F32 R44, R12, R10.reuse, R44 ;  /* 0x0000000a0c2c723c */ /* 0x080ff0000000182c */
[C---:B------:R-:W-:Y:S01]  /*3ea0*/  HMMA.16816.F32 R48, R4.reuse, R10, R48 ;  /* 0x0000000a0430723c */ /* 0x040fe20000001830 */
[----:B------:R-:W2:Y:S07]  /*3eb0*/  LDSM.16.MT88.4 R8, [R0+0x1c880] ;  /* 0x01c880000008783b */ /* 0x000eae0000004200 */
[-C--:B---3--:R-:W-:Y:S08]  /*3ec0*/  HMMA.16816.F32 R52, R4, R16.reuse, R52 ;  /* 0x000000100434723c */ /* 0x088ff00000001834 */
[C---:B------:R-:W-:Y:S08]  /*3ed0*/  HMMA.16816.F32 R56, R12.reuse, R16, R56 ;  /* 0x000000100c38723c */ /* 0x040ff00000001838 */
[-C--:B------:R-:W-:Y:S08]  /*3ee0*/  HMMA.16816.F32 R60, R12, R18.reuse, R60 ;  /* 0x000000120c3c723c */ /* 0x080ff0000000183c */
[C---:B------:R-:W-:Y:S01]  /*3ef0*/  HMMA.16816.F32 R64, R4.reuse, R18, R64 ;  /* 0x000000120440723c */ /* 0x040fe20000001840 */
[----:B------:R-:W-:Y:S07]  /*3f00*/  LDSM.16.MT88.4 R16, [R0+0x19080] ;  /* 0x019080000010783b */ /* 0x000fee0000004200 */
[-C--:B----4-:R-:W-:Y:S08]  /*3f10*/  HMMA.16816.F32 R68, R4, R20.reuse, R68 ;  /* 0x000000140444723c */ /* 0x090ff00000001844 */
[C---:B------:R-:W-:Y:S08]  /*3f20*/  HMMA.16816.F32 R72, R12.reuse, R20, R72 ;  /* 0x000000140c48723c */ /* 0x040ff00000001848 */
[-C--:B------:R-:W-:Y:S08]  /*3f30*/  HMMA.16816.F32 R76, R12, R22.reuse, R76 ;  /* 0x000000160c4c723c */ /* 0x080ff0000000184c */
[C---:B------:R-:W-:Y:S01]  /*3f40*/  HMMA.16816.F32 R80, R4.reuse, R22, R80 ;  /* 0x000000160450723c */ /* 0x040fe20000001850 */
[----:B------:R-:W-:Y:S07]  /*3f50*/  LDSM.16.MT88.4 R20, [R227+0x21280] ;  /* 0x02128000e314783b */ /* 0x000fee0000004200 */
[-C--:B------:R-:W-:Y:S08]  /*3f60*/  HMMA.16816.F32 R84, R4, R24.reuse, R84 ;  /* 0x000000180454723c */ /* 0x080ff00000001854 */
[C---:B------:R-:W-:Y:S08]  /*3f70*/  HMMA.16816.F32 R88, R12.reuse, R24, R88 ;  /* 0x000000180c58723c */ /* 0x040ff00000001858 */
[-C--:B------:R-:W-:Y:S01]  /*3f80*/  HMMA.16816.F32 R92, R12, R26.reuse, R92 ;  /* 0x0000001a0c5c723c */ /* 0x080fe2000000185c */
[----:B------:R-:W3:Y:S07]  /*3f90*/  LDSM.16.MT88.4 R12, [R0+0x1e880] ;  /* 0x01e88000000c783b */ /* 0x000eee0000004200 */
[----:B------:R-:W-:Y:S01]  /*3fa0*/  HMMA.16816.F32 R96, R4, R26, R96 ;  /* 0x0000001a0460723c */ /* 0x000fe20000001860 */
[----:B------:R-:W4:Y:S05]  /*3fb0*/  LDSM.16.MT88.4 R4, [R230+0x21280] ;  /* 0x02128000e604783b */ /* 0x000f2a0000004200 */
[----:B------:R-:W2:Y:S02]  /*3fc0*/  LDSM.16.MT88.4 R24, [R0+0x1b080] ;  /* 0x01b080000018783b */ /* 0x000ea40000004200 */
[-C--:B------:R-:W-:Y:S08]  /*3fd0*/  HMMA.16816.F32 R36, R28, R32.reuse, R36 ;  /* 0x000000201c24723c */ /* 0x080ff00000001824 */
[C---:B------:R-:W-:Y:S08]  /*3fe0*/  HMMA.16816.F32 R40, R164.reuse, R32, R40 ;  /* 0x00000020a428723c */ /* 0x040ff00000001828 */
[-C--:B------:R-:W-:Y:S08]  /*3ff0*/  HMMA.16816.F32 R44, R164, R34.reuse, R44 ;  /* 0x00000022a42c723c */ /* 0x080ff0000000182c */
[C---:B------:R-:W-:Y:S01]  /*4000*/  HMMA.16816.F32 R48, R28.reuse, R34, R48 ;  /* 0x000000221c30723c */ /* 0x040fe20000001830 */
[----:B------:R-:W3:Y:S07]  /*4010*/  LDSM.16.MT88.4 R32, [R0+0x1d080] ;  /* 0x01d080000020783b */ /* 0x000eee0000004200 */
[-C--:B-1----:R-:W-:Y:S08]  /*4020*/  HMMA.16816.F32 R52, R28, R168.reuse, R52 ;  /* 0x000000a81c34723c */ /* 0x082ff00000001834 */
[C---:B------:R-:W-:Y:S08]  /*4030*/  HMMA.16816.F32 R56, R164.reuse, R168, R56 ;  /* 0x000000a8a438723c */ /* 0x040ff00000001838 */
[-C--:B------:R-:W-:Y:S08]  /*4040*/  HMMA.16816.F32 R60, R164, R170.reuse, R60 ;  /* 0x000000aaa43c723c */ /* 0x080ff0000000183c */
[C---:B------:R-:W-:Y:S01]  /*4050*/  HMMA.16816.F32 R64, R28.reuse, R170, R64 ;  /* 0x000000aa1c40723c */ /* 0x040fe20000001840 */
[----:B------:R-:W1:Y:S07]  /*4060*/  LDSM.16.MT88.4 R168, [R0+0x1f080] ;  /* 0x01f0800000a8783b */ /* 0x000e6e0000004200 */
[-C--:B--2---:R-:W-:Y:S08]  /*4070*/  HMMA.16816.F32 R68, R28, R8.reuse, R68 ;  /* 0x000000081c44723c */ /* 0x084ff00000001844 */
[C---:B------:R-:W-:Y:S08]  /*4080*/  HMMA.16816.F32 R72, R164.reuse, R8, R72 ;  /* 0x00000008a448723c */ /* 0x040ff00000001848 */
[-C--:B------:R-:W-:Y:S08]  /*4090*/  HMMA.16816.F32 R76, R164, R10.reuse, R76 ;  /* 0x0000000aa44c723c */ /* 0x080ff0000000184c */
[C---:B------:R-:W-:Y:S01]  /*40a0*/  HMMA.16816.F32 R80, R28.reuse, R10, R80 ;  /* 0x0000000a1c50723c */ /* 0x040fe20000001850 */
[----:B------:R-:W2:Y:S07]  /*40b0*/  LDSM.16.MT88.4 R8, [R230+0x21a80] ;  /* 0x021a8000e608783b */ /* 0x000eae0000004200 */
[-C--:B---3--:R-:W-:Y:S08]  /*40c0*/  HMMA.16816.F32 R84, R28, R12.reuse, R84 ;  /* 0x0000000c1c54723c */ /* 0x088ff00000001854 */
[C---:B------:R-:W-:Y:S08]  /*40d0*/  HMMA.16816.F32 R88, R164.reuse, R12, R88 ;  /* 0x0000000ca458723c */ /* 0x040ff00000001858 */
[-C--:B------:R-:W-:Y:S01]  /*40e0*/  HMMA.16816.F32 R92, R164, R14.reuse, R92 ;  /* 0x0000000ea45c723c */ /* 0x080fe2000000185c */
[----:B------:R-:W3:Y:S07]  /*40f0*/  LDSM.16.MT88.4 R164, [R0+0x1b880] ;  /* 0x01b8800000a4783b */ /* 0x000eee0000004200 */
[----:B------:R-:W-:Y:S01]  /*4100*/  HMMA.16816.F32 R96, R28, R14, R96 ;  /* 0x0000000e1c60723c */ /* 0x000fe20000001860 */
[----:B------:R-:W1:Y:S07]  /*4110*/  LDSM.16.MT88.4 R12, [R0+0x1d880] ;  /* 0x01d88000000c783b */ /* 0x000e6e0000004200 */
[-C--:B----4-:R-:W-:Y:S08]  /*4120*/  HMMA.16816.F32 R36, R4, R16.reuse, R36 ;  /* 0x000000100424723c */ /* 0x090ff00000001824 */
[C---:B------:R-:W-:Y:S08]  /*4130*/  HMMA.16816.F32 R40, R20.reuse, R16, R40 ;  /* 0x000000101428723c */ /* 0x040ff00000001828 */
[-C--:B------:R-:W-:Y:S08]  /*4140*/  HMMA.16816.F32 R44, R20, R18.reuse, R44 ;  /* 0x00000012142c723c */ /* 0x080ff0000000182c */
[C---:B------:R-:W-:Y:S01]  /*4150*/  HMMA.16816.F32 R48, R4.reuse, R18, R48 ;  /* 0x000000120430723c */ /* 0x040fe20000001830 */
[----:B------:R-:W4:Y:S05]  /*4160*/  LDSM.16.MT88.4 R16, [R0+0x1f880] ;  /* 0x01f880000010783b */ /* 0x000f2a0000004200 */
[----:B------:R-:W-:Y:S02]  /*4170*/  BAR.SYNC.DEFER_BLOCKING 0x0 ;  /* 0x0000000000007b1d */ /* 0x000fe40000010000 */
        /* <DEDUP_REMOVED lines=8> */
[-C--:B-1----:R-:W-:Y:S08]  /*4200*/  HMMA.16816.F32 R84, R4, R168.reuse, R84 ;  /* 0x000000a80454723c */ /* 0x082ff00000001854 */
[C---:B------:R-:W-:Y:S08]  /*4210*/  HMMA.16816.F32 R88, R20.reuse, R168, R88 ;  /* 0x000000a81458723c */ /* 0x040ff00000001858 */
[-C--:B------:R-:W-:Y:S08]  /*4220*/  HMMA.16816.F32 R92, R20, R170.reuse, R92 ;  /* 0x000000aa145c723c */ /* 0x080ff0000000185c */
[----:B------:R-:W-:Y:S08]  /*4230*/  HMMA.16816.F32 R96, R4, R170, R96 ;  /* 0x000000aa0460723c */ /* 0x000ff00000001860 */
[-C--:B--2---:R-:W-:Y:S01]  /*4240*/  HMMA.16816.F32 R36, R8, R172.reuse, R36 ;  /* 0x000000ac0824723c */ /* 0x084fe20000001824 */
[----:B------:R1:W2:Y:S05]  /*4250*/  LDSM.16.MT88.4 R4, [R230+0x22280] ;  /* 0x02228000e604783b */ /* 0x0002aa0000004200 */
[----:B------:R1:W1:Y:S02]  /*4260*/  LDSM.16.MT88.4 R24, [R227+0x22280] ;  /* 0x02228000e318783b */ /* 0x0002640000004200 */
[C---:B------:R-:W-:Y:S03]  /*4270*/  HMMA.16816.F32 R40, R176.reuse, R172, R40 ;  /* 0x000000acb028723c */ /* 0x040fe60000001828 */
[----:B------:R1:W1:Y:S05]  /*4280*/  LDSM.16.MT88.4 R20, [R0+0x10080] ;  /* 0x010080000014783b */ /* 0x00026a0000004200 */
[-C--:B------:R-:W-:Y:S01]  /*4290*/  HMMA.16816.F32 R44, R176, R174.reuse, R44 ;  /* 0x000000aeb02c723c */ /* 0x080fe2000000182c */
[----:B------:R1:W1:Y:S05]  /*42a0*/  LDSM.16.MT88.4 R28, [R0+0x12080] ;  /* 0x01208000001c783b */ /* 0x00026a0000004200 */
[----:B------:R1:W1:Y:S02]  /*42b0*/  LDSM.16.MT88.4 R32, [R0+0x14080] ;  /* 0x014080000020783b */ /* 0x0002640000004200 */
[C---:B------:R-:W-:Y:S03]  /*42c0*/  HMMA.16816.F32 R48, R8.reuse, R174, R48 ;  /* 0x000000ae0830723c */ /* 0x040fe60000001830 */
[----:B------:R1:W1:Y:S05]  /*42d0*/  LDSM.16.MT88.4 R168, [R0+0x16080] ;  /* 0x0160800000a8783b */ /* 0x00026a0000004200 */
[-C--:B---3--:R-:W-:Y:S01]  /*42e0*/  HMMA.16816.F32 R52, R8, R164.reuse, R52 ;  /* 0x000000a40834723c */ /* 0x088fe20000001834 */
[----:B------:R3:W1:Y:S05]  /*42f0*/  LDSM.16.MT88.4 R172, [R230+0x22a80] ;  /* 0x022a8000e6ac783b */ /* 0x00066a0000004200 */
        /* <DEDUP_REMOVED lines=8> */
[-C--:B------:R-:W-:Y:S08]  /*4380*/  HMMA.16816.F32 R68, R8, R12.reuse, R68 ;  /* 0x0000000c0844723c */ /* 0x080ff00000001844 */
[C---:B------:R-:W-:Y:S08]  /*4390*/  HMMA.16816.F32 R72, R176.reuse, R12, R72 ;  /* 0x0000000cb048723c */ /* 0x040ff00000001848 */
[-C--:B------:R-:W-:Y:S08]  /*43a0*/  HMMA.16816.F32 R76, R176, R14.reuse, R76 ;  /* 0x0000000eb04c723c */ /* 0x080ff0000000184c */
[C---:B------:R-:W-:Y:S08]  /*43b0*/  HMMA.16816.F32 R80, R8.reuse, R14, R80 ;  /* 0x0000000e0850723c */ /* 0x040ff00000001850 */
[-C--:B----4-:R-:W-:Y:S08]  /*43c0*/  HMMA.16816.F32 R84, R8, R16.reuse, R84 ;  /* 0x000000100854723c */ /* 0x090ff00000001854 */
[C---:B------:R-:W-:Y:S08]  /*43d0*/  HMMA.16816.F32 R88, R176.reuse, R16, R88 ;  /* 0x00000010b058723c */ /* 0x040ff00000001858 */
[-C--:B------:R-:W-:Y:S08]  /*43e0*/  HMMA.16816.F32 R92, R176, R18.reuse, R92 ;  /* 0x00000012b05c723c */ /* 0x080ff0000000185c */
[----:B------:R-:W-:Y:S01]  /*43f0*/  HMMA.16816.F32 R96, R8, R18, R96 ;  /* 0x000000120860723c */ /* 0x000fe20000001860 */
[----:B------:R-:W-:-:S07]  /*4400*/  @P5 BRA `(.L_x_561) ;  /* 0x0000049000005947 */ /* 0x000fce0003800000 */
[C---:B-123--:R-:W-:Y:S01]  /*4410*/  LOP3.LUT P3, RZ, R241.reuse, 0x1, RZ, 0xc0, !PT ;  /* 0x00000001f1ff7812 */ /* 0x04efe2000786c0ff */
[----:B------:R-:W-:Y:S01]  /*4420*/  USHF.R.S32.HI UR22, URZ, 0x1f, UR21 ;  /* 0x0000001f3f167899 */ /* 0x000fe20008011415 */
[C---:B------:R-:W-:Y:S01]  /*4430*/  LOP3.LUT P2, RZ, R241.reuse, 0x2, RZ, 0xc0, !PT ;  /* 0x00000002f1ff7812 */ /* 0x040fe2000784c0ff */
[----:B------:R-:W1:Y:S01]  /*4440*/  S2R R12, SR_CTAID.Y ;  /* 0x00000000000c7919 */ /* 0x000e620000002600 */
[----:B------:R-:W-:Y:S01]  /*4450*/  LOP3.LUT P4, RZ, R241, 0x8, RZ, 0xc0, !PT ;  /* 0x00000008f1ff7812 */ /* 0x000fe2000788c0ff */
[----:B------:R-:W-:Y:S01]  /*4460*/  ULDC.64 UR4, c[0x0][0x208] ;  /* 0x0000820000047ab9 */ /* 0x000fe20000000a00 */
[----:B------:R-:W-:Y:S01]  /*4470*/  IMAD.U32 R18, RZ, RZ, UR16 ;  /* 0x00000010ff127e24 */ /* 0x000fe2000f8e00ff */
[----:B------:R-:W-:Y:S01]  /*4480*/  UIMAD UR22, UR22, UR4, URZ ;  /* 0x00000004161672a4 */ /* 0x000fe2000f8e023f */
[----:B------:R-:W-:Y:S01]  /*4490*/  IMAD.U32 R16, RZ, RZ, UR16 ;  /* 0x00000010ff107e24 */ /* 0x000fe2000f8e00ff */
[----:B------:R-:W-:Y:S01]  /*44a0*/  UIMAD.WIDE.U32 UR24, UR21, UR4, URZ ;  /* 0x00000004151872a5 */ /* 0x000fe2000f8e003f */
[----:B------:R-:W-:Y:S01]  /*44b0*/  IMAD.U32 R14, RZ, RZ, UR16 ;  /* 0x00000010ff0e7e24 */ /* 0x000fe2000f8e00ff */
[----:B------:R-:W-:Y:S01]  /*44c0*/  UIMAD UR22, UR21, UR5, UR22 ;  /* 0x00000005151672a4 */ /* 0x000fe2000f8e0216 */
[----:B-----5:R-:W-:Y:S01]  /*44d0*/  IMAD.MOV.U32 R11, RZ, RZ, R237 ;  /* 0x000000ffff0b7224 */ /* 0x020fe200078e00ed */
[----:B------:R-:W-:Y:S02]  /*44e0*/  USHF.L.U32 UR4, UR21, 0x6, URZ ;  /* 0x0000000615047899 */ /* 0x000fe4000800063f */
[----:B------:R-:W-:Y:S01]  /*44f0*/  UIADD3 UR22, UR25, UR22, URZ ;  /* 0x0000001619167290 */ /* 0x000fe2000fffe03f */
[----:B------:R-:W-:Y:S02]  /*4500*/  IMAD.U32 R8, RZ, RZ, UR24 ;  /* 0x00000018ff087e24 */ /* 0x000fe4000f8e00ff */
[----:B------:R-:W-:Y:S03]  /*4510*/  IMAD.U32 R10, RZ, RZ, UR24 ;  /* 0x00000018ff0a7e24 */ /* 0x000fe6000f8e00ff */
[----:B------:R-:W-:Y:S01]  /*4520*/  LEA R8, P0, R8, R248, 0x7 ;  /* 0x000000f808087211 */ /* 0x000fe200078038ff */
[----:B------:R-:W-:Y:S05]  /*4530*/  IMAD.U32 R9, RZ, RZ, UR22 ;  /* 0x00000016ff097e24 */ /* 0x000fea000f8e00ff */
[----:B------:R-:W-:Y:S01]  /*4540*/  LEA.HI.X R9, R10, R249, R9, 0x7, P0 ;  /* 0x000000f90a097211 */ /* 0x000fe200000f3c09 */
[----:B------:R-:W-:Y:S01]  /*4550*/  IMAD.MOV.U32 R10, RZ, RZ, R236 ;  /* 0x000000ffff0a7224 */ /* 0x000fe200078e00ec */
[----:B------:R-:W-:Y:S02]  /*4560*/  IADD3 R18, P1, P0, R18, 0x80, R8 ;  /* 0x0000008012127810 */ /* 0x000fe4000783e008 */
[----:B-1----:R-:W-:Y:S01]  /*4570*/  SHF.R.S32.HI R13, RZ, 0x1f, R12 ;  /* 0x0000001fff0d7819 */ /* 0x002fe2000001140c */
[----:B------:R-:W-:Y:S01]  /*4580*/  IMAD.WIDE.U32 R10, R12, c[0x0][0x288], R10 ;  /* 0x0000a2000c0a7a25 */ /* 0x000fe200078e000a */
[--C-:B------:R-:W-:Y:S02]  /*4590*/  IADD3.X R19, RZ, UR6, R9.reuse, P1, P0 ;  /* 0x00000006ff137c10 */ /* 0x100fe40008fe0409 */
[--C-:B------:R-:W-:Y:S01]  /*45a0*/  IADD3 R16, P1, P0, R16, 0x100, R8.reuse ;  /* 0x0000010010107810 */ /* 0x100fe2000783e008 */
[----:B------:R-:W-:Y:S03]  /*45b0*/  IMAD R13, R13, c[0x0][0x288], RZ ;  /* 0x0000a2000d0d7a24 */ /* 0x000fe600078e02ff */
[----:B------:R-:W-:Y:S01]  /*45c0*/  IADD3.X R17, RZ, UR6, R9, P1, P0 ;  /* 0x00000006ff117c10 */ /* 0x000fe20008fe0409 */
[----:B------:R-:W-:Y:S01]  /*45d0*/  IMAD R13, R12, c[0x0][0x28c], R13 ;  /* 0x0000a3000c0d7a24 */ /* 0x000fe200078e020d */
[----:B------:R-:W-:Y:S04]  /*45e0*/  IADD3 R14, P1, P0, R14, 0x180, R8 ;  /* 0x000001800e0e7810 */ /* 0x000fe8000783e008 */
[----:B------:R-:W-:Y:S02]  /*45f0*/  IADD3.X R15, RZ, UR6, R9, P1, P0 ;  /* 0x00000006ff0f7c10 */ /* 0x000fe40008fe0409 */
[----:B------:R-:W-:Y:S02]  /*4600*/  IADD3 R12, P0, R10, UR18, RZ ;  /* 0x000000120a0c7c10 */ /* 0x000fe4000ff1e0ff */
[----:B------:R-:W-:Y:S02]  /*4610*/  LOP3.LUT P1, RZ, R241, 0x4, RZ, 0xc0, !PT ;  /* 0x00000004f1ff7812 */ /* 0x000fe4000782c0ff */
[----:B------:R-:W-:Y:S01]  /*4620*/  IADD3.X R11, R11, UR17, R13, P0, !PT ;  /* 0x000000110b0b7c10 */ /* 0x000fe200087fe40d */
[----:B------:R-:W-:Y:S01]  /*4630*/  IMAD.U32 R13, RZ, RZ, UR4 ;  /* 0x00000004ff0d7e24 */ /* 0x000fe2000f8e00ff */
[C---:B------:R-:W-:Y:S04]  /*4640*/  LEA R10, P0, R12.reuse, c[0x0][0x280], 0x2 ;  /* 0x0000a0000c0a7a11 */ /* 0x040fe800078010ff */
[----:B------:R-:W-:Y:S01]  /*4650*/  LEA.HI.X R11, R12, c[0x0][0x284], R11, 0x2, P0 ;  /* 0x0000a1000c0b7a11 */ /* 0x000fe200000f140b */
[----:B------:R-:W-:Y:S05]  /*4660*/  IMAD.U32 R12, RZ, RZ, UR4 ;  /* 0x00000004ff0c7e24 */ /* 0x000fea000f8e00ff */
[----:B------:R-:W-:Y:S01]  /*4670*/  LEA R12, P0, R12, R10, 0x2 ;  /* 0x0000000a0c0c7211 */ /* 0x000fe200078010ff */
[----:B------:R-:W-:Y:S03]  /*4680*/  IMAD.U32 R10, RZ, RZ, UR4 ;  /* 0x00000004ff0a7e24 */ /* 0x000fe6000f8e00ff */
[----:B------:R-:W-:Y:S02]  /*4690*/  LEA.HI.X.SX32 R13, R13, R11, 0x2, P0 ;  /* 0x0000000b0d0d7211 */ /* 0x000fe400000f16ff */
[----:B------:R-:W-:Y:S04]  /*46a0*/  IADD3 R10, -R246, c[0x0][0x168], -R10 ;  /* 0x00005a00f60a7a10 */ /* 0x000fe80007ffe90a */
[C---:B------:R-:W-:Y:S11]  /*46b0*/  ISETP.LT.OR P0, PT, R10.reuse, 0x1, !P3 ;  /* 0x000000010a00780c */ /* 0x040ff60005f01670 */
[----:B------:R-:W-:Y:S02]  /*46c0*/  @!UPT UIADD3 URZ, URZ, URZ, URZ ;  /* 0x0000003f3f3ff290 */ /* 0x000fe4000fffe03f */
[----:B------:R-:W-:Y:S01]  /*46d0*/  @!PT LDS RZ, [RZ] ;  /* 0x00000000fffff984 */ /* 0x000fe20000000800 */
[----:B------:R-:W-:Y:S01]  /*46e0*/  @!PT LDS RZ, [RZ] ;  /* 0x00000000fffff984 */ /* 0x000fe20000000800 */
[----:B------:R-:W-:Y:S01]  /*46f0*/  @!PT LDS RZ, [RZ] ;  /* 0x00000000fffff984 */ /* 0x000fe20000000800 */
[----:B------:R1:W-:Y:S01]  /*4700*/  LDGSTS.E.BYPASS.LTC128B.128 [R238+0x18080], [R8.64], !P0 ;  /* 0x1808000008ee7fae */ /* 0x0003e2000c101d4e */
[C---:B------:R-:W-:Y:S11]  /*4710*/  ISETP.LT.OR P0, PT, R10.reuse, 0x1, !P2 ;  /* 0x000000010a00780c */ /* 0x040ff60005701670 */
[----:B------:R-:W-:Y:S02]  /*4720*/  @!UPT UIADD3 URZ, URZ, URZ, URZ ;  /* 0x0000003f3f3ff290 */ /* 0x000fe4000fffe03f */
[----:B------:R1:W-:Y:S01]  /*4730*/  LDGSTS.E.BYPASS.LTC128B.128 [R238+0x1a080], [R8.64+0x80], !P0 ;  /* 0x1a08008008ee7fae */ /* 0x0003e2000c101d4e */
[C---:B------:R-:W-:Y:S11]  /*4740*/  ISETP.LT.OR P0, PT, R10.reuse, 0x1, !P1 ;  /* 0x000000010a00780c */ /* 0x040ff60004f01670 */
[----:B------:R-:W-:Y:S02]  /*4750*/  @!UPT UIADD3 URZ, URZ, URZ, URZ ;  /* 0x0000003f3f3ff290 */ /* 0x000fe4000fffe03f */
[----:B------:R1:W-:Y:S01]  /*4760*/  LDGSTS.E.BYPASS.LTC128B.128 [R238+0x1c080], [R8.64+0x100], !P0 ;  /* 0x1c08010008ee7fae */ /* 0x0003e2000c101d4e */
[----:B------:R-:W-:Y:S11]  /*4770*/  ISETP.LT.OR P0, PT, R10, 0x1, !P4 ;  /* 0x000000010a00780c */ /* 0x000ff60006701670 */
[----:B------:R-:W-:Y:S02]  /*4780*/  @!UPT UIADD3 URZ, URZ, URZ, URZ ;  /* 0x0000003f3f3ff290 */ /* 0x000fe4000fffe03f */
[----:B------:R1:W-:Y:S02]  /*4790*/  LDGSTS.E.BYPASS.LTC128B.128 [R238+0x1e080], [R8.64+0x180], !P0 ;  /* 0x1e08018008ee7fae */ /* 0x0003e4000c101d4e */
[----:B-1----:R-:W-:Y:S04]  /*47a0*/  IADD3 R8, P0, R8, UR16, RZ ;  /* 0x0000001008087c10 */ /* 0x002fe8000ff1e0ff */
[----:B------:R-:W-:Y:S02]  /*47b0*/  IADD3.X R9, R9, UR6, RZ, P0, !PT ;  /* 0x0000000609097c10 */ /* 0x000fe400087fe4ff */
[C---:B------:R-:W-:Y:S11]  /*47c0*/  ISETP.LT.OR P0, PT, R10.reuse, 0x21, !P3 ;  /* 0x000000210a00780c */ /* 0x040ff60005f01670 */
[----:B------:R-:W-:Y:S02]  /*47d0*/  @!UPT UIADD3 URZ, URZ, URZ, URZ ;  /* 0x0000003f3f3ff290 */ /* 0x000fe4000fffe03f */
[----:B------:R1:W-:Y:S01]  /*47e0*/  LDGSTS.E.BYPASS.LTC128B.128 [R238+0x19080], [R8.64], !P0 ;  /* 0x1908000008ee7fae */ /* 0x0003e2000c101d4e */
[C---:B------:R-:W-:Y:S11]  /*47f0*/  ISETP.LT.OR P0, PT, R10.reuse, 0x21, !P2 ;  /* 0x000000210a00780c */ /* 0x040ff60005701670 */
[----:B------:R-:W-:Y:S02]  /*4800*/  @!UPT UIADD3 URZ, URZ, URZ, URZ ;  /* 0x0000003f3f3ff290 */ /* 0x000fe4000fffe03f */
[----:B------:R2:W-:Y:S01]  /*4810*/  LDGSTS.E.BYPASS.LTC128B.128 [R238+0x1b080], [R18.64], !P0 ;  /* 0x1b08000012ee7fae */ /* 0x0005e2000c101d4e */
[----:B------:R-:W-:Y:S01]  /*4820*/  ISETP.LT.OR P0, PT, R10, 0x21, !P1 ;  /* 0x000000210a00780c */ /* 0x000fe20004f01670 */
[----:B-1----:R-:W-:Y:S11]  /*4830*/  @!P6 IMAD.SHL.U32 R8, R244, 0x10, RZ ;  /* 0x00000010f408e824 */ /* 0x002ff600078e00ff */
[----:B------:R-:W-:Y:S01]  /*4840*/  @!UPT UIADD3 URZ, URZ, URZ, URZ ;  /* 0x0000003f3f3ff290 */ /* 0x000fe2000fffe03f */
[----:B------:R2:W-:Y:S01]  /*4850*/  LDGSTS.E.BYPASS.LTC128B.128 [R238+0x1d080], [R16.64], !P0 ;  /* 0x1d08000010ee7fae */ /* 0x0005e2000c101d4e */
[----:B------:R-:W-:Y:S11]  /*4860*/  ISETP.LT.OR P0, PT, R10, 0x21, !P4 ;  /* 0x000000210a00780c */ /* 0x000ff60006701670 */
[----:B------:R-:W-:Y:S02]  /*4870*/  @!UPT UIADD3 URZ, URZ, URZ, URZ ;  /* 0x0000003f3f3ff290 */ /* 0x000fe4000fffe03f */
[----:B------:R2:W-:Y:S04]  /*4880*/  LDGSTS.E.BYPASS.LTC128B.128 [R238+0x1f080], [R14.64], !P0 ;  /* 0x1f0800000eee7fae */ /* 0x0005e8000c101d4e */
[----:B------:R2:W-:Y:S02]  /*4890*/  @!P6 LDGSTS.E.BYPASS.LTC128B.128 [R8+0x20180], [R12.64] ;  /* 0x201800000c08efae */ /* 0x0005e4000b901d4e */
.L_x_561:
[-C--:B-123--:R-:W-:Y:S01]  /*48a0*/  HMMA.16816.F32 R100, R4, R20.reuse, R100 ;  /* 0x000000140464723c */ /* 0x08efe20000001864 */
[----:B------:R-:W-:Y:S07]  /*48b0*/  LDSM.16.MT88.4 R8, [R0+0x11080] ;  /* 0x011080000008783b */ /* 0x000fee0000004200 */
[C---:B------:R-:W-:Y:S01]  /*48c0*/  HMMA.16816.F32 R104, R24.reuse, R20, R104 ;  /* 0x000000141868723c */ /* 0x040fe20000001868 */
[----:B------:R-:W-:Y:S07]  /*48d0*/  LDSM.16.MT88.4 R12, [R227+0x23280] ;  /* 0x02328000e30c783b */ /* 0x000fee0000004200 */
[-C--:B------:R-:W-:Y:S01]  /*48e0*/  HMMA.16816.F32 R108, R24, R22.reuse, R108 ;  /* 0x00000016186c723c */ /* 0x080fe2000000186c */
[----:B------:R-:W-:Y:S07]  /*48f0*/  LDSM.16.MT88.4 R16, [R0+0x13080] ;  /* 0x013080000010783b */ /* 0x000fee0000004200 */
[C---:B------:R-:W-:Y:S01]  /*4900*/  HMMA.16816.F32 R112, R4.reuse, R22, R112 ;  /* 0x000000160470723c */ /* 0x040fe20000001870 */
[----:B------:R-:W-:Y:S07]  /*4910*/  LDSM.16.MT88.4 R20, [R0+0x15080] ;  /* 0x015080000014783b */ /* 0x000fee0000004200 */
[-C--:B------:R-:W-:Y:S01]  /*4920*/  HMMA.16816.F32 R116, R4, R28.reuse, R116 ;  /* 0x0000001c0474723c */ /* 0x080fe20000001874 */
[----:B------:R-:W-:Y:S07]  /*4930*/  LDSM.16.MT88.4 R164, [R227+0x23a80] ;  /* 0x023a8000e3a4783b */ /* 0x000fee0000004200 */
[C---:B------:R-:W-:Y:S01]  /*4940*/  HMMA.16816.F32 R120, R24.reuse, R28, R120 ;  /* 0x0000001c1878723c */ /* 0x040fe20000001878 */
[----:B------:R-:W0:Y:S07]  /*4950*/  LDGDEPBAR ;  /* 0x00000000000079af */ /* 0x000e2e0000000000 */
[-C--:B------:R-:W-:Y:S08]  /*4960*/  HMMA.16816.F32 R124, R24, R30.reuse, R124 ;  /* 0x0000001e187c723c */ /* 0x080ff0000000187c */
[C---:B------:R-:W-:Y:S01]  /*4970*/  HMMA.16816.F32 R128, R4.reuse, R30, R128 ;  /* 0x0000001e0480723c */ /* 0x040fe20000001880 */
[----:B------:R-:W-:Y:S07]  /*4980*/  LDSM.16.MT88.4 R28, [R230+0x23a80] ;  /* 0x023a8000e61c783b */ /* 0x000fee0000004200 */
[-C--:B------:R-:W-:Y:S08]  /*4990*/  HMMA.16816.F32 R132, R4, R32.reuse, R132 ;  /* 0x000000200484723c */ /* 0x080ff00000001884 */
[C---:B------:R-:W-:Y:S08]  /*49a0*/  HMMA.16816.F32 R136, R24.reuse, R32, R136 ;  /* 0x000000201888723c */ /* 0x040ff00000001888 */
[-C--:B------:R-:W-:Y:S08]  /*49b0*/  HMMA.16816.F32 R140, R24, R34.reuse, R140 ;  /* 0x00000022188c723c */ /* 0x080ff0000000188c */
[C---:B------:R-:W-:Y:S01]  /*49c0*/  HMMA.16816.F32 R144, R4.reuse, R34, R144 ;  /* 0x000000220490723c */ /* 0x040fe20000001890 */
[----:B------:R-:W-:Y:S07]  /*49d0*/  LDSM.16.MT88.4 R32, [R0+0x11880] ;  /* 0x011880000020783b */ /* 0x000fee0000004200 */
[-C--:B------:R-:W-:Y:S08]  /*49e0*/  HMMA.16816.F32 R148, R4, R168.reuse, R148 ;  /* 0x000000a80494723c */ /* 0x080ff00000001894 */
[C---:B------:R-:W-:Y:S08]  /*49f0*/  HMMA.16816.F32 R152, R24.reuse, R168, R152 ;  /* 0x000000a81898723c */ /* 0x040ff00000001898 */
[-C--:B------:R-:W-:Y:S01]  /*4a00*/  HMMA.16816.F32 R156, R24, R170.reuse, R156 ;  /* 0x000000aa189c723c */ /* 0x080fe2000000189c */
[----:B------:R-:W-:Y:S07]  /*4a10*/  LDSM.16.MT88.4 R24, [R0+0x17080] ;  /* 0x017080000018783b */ /* 0x000fee0000004200 */
[----:B------:R-:W-:Y:S01]  /*4a20*/  HMMA.16816.F32 R160, R4, R170, R160 ;  /* 0x000000aa04a0723c */ /* 0x000fe200000018a0 */
[----:B------:R-:W1:Y:S07]  /*4a30*/  LDSM.16.MT88.4 R4, [R230+0x23280] ;  /* 0x02328000e604783b */ /* 0x000e6e0000004200 */
[-C--:B------:R-:W-:Y:S01]  /*4a40*/  HMMA.16816.F32 R100, R172, R180.reuse, R100 ;  /* 0x000000b4ac64723c */ /* 0x080fe20000001864 */
[----:B------:R-:W2:Y:S07]  /*4a50*/  LDSM.16.MT88.4 R168, [R0+0x13880] ;  /* 0x0138800000a8783b */ /* 0x000eae0000004200 */
        /* <DEDUP_REMOVED lines=15> */
[-C--:B-1----:R-:W-:Y:S08]  /*4b50*/  HMMA.16816.F32 R100, R4, R8.reuse, R100 ;  /* 0x000000080464723c */ /* 0x082ff00000001864 */
[C---:B------:R-:W-:Y:S08]  /*4b60*/  HMMA.16816.F32 R104, R12.reuse, R8, R104 ;  /* 0x000000080c68723c */ /* 0x040ff00000001868 */
[-C--:B------:R-:W-:Y:S08]  /*4b70*/  HMMA.16816.F32 R108, R12, R10.reuse, R108 ;  /* 0x0000000a0c6c723c */ /* 0x080ff0000000186c */
[C---:B------:R-:W-:Y:S01]  /*4b80*/  HMMA.16816.F32 R112, R4.reuse, R10, R112 ;  /* 0x0000000a0470723c */ /* 0x040fe20000001870 */
[----:B------:R-:W1:Y:S07]  /*4b90*/  LDSM.16.MT88.4 R8, [R0+0x15880] ;  /* 0x015880000008783b */ /* 0x000e6e0000004200 */
        /* <DEDUP_REMOVED lines=12> */
[----:B------:R-:W3:Y:S07]  /*4c60*/  LDSM.16.MT88.4 R4, [R0+0x17880] ;  /* 0x017880000004783b */ /* 0x000eee0000004200 */
[-C--:B------:R-:W-:Y:S01]  /*4c70*/  HMMA.16816.F32 R100, R28, R32.reuse, R100 ;  /* 0x000000201c64723c */ /* 0x080fe20000001864 */
[----:B------:R-:W-:Y:S07]  /*4c80*/  BAR.SYNC.DEFER_BLOCKING 0x0 ;  /* 0x0000000000007b1d */ /* 0x000fee0000010000 */
[C---:B------:R-:W-:Y:S08]  /*4c90*/  HMMA.16816.F32 R104, R164.reuse, R32, R104 ;  /* 0x00000020a468723c */ /* 0x040ff00000001868 */
[-C--:B------:R-:W-:Y:S08]  /*4ca0*/  HMMA.16816.F32 R108, R164, R34.reuse, R108 ;  /* 0x00000022a46c723c */ /* 0x080ff0000000186c */
[C---:B------:R-:W-:Y:S01]  /*4cb0*/  HMMA.16816.F32 R112, R28.reuse, R34, R112 ;  /* 0x000000221c70723c */ /* 0x040fe20000001870 */
[----:B------:R4:W3:Y:S07]  /*4cc0*/  LDSM.16.M88.4 R192, [R232] ;  /* 0x00000000e8c0783b */ /* 0x0008ee0000000200 */
[-C--:B--2---:R-:W-:Y:S01]  /*4cd0*/  HMMA.16816.F32 R116, R28, R168.reuse, R116 ;  /* 0x000000a81c74723c */ /* 0x084fe20000001874 */
[----:B------:R4:W2:Y:S07]  /*4ce0*/  LDSM.16.M88.4 R188, [R232+0x1000] ;  /* 0x00100000e8bc783b */ /* 0x0008ae0000000200 */
[C---:B------:R-:W-:Y:S01]  /*4cf0*/  HMMA.16816.F32 R120, R164.reuse, R168, R120 ;  /* 0x000000a8a478723c */ /* 0x040fe20000001878 */
[----:B------:R4:W2:Y:S07]  /*4d00*/  LDSM.16.MT88.4 R16, [R0+0x80] ;  /* 0x000080000010783b */ /* 0x0008ae0000004200 */
[-C--:B------:R-:W-:Y:S01]  /*4d10*/  HMMA.16816.F32 R124, R164, R170.reuse, R124 ;  /* 0x000000aaa47c723c */ /* 0x080fe2000000187c */
[----:B------:R4:W2:Y:S07]  /*4d20*/  LDSM.16.MT88.4 R32, [R0+0x2080] ;  /* 0x002080000020783b */ /* 0x0008ae0000004200 */
[C---:B------:R-:W-:Y:S01]  /*4d30*/  HMMA.16816.F32 R128, R28.reuse, R170, R128 ;  /* 0x000000aa1c80723c */ /* 0x040fe20000001880 */
[----:B------:R4:W2:Y:S07]  /*4d40*/  LDSM.16.MT88.4 R176, [R0+0x4080] ;  /* 0x0040800000b0783b */ /* 0x0008ae0000004200 */
[-C--:B-1----:R-:W-:Y:S01]  /*4d50*/  HMMA.16816.F32 R132, R28, R8.reuse, R132 ;  /* 0x000000081c84723c */ /* 0x082fe20000001884 */
[----:B------:R4:W1:Y:S07]  /*4d60*/  LDSM.16.MT88.4 R196, [R0+0x6080] ;  /* 0x0060800000c4783b */ /* 0x00086e0000004200 */
[C---:B------:R-:W-:Y:S01]  /*4d70*/  HMMA.16816.F32 R136, R164.reuse, R8, R136 ;  /* 0x00000008a488723c */ /* 0x040fe20000001888 */
[----:B------:R4:W1:Y:S07]  /*4d80*/  LDSM.16.M88.4 R200, [R233] ;  /* 0x00000000e9c8783b */ /* 0x00086e0000000200 */
[-C--:B------:R-:W-:Y:S01]  /*4d90*/  HMMA.16816.F32 R140, R164, R10.reuse, R140 ;  /* 0x0000000aa48c723c */ /* 0x080fe2000000188c */
[----:B------:R4:W1:Y:S07]  /*4da0*/  LDSM.16.M88.4 R208, [R233+0x1000] ;  /* 0x00100000e9d0783b */ /* 0x00086e0000000200 */
[C---:B------:R-:W-:Y:S01]  /*4db0*/  HMMA.16816.F32 R144, R28.reuse, R10, R144 ;  /* 0x0000000a1c90723c */ /* 0x040fe20000001890 */
[----:B------:R4:W1:Y:S07]  /*4dc0*/  LDSM.16.MT88.4 R204, [R0+0x880] ;  /* 0x0008800000cc783b */ /* 0x00086e0000004200 */
[-C--:B---3--:R-:W-:Y:S01]  /*4dd0*/  HMMA.16816.F32 R148, R28, R4.reuse, R148 ;  /* 0x000000041c94723c */ /* 0x088fe20000001894 */
[----:B------:R4:W3:Y:S07]  /*4de0*/  LDSM.16.MT88.4 R212, [R0+0x2880] ;  /* 0x0028800000d4783b */ /* 0x0008ee0000004200 */
[C---:B------:R-:W-:Y:S01]  /*4df0*/  HMMA.16816.F32 R152, R164.reuse, R4, R152 ;  /* 0x00000004a498723c */ /* 0x040fe20000001898 */
[----:B------:R4:W1:Y:S07]  /*4e00*/  LDSM.16.MT88.4 R216, [R0+0x4880] ;  /* 0x0048800000d8783b */ /* 0x00086e0000004200 */
[-C--:B------:R-:W-:Y:S01]  /*4e10*/  HMMA.16816.F32 R156, R164, R6.reuse, R156 ;  /* 0x00000006a49c723c */ /* 0x080fe2000000189c */
[----:B------:R4:W1:Y:S07]  /*4e20*/  LDSM.16.MT88.4 R220, [R0+0x6880] ;  /* 0x0068800000dc783b */ /* 0x00086e0000004200 */
[----:B------:R-:W-:Y:S01]  /*4e30*/  HMMA.16816.F32 R160, R28, R6, R160 ;  /* 0x000000061ca0723c */ /* 0x000fe200000018a0 */
[----:B------:R-:W-:-:S07]  /*4e40*/  @P5 BRA `(.L_x_562) ;  /* 0x0000049000005947 */ /* 0x000fce0003800000 */
[C---:B--2---:R-:W-:Y:S01]  /*4e50*/  LOP3.LUT P3, RZ, R242.reuse, 0x1, RZ, 0xc0, !PT ;  /* 0x00000001f2ff7812 */ /* 0x044fe2000786c0ff */
[----:B------:R-:W-:Y:S01]  /*4e60*/  USHF.R.S32.HI UR22, URZ, 0x1f, UR21 ;  /* 0x0000001f3f167899 */ /* 0x000fe20008011415 */
[C---:B------:R-:W-:Y:S01]  /*4e70*/  LOP3.LUT P2, RZ, R242.reuse, 0x2, RZ, 0xc0, !PT ;  /* 0x00000002f2ff7812 */ /* 0x040fe2000784c0ff */
[----:B------:R-:W2:Y:S01]  /*4e80*/  S2R R8, SR_CTAID.Y ;  /* 0x0000000000087919 */ /* 0x000ea20000002600 */
        /* <DEDUP_REMOVED lines=18> */
[----:B--2---:R-:W-:Y:S01]  /*4fb0*/  SHF.R.S32.HI R9, RZ, 0x1f, R8 ;  /* 0x0000001fff097819 */ /* 0x004fe20000011408 */
        /* <DEDUP_REMOVED lines=34> */
[----:B--2---:R-:W-:Y:S04]  /*51e0*/  IADD3 R4, P0, R4, UR9, RZ ;  /* 0x0000000904047c10 */ /* 0x004fe8000ff1e0ff */
        /* <DEDUP_REMOVED lines=8> */
[----:B--2---:R-:W-:Y:S11]  /*5270*/  @!P6 IMAD.SHL.U32 R4, R244, 0x10, RZ ;  /* 0x00000010f404e824 */ /* 0x004ff600078e00ff */
[----:B------:R-:W-:Y:S01]  /*5280*/  @!UPT UIADD3 URZ, URZ, URZ, URZ ;  /* 0x0000003f3f3ff290 */ /* 0x000fe2000fffe03f */
[----:B------:R4:W-:Y:S01]  /*5290*/  LDGSTS.E.BYPASS.LTC128B.128 [R238+0x15080], [R12.64], !P0 ;  /* 0x150800000cee7fae */ /* 0x0009e2000c101d4e */
[----:B------:R-:W-:Y:S11]  /*52a0*/  ISETP.LT.OR P0, PT, R6, 0x21, !P4 ;  /* 0x000000210600780c */ /* 0x000ff60006701670 */
[----:B------:R-:W-:Y:S02]  /*52b0*/  @!UPT UIADD3 URZ, URZ, URZ, URZ ;  /* 0x0000003f3f3ff290 */ /* 0x000fe4000fffe03f */
[----:B------:R4:W-:Y:S04]  /*52c0*/  LDGSTS.E.BYPASS.LTC128B.128 [R238+0x17080], [R10.64], !P0 ;  /* 0x170800000aee7fae */ /* 0x0009e8000c101d4e */
[----:B------:R4:W-:Y:S02]  /*52d0*/  @!P6 LDGSTS.E.BYPASS.LTC128B.128 [R4+0x20080], [R8.64] ;  /* 0x200800000804efae */ /* 0x0009e4000b901d4e */
.L_x_562:
[-C--:B--2-4-:R-:W-:Y:S01]  /*52e0*/  HMMA.16816.F32 R4, R192, R16.reuse, RZ ;  /* 0x00000010c004723c */ /* 0x094fe200000018ff */
[----:B-----5:R-:W2:Y:S01]  /*52f0*/  LDL R236, [R1+0x10] ;  /* 0x0000100001ec7983 */ /* 0x020ea20000100800 */
[----:B------:R-:W-:Y:S02]  /*5300*/  USHF.L.U32 UR11, UR11, 0xe, URZ ;  /* 0x0000000e0b0b7899 */ /* 0x000fe4000800063f */
[----:B------:R-:W-:Y:S01]  /*5310*/  UISETP.GE.AND UP0, UPT, UR21, UR20, UPT ;  /* 0x000000141500728c */ /* 0x000fe2000bf06270 */
[----:B------:R-:W0:Y:S03]  /*5320*/  LDGDEPBAR ;  /* 0x00000000000079af */ /* 0x000e260000000000 */
[C---:B------:R-:W-:Y:S08]  /*5330*/  HMMA.16816.F32 R8, R188.reuse, R16, RZ ;  /* 0x00000010bc08723c */ /* 0x040ff000000018ff */
[-C--:B------:R-:W-:Y:S08]  /*5340*/  HMMA.16816.F32 R12, R188, R18.reuse, RZ ;  /* 0x00000012bc0c723c */ /* 0x080ff000000018ff */
        /* <DEDUP_REMOVED lines=9> */
[-C--:B-1----:R-:W-:Y:S08]  /*53e0*/  HMMA.16816.F32 R180, R192, R196.reuse, RZ ;  /* 0x000000c4c0b4723c */ /* 0x082ff000000018ff */
[C---:B------:R-:W-:Y:S07]  /*53f0*/  HMMA.16816.F32 R184, R188.reuse, R196, RZ ;  /* 0x000000c4bcb8723c */ /* 0x040fee00000018ff */
[----:B------:R-:W-:Y:S01]  /*5400*/  IMAD.U32 R197, RZ, RZ, UR11 ;  /* 0x0000000bffc57e24 */ /* 0x000fe2000f8e00ff */
[-C--:B------:R-:W-:Y:S08]  /*5410*/  HMMA.16816.F32 R188, R188, R198.reuse, RZ ;  /* 0x000000c6bcbc723c */ /* 0x080ff000000018ff */
[----:B------:R-:W-:Y:S01]  /*5420*/  HMMA.16816.F32 R192, R192, R198, RZ ;  /* 0x000000c6c0c0723c */ /* 0x000fe200000018ff */
[----:B------:R-:W4:Y:S07]  /*5430*/  LDL.64 R198, [R1+0x8] ;  /* 0x0000080001c67983 */ /* 0x000f2e0000100a00 */
[-C--:B------:R-:W-:Y:S08]  /*5440*/  HMMA.16816.F32 R4, R200, R204.reuse, R4 ;  /* 0x000000ccc804723c */ /* 0x080ff00000001804 */
[C---:B------:R-:W-:Y:S08]  /*5450*/  HMMA.16816.F32 R8, R208.reuse, R204, R8 ;  /* 0x000000ccd008723c */ /* 0x040ff00000001808 */
[-C--:B------:R-:W-:Y:S08]  /*5460*/  HMMA.16816.F32 R12, R208, R206.reuse, R12 ;  /* 0x000000ced00c723c */ /* 0x080ff0000000180c */
[C---:B------:R-:W-:Y:S01]  /*5470*/  HMMA.16816.F32 R16, R200.reuse, R206, R16 ;  /* 0x000000cec810723c */ /* 0x040fe20000001810 */
[----:B------:R-:W-:Y:S07]  /*5480*/  LDSM.16.MT88.4 R204, [R0+0x1080] ;  /* 0x0010800000cc783b */ /* 0x000fee0000004200 */
[-C--:B---3--:R-:W-:Y:S08]  /*5490*/  HMMA.16816.F32 R20, R200, R212.reuse, R20 ;  /* 0x000000d4c814723c */ /* 0x088ff00000001814 */
[C---:B------:R-:W-:Y:S08]  /*54a0*/  HMMA.16816.F32 R24, R208.reuse, R212, R24 ;  /* 0x000000d4d018723c */ /* 0x040ff00000001818 */
[-C--:B------:R-:W-:Y:S08]  /*54b0*/  HMMA.16816.F32 R28, R208, R214.reuse, R28 ;  /* 0x000000d6d01c723c */ /* 0x080ff0000000181c */
[C---:B------:R-:W-:Y:S01]  /*54c0*/  HMMA.16816.F32 R32, R200.reuse, R214, R32 ;  /* 0x000000d6c820723c */ /* 0x040fe20000001820 */
[----:B------:R-:W-:Y:S07]  /*54d0*/  LDSM.16.MT88.4 R212, [R0+0x5080] ;  /* 0x0050800000d4783b */ /* 0x000fee0000004200 */
[-C--:B------:R-:W-:Y:S08]  /*54e0*/  HMMA.16816.F32 R164, R200, R216.reuse, R164 ;  /* 0x000000d8c8a4723c */ /* 0x080ff000000018a4 */
[C---:B------:R-:W-:Y:S08]  /*54f0*/  HMMA.16816.F32 R168, R208.reuse, R216, R168 ;  /* 0x000000d8d0a8723c */ /* 0x040ff000000018a8 */
[-C--:B------:R-:W-:Y:S08]  /*5500*/  HMMA.16816.F32 R172, R208, R218.reuse, R172 ;  /* 0x000000dad0ac723c */ /* 0x080ff000000018ac */
[C---:B------:R-:W-:Y:S08]  /*5510*/  HMMA.16816.F32 R176, R200.reuse, R218, R176 ;  /* 0x000000dac8b0723c */ /* 0x040ff000000018b0 */
[-C--:B------:R-:W-:Y:S08]  /*5520*/  HMMA.16816.F32 R180, R200, R220.reuse, R180 ;  /* 0x000000dcc8b4723c */ /* 0x080ff000000018b4 */
[C---:B------:R-:W-:Y:S08]  /*5530*/  HMMA.16816.F32 R184, R208.reuse, R220, R184 ;  /* 0x000000dcd0b8723c */ /* 0x040ff000000018b8 */
[-C--:B------:R-:W-:Y:S01]  /*5540*/  HMMA.16816.F32 R188, R208, R222.reuse, R188 ;  /* 0x000000ded0bc723c */ /* 0x080fe200000018bc */
[----:B------:R-:W-:Y:S07]  /*5550*/  LDSM.16.M88.4 R208, [R235+0x1000] ;  /* 0x00100000ebd0783b */ /* 0x000fee0000000200 */
[----:B------:R-:W-:Y:S01]  /*5560*/  HMMA.16816.F32 R192, R200, R222, R192 ;  /* 0x000000dec8c0723c */ /* 0x000fe200000018c0 */
[----:B------:R-:W-:Y:S03]  /*5570*/  LDSM.16.MT88.4 R200, [R0+0x3080] ;  /* 0x0030800000c8783b */ /* 0x000fe60000004200 */
[----:B----4-:R-:W-:Y:S01]  /*5580*/  IADD3 R196, P0, R198, UR11, RZ ;  /* 0x0000000bc6c47c10 */ /* 0x010fe2000ff1e0ff */
[----:B------:R-:W-:Y:S03]  /*5590*/  UMOV UR11, UR21 ;  /* 0x00000015000b7c82 */ /* 0x000fe60008000000 */
[----:B--2---:R-:W-:Y:S04]  /*55a0*/  LEA.HI.X.SX32 R197, R197, R236, 0x1, P0 ;  /* 0x000000ecc5c57211 */ /* 0x004fe800000f0eff */
[C---:B------:R-:W-:Y:S04]  /*55b0*/  LEA R236, P0, R196.reuse, c[0x0][0x220], 0x2 ;  /* 0x00008800c4ec7a11 */ /* 0x040fe800078010ff */
[----:B------:R-:W-:Y:S02]  /*55c0*/  LEA.HI.X R237, R196, c[0x0][0x224], R197, 0x2, P0 ;  /* 0x00008900c4ed7a11 */ /* 0x000fe400000f14c5 */
[----:B------:R-:W1:Y:S01]  /*55d0*/  LDSM.16.M88.4 R196, [R235] ;  /* 0x00000000ebc4783b */ /* 0x000e620000000200 */
[----:B------:R-:W-:Y:S01]  /*55e0*/  PLOP3.LUT P0, PT, PT, PT, UP0, 0x80, 0x0 ;  /* 0x000000000000781c */ /* 0x000fe20003f0f008 */
        /* <DEDUP_REMOVED lines=8> */
[C---:B------:R-:W-:Y:S01]  /*5670*/  HMMA.16816.F32 R32, R196.reuse, R202, R32 ;  /* 0x000000cac420723c */ /* 0x040fe20000001820 */
[----:B------:R-:W-:Y:S07]  /*5680*/  LDSM.16.M88.4 R200, [R234] ;  /* 0x00000000eac8783b */ /* 0x000fee0000000200 */
[-C--:B------:R-:W-:Y:S08]  /*5690*/  HMMA.16816.F32 R164, R196, R212.reuse, R164 ;  /* 0x000000d4c4a4723c */ /* 0x080ff000000018a4 */
[C---:B------:R-:W-:Y:S08]  /*56a0*/  HMMA.16816.F32 R168, R208.reuse, R212, R168 ;  /* 0x000000d4d0a8723c */ /* 0x040ff000000018a8 */
[-C--:B------:R-:W-:Y:S08]  /*56b0*/  HMMA.16816.F32 R172, R208, R214.reuse, R172 ;  /* 0x000000d6d0ac723c */ /* 0x080ff000000018ac */
[C---:B------:R-:W-:Y:S01]  /*56c0*/  HMMA.16816.F32 R176, R196.reuse, R214, R176 ;  /* 0x000000d6c4b0723c */ /* 0x040fe200000018b0 */
[----:B------:R-:W-:Y:S07]  /*56d0*/  LDSM.16.M88.4 R212, [R234+0x1000] ;  /* 0x00100000ead4783b */ /* 0x000fee0000000200 */
[-C--:B-1----:R-:W-:Y:S08]  /*56e0*/  HMMA.16816.F32 R180, R196, R204.reuse, R180 ;  /* 0x000000ccc4b4723c */ /* 0x082ff000000018b4 */
[C---:B------:R-:W-:Y:S08]  /*56f0*/  HMMA.16816.F32 R184, R208.reuse, R204, R184 ;  /* 0x000000ccd0b8723c */ /* 0x040ff000000018b8 */
[-C--:B------:R-:W-:Y:S01]  /*5700*/  HMMA.16816.F32 R188, R208, R206.reuse, R188 ;  /* 0x000000ced0bc723c */ /* 0x080fe200000018bc */
[----:B------:R-:W1:Y:S07]  /*5710*/  LDSM.16.MT88.4 R208, [R0+0x1880] ;  /* 0x0018800000d0783b */ /* 0x000e6e0000004200 */
[----:B------:R-:W-:Y:S01]  /*5720*/  HMMA.16816.F32 R192, R196, R206, R192 ;  /* 0x000000cec4c0723c */ /* 0x000fe200000018c0 */
[----:B------:R-:W2:Y:S04]  /*5730*/  LDSM.16.MT88.4 R196, [R0+0x3880] ;  /* 0x0038800000c4783b */ /* 0x000ea80000004200 */
[----:B------:R-:W3:Y:S03]  /*5740*/  LDSM.16.MT88.4 R204, [R0+0x5880] ;  /* 0x0058800000cc783b */ /* 0x000ee60000004200 */
[-C--:B-1----:R-:W-:Y:S08]  /*5750*/  HMMA.16816.F32 R4, R200, R208.reuse, R4 ;  /* 0x000000d0c804723c */ /* 0x082ff00000001804 */
[C---:B------:R-:W-:Y:S08]  /*5760*/  HMMA.16816.F32 R8, R212.reuse, R208, R8 ;  /* 0x000000d0d408723c */ /* 0x040ff00000001808 */
[-C--:B------:R-:W-:Y:S07]  /*5770*/  HMMA.16816.F32 R12, R212, R210.reuse, R12 ;  /* 0x000000d2d40c723c */ /* 0x080fee000000180c */
[----:B------:R-:W-:Y:S01]  /*5780*/  RED.E.ADD.F32.FTZ.RN.STRONG.GPU [R236.64], R4 ;  /* 0x00000004ec00798e */ /* 0x000fe2000c10e78e */
[C---:B------:R-:W-:Y:S03]  /*5790*/  HMMA.16816.F32 R16, R200.reuse, R210, R16 ;  /* 0x000000d2c810723c */ /* 0x040fe60000001810 */
[----:B------:R-:W1:Y:S04]  /*57a0*/  LDSM.16.MT88.4 R208, [R0+0x7880] ;  /* 0x0078800000d0783b */ /* 0x000e680000004200 */
[----:B------:R4:W-:Y:S01]  /*57b0*/  RED.E.ADD.F32.FTZ.RN.STRONG.GPU [R236.64+0x400], R5 ;  /* 0x00040005ec00798e */ /* 0x0009e2000c10e78e */
[-C--:B--2---:R-:W-:Y:S03]  /*57c0*/  HMMA.16816.F32 R20, R200, R196.reuse, R20 ;  /* 0x000000c4c814723c */ /* 0x084fe60000001814 */
[----:B------:R4:W-:Y:S04]  /*57d0*/  RED.E.ADD.F32.FTZ.RN.STRONG.GPU [R236.64+0x800], R6 ;  /* 0x00080006ec00798e */ /* 0x0009e8000c10e78e */
[----:B------:R4:W-:Y:S01]  /*57e0*/  RED.E.ADD.F32.FTZ.RN.STRONG.GPU [R236.64+0xc00], R7 ;  /* 0x000c0007ec00798e */ /* 0x0009e2000c10e78e */
[C---:B------:R-:W-:Y:S03]  /*57f0*/  HMMA.16816.F32 R24, R212.reuse, R196, R24 ;  /* 0x000000c4d418723c */ /* 0x040fe60000001818 */
[----:B------:R4:W-:Y:S04]  /*5800*/  RED.E.ADD.F32.FTZ.RN.STRONG.GPU [R236.64+0x1000], R8 ;  /* 0x00100008ec00798e */ /* 0x0009e8000c10e78e */
[----:B------:R4:W-:Y:S01]  /*5810*/  RED.E.ADD.F32.FTZ.RN.STRONG.GPU [R236.64+0x1400], R9 ;  /* 0x00140009ec00798e */ /* 0x0009e2000c10e78e */
[-C--:B------:R-:W-:Y:S03]  /*5820*/  HMMA.16816.F32 R28, R212, R198.reuse, R28 ;  /* 0x000000c6d41c723c */ /* 0x080fe6000000181c */
[----:B------:R4:W-:Y:S04]  /*5830*/  RED.E.ADD.F32.FTZ.RN.STRONG.GPU [R236.64+0x1800], R10 ;  /* 0x0018000aec00798e */ /* 0x0009e8000c10e78e */
[----:B------:R4:W-:Y:S01]  /*5840*/  RED.E.ADD.F32.FTZ.RN.STRONG.GPU [R236.64+0x1c00], R11 ;  /* 0x001c000bec00798e */ /* 0x0009e2000c10e78e */
[C---:B------:R-:W-:Y:S03]  /*5850*/  HMMA.16816.F32 R32, R200.reuse, R198, R32 ;  /* 0x000000c6c820723c */ /* 0x040fe60000001820 */
[----:B------:R4:W-:Y:S04]  /*5860*/  RED.E.ADD.F32.FTZ.RN.STRONG.GPU [R236.64+0x2000], R16 ;  /* 0x00200010ec00798e */ /* 0x0009e8000c10e78e */
[----:B------:R4:W-:Y:S01]  /*5870*/  RED.E.ADD.F32.FTZ.RN.STRONG.GPU [R236.64+0x2400], R17 ;  /* 0x00240011ec00798e */ /* 0x0009e2000c10e78e */
[-C--:B---3--:R-:W-:Y:S03]  /*5880*/  HMMA.16816.F32 R164, R200, R204.reuse, R164 ;  /* 0x000000ccc8a4723c */ /* 0x088fe600000018a4 */
        /* <DEDUP_REMOVED lines=11> */
[-C--:B-1----:R-:W-:Y:S03]  /*5940*/  HMMA.16816.F32 R180, R200, R208.reuse, R180 ;  /* 0x000000d0c8b4723c */ /* 0x082fe600000018b4 */
        /* <DEDUP_REMOVED lines=8> */
[----:B------:R-:W-:Y:S03]  /*59d0*/  HMMA.16816.F32 R192, R200, R210, R192 ;  /* 0x000000d2c8c0723c */ /* 0x000fe600000018c0 */
        /* <DEDUP_REMOVED lines=41> */
.L_x_560:
[----:B------:R-:W1:Y:S01]  /*5c70*/  S2R R2, SR_TID.X ;  /* 0x0000000000027919 */ /* 0x000e620000002100 */
[----:B------:R-:W-:Y:S01]  /*5c80*/  SHF.R.S32.HI R3, RZ, 0x1f, R244 ;  /* 0x0000001fff037819 */ /* 0x000fe200000114f4 */
[----:B------:R-:W-:Y:S01]  /*5c90*/  FMUL.FTZ R100, R100, c[0x0][0x298] ;  /* 0x0000a60064647a20 */ /* 0x000fe20000410000 */
[----:B------:R-:W-:Y:S01]  /*5ca0*/  LOP3.LUT P0, RZ, R252, 0x4, RZ, 0xc0, !PT ;  /* 0x00000004fcff7812 */ /* 0x000fe2000780c0ff */
[----:B------:R-:W-:Y:S01]  /*5cb0*/  BAR.SYNC.DEFER_BLOCKING 0x1, 0x100 ;  /* 0x0044000000007b1d */ /* 0x000fe20000010000 */
[----:B------:R-:W-:Y:S01]  /*5cc0*/  LEA.HI R4, R3, R244, RZ, 0x6 ;  /* 0x000000f403047211 */ /* 0x000fe200078f30ff */
[----:B----4-:R-:W-:Y:S01]  /*5cd0*/  FMUL.FTZ R34, R101, c[0x0][0x298] ;  /* 0x0000a60065227a20 */ /* 0x010fe20000410000 */
        /* <DEDUP_REMOVED lines=22> */
[----:B------:R-:W-:Y:S01]  /*5e40*/  LEA.HI R0, R0, R2, RZ, 0x5 ;  /* 0x0000000200007211 */ /* 0x000fe200078f28ff */
[----:B------:R-:W-:Y:S01]  /*5e50*/  IMAD.SHL.U32 R2, R252, 0x40, RZ ;  /* 0x00000040fc027824 */ /* 0x000fe200078e00ff */
[----:B------:R-:W-:Y:S01]  /*5e60*/  F2FP.PACK_AB R64, R65, R64 ;  /* 0x000000404140723e */ /* 0x000fe200000000ff */
[----:B------:R-:W-:Y:S01]  /*5e70*/  FMUL.FTZ R28, R109, c[0x0][0x298] ;  /* 0x0000a6006d1c7a20 */ /* 0x000fe20000410000 */
[----:B------:R-:W-:Y:S01]  /*5e80*/  SHF.R.S32.HI R8, RZ, 0x5, R0 ;  /* 0x00000005ff087819 */ /* 0x000fe20000011400 */
[----:B------:R-:W-:Y:S01]  /*5e90*/  FMUL.FTZ R110, R110, c[0x0][0x298] ;  /* 0x0000a6006e6e7a20 */ /* 0x000fe20000410000 */
[----:B------:R-:W-:Y:S01]  /*5ea0*/  LOP3.LUT R6, R2, 0x1c0, RZ, 0xc0, !PT ;  /* 0x000001c002067812 */ /* 0x000fe200078ec0ff */
[----:B------:R-:W-:Y:S01]  /*5eb0*/  FMUL.FTZ R27, R111, c[0x0][0x298] ;  /* 0x0000a6006f1b7a20 */ /* 0x000fe20000410000 */
[----:B------:R-:W-:Y:S01]  /*5ec0*/  LEA.HI R0, R0, R8, RZ, 0x1 ;  /* 0x0000000800007211 */ /* 0x000fe200078f08ff */
[----:B------:R-:W-:Y:S01]  /*5ed0*/  FMUL.FTZ R116, R116, c[0x0][0x298] ;  /* 0x0000a60074747a20 */ /* 0x000fe20000410000 */
[----:B------:R-:W-:Y:S01]  /*5ee0*/  SHF.R.S32.HI R2, RZ, 0x6, R4 ;  /* 0x00000006ff027819 */ /* 0x000fe20000011404 */
[----:B------:R-:W-:Y:S01]  /*5ef0*/  FMUL.FTZ R26, R117, c[0x0][0x298] ;  /* 0x0000a600751a7a20 */ /* 0x000fe20000410000 */
[CC--:B------:R-:W-:Y:S01]  /*5f00*/  LEA.HI R4, R3.reuse, R244.reuse, RZ, 0x2 ;  /* 0x000000f403047211 */ /* 0x0c0fe200078f10ff */
[----:B------:R-:W-:Y:S01]  /*5f10*/  FMUL.FTZ R118, R118, c[0x0][0x298] ;  /* 0x0000a60076767a20 */ /* 0x000fe20000410000 */
[----:B------:R-:W-:Y:S01]  /*5f20*/  LOP3.LUT R0, R0, 0xfffffffe, RZ, 0xc0, !PT ;  /* 0xfffffffe00007812 */ /* 0x000fe200078ec0ff */
[----:B------:R-:W-:Y:S01]  /*5f30*/  IMAD.SHL.U32 R2, R2, 0x8, RZ ;  /* 0x0000000802027824 */ /* 0x000fe200078e00ff */
[----:B------:R-:W-:Y:S01]  /*5f40*/  LEA.HI R3, R3, R244, RZ, 0x5 ;  /* 0x000000f403037211 */ /* 0x000fe200078f28ff */
[----:B------:R-:W-:Y:S01]  /*5f50*/  FMUL.FTZ R25, R119, c[0x0][0x298] ;  /* 0x0000a60077197a20 */ /* 0x000fe20000410000 */
[----:B------:R-:W-:Y:S01]  /*5f60*/  LOP3.LUT R5, R4, 0x7ffffffc, RZ, 0xc0, !PT ;  /* 0x7ffffffc04057812 */ /* 0x000fe200078ec0ff */
[----:B------:R-:W-:Y:S01]  /*5f70*/  IMAD.IADD R0, R8, 0x1, -R0 ;  /* 0x0000000108007824 */ /* 0x000fe200078e0a00 */
[----:B------:R-:W-:Y:S01]  /*5f80*/  LOP3.LUT R4, R3, 0xffffffe0, RZ, 0xc0, !PT ;  /* 0xffffffe003047812 */ /* 0x000fe200078ec0ff */
[----:B------:R-:W-:Y:S01]  /*5f90*/  FMUL.FTZ R128, R128, c[0x0][0x298] ;  /* 0x0000a60080807a20 */ /* 0x000fe20000410000 */
[----:B------:R-:W-:Y:S01]  /*5fa0*/  LOP3.LUT R3, R6, 0x18, R2, 0xf8, !PT ;  /* 0x0000001806037812 */ /* 0x000fe200078ef802 */
[----:B------:R-:W-:Y:S01]  /*5fb0*/  IMAD.IADD R2, R244, 0x1, -R5 ;  /* 0x00000001f4027824 */ /* 0x000fe200078e0a05 */
[----:B------:R-:W-:Y:S01]  /*5fc0*/  SHF.R.U32.HI R6, RZ, 0x3, R6 ;  /* 0x00000003ff067819 */ /* 0x000fe20000011606 */
[----:B------:R-:W-:Y:S01]  /*5fd0*/  IMAD.SHL.U32 R5, R0, 0x400, RZ ;  /* 0x0000040000057824 */ /* 0x000fe200078e00ff */
[----:B------:R-:W-:Y:S01]  /*5fe0*/  F2FP.PACK_AB R66, R67, R66 ;  /* 0x000000424342723e */ /* 0x000fe200000000ff */
[----:B------:R-:W-:Y:S01]  /*5ff0*/  IMAD.IADD R0, R244, 0x1, -R4 ;  /* 0x00000001f4007824 */ /* 0x000fe200078e0a04 */
[----:B------:R-:W-:Y:S01]  /*6000*/  LOP3.LUT R3, R3, R6, RZ, 0x3c, !PT ;  /* 0x0000000603037212 */ /* 0x000fe200078e3cff */
[----:B------:R-:W-:Y:S01]  /*6010*/  IMAD R5, R2, 0x2, R5 ;  /* 0x0000000202057824 */ /* 0x000fe200078e0205 */
[----:B------:R-:W-:Y:S01]  /*6020*/  F2FP.PACK_AB R56, R57, R56 ;  /* 0x000000383938723e */ /* 0x000fe200000000ff */
[----:B------:R-:W-:Y:S01]  /*6030*/  IMAD.SHL.U32 R4, R8, 0x40, RZ ;  /* 0x0000004008047824 */ /* 0x000fe200078e00ff */
[----:B------:R-:W-:Y:S01]  /*6040*/  SHF.R.S32.HI R2, RZ, 0x1f, R0 ;  /* 0x0000001fff027819 */ /* 0x000fe20000011400 */
[----:B------:R-:W-:Y:S01]  /*6050*/  IMAD.IADD R3, R3, 0x1, R5 ;  /* 0x0000000103037824 */ /* 0x000fe200078e0205 */
[----:B------:R-:W-:Y:S01]  /*6060*/  F2FP.PACK_AB R58, R59, R58 ;  /* 0x0000003a3b3a723e */ /* 0x000fe200000000ff */
[----:B------:R-:W-:Y:S01]  /*6070*/  IMAD.SHL.U32 R6, R0, 0x8, RZ ;  /* 0x0000000800067824 */ /* 0x000fe200078e00ff */
[----:B------:R-:W-:Y:S01]  /*6080*/  LOP3.LUT R7, R4, 0x1c0, RZ, 0xc0, !PT ;  /* 0x000001c004077812 */ /* 0x000fe200078ec0ff */
[----:B------:R-:W-:Y:S01]  /*6090*/  FMUL.FTZ R22, R129, c[0x0][0x298] ;  /* 0x0000a60081167a20 */ /* 0x000fe20000410000 */
[----:B------:R-:W-:Y:S01]  /*60a0*/  LEA.HI R2, R2, R0, RZ, 0x3 ;  /* 0x0000000002027211 */ /* 0x000fe200078f18ff */
[----:B------:R-:W-:Y:S01]  /*60b0*/  IMAD.SHL.U32 R0, R3, 0x2, RZ ;  /* 0x0000000203007824 */ /* 0x000fe200078e00ff */
[----:B------:R-:W-:Y:S01]  /*60c0*/  LOP3.LUT R4, R7, 0x38, R6, 0xf8, !PT ;  /* 0x0000003807047812 */ /* 0x000fe200078ef806 */
[----:B------:R-:W-:Y:S01]  /*60d0*/  FMUL.FTZ R130, R130, c[0x0][0x298] ;  /* 0x0000a60082827a20 */ /* 0x000fe20000410000 */
[----:B------:R-:W-:Y:S01]  /*60e0*/  SHF.R.U32.HI R35, RZ, 0x3, R7 ;  /* 0x00000003ff237819 */ /* 0x000fe20000011607 */
[----:B------:R-:W-:Y:S01]  /*60f0*/  IMAD.SHL.U32 R7, R2, 0x200, RZ ;  /* 0x0000020002077824 */ /* 0x000fe200078e00ff */
[C---:B------:R-:W-:Y:S01]  /*6100*/  IADD3 R2, R0.reuse, 0x40, RZ ;  /* 0x0000004000027810 */ /* 0x040fe20007ffe0ff */
[----:B------:R-:W-:Y:S01]  /*6110*/  STS [R0+0x8080], R36 ;  /* 0x0080802400007388 */ /* 0x000fe20000000800 */
[C---:B------:R-:W-:Y:S01]  /*6120*/  IADD3 R3, R0.reuse, 0x440, RZ ;  /* 0x0000044000037810 */ /* 0x040fe20007ffe0ff */
[----:B------:R-:W-:Y:S01]  /*6130*/  FMUL.FTZ R21, R131, c[0x0][0x298] ;  /* 0x0000a60083157a20 */ /* 0x000fe20000410000 */
[C---:B------:R-:W-:Y:S01]  /*6140*/  @P0 IADD3 R2, R0.reuse, -0x40, RZ ;  /* 0xffffffc000020810 */ /* 0x040fe20007ffe0ff */
[----:B------:R-:W-:Y:S01]  /*6150*/  STS [R0+0x8480], R38 ;  /* 0x0084802600007388 */ /* 0x000fe20000000800 */
[----:B------:R-:W-:Y:S01]  /*6160*/  @P0 IADD3 R3, R0, 0x3c0, RZ ;  /* 0x000003c000030810 */ /* 0x000fe20007ffe0ff */
[----:B------:R-:W-:Y:S01]  /*6170*/  FMUL.FTZ R120, R120, c[0x0][0x298] ;  /* 0x0000a60078787a20 */ /* 0x000fe20000410000 */
[----:B------:R-:W-:Y:S01]  /*6180*/  F2FP.PACK_AB R60, R61, R60 ;  /* 0x0000003c3d3c723e */ /* 0x000fe200000000ff */
[----:B------:R-:W-:Y:S01]  /*6190*/  STS [R2+0x8080], R48 ;  /* 0x0080803002007388 */ /* 0x000fe20000000800 */
[----:B------:R-:W-:Y:S01]  /*61a0*/  F2FP.PACK_AB R62, R63, R62 ;  /* 0x0000003e3f3e723e */ /* 0x000fe200000000ff */
        /* <DEDUP_REMOVED lines=51> */
[----:B------:R-:W-:Y:S01]  /*64e0*/  FMUL.FTZ R146, R146, c[0x0][0x298] ;  /* 0x0000a60092927a20 */ /* 0x000fe20000410000 */
[----:B------:R-:W-:Y:S01]  /*64f0*/  F2FP.PACK_AB R25, R25, R118 ;  /* 0x000000761919723e */ /* 0x000fe200000000ff */
[----:B------:R-:W-:Y:S01]  /*6500*/  FMUL.FTZ R13, R147, c[0x0][0x298] ;  /* 0x0000a600930d7a20 */ /* 0x000fe20000410000 */
        /* <DEDUP_REMOVED lines=49> */
[----:B------:R-:W-:Y:S01]  /*6820*/  F2FP.PACK_AB R12, R12, R140 ;  /* 0x0000008c0c0c723e */ /* 0x000fe200000000ff */
[----:B------:R-:W-:Y:S01]  /*6830*/  USHF.R.S32.HI UR6, URZ, 0x1f, UR10 ;  /* 0x0000001f3f067899 */ /* 0x000fe2000801140a */
[----:B------:R-:W-:Y:S01]  /*6840*/  F2FP.PACK_AB R11, R11, R142 ;  /* 0x0000008e0b0b723e */ /* 0x000fe200000000ff */
[----:B------:R-:W-:Y:S01]  /*6850*/  STS [R0+0xf480], R90 ;  /* 0x00f4805a00007388 */ /* 0x000fe20000000800 */
[----:B------:R-:W-:Y:S01]  /*6860*/  F2FP.PACK_AB R149, R149, R148 ;  /* 0x000000949595723e */ /* 0x000fe200000000ff */
[----:B------:R-:W-:Y:S01]  /*6870*/  ULDC.64 UR4, c[0x0][0x340] ;  /* 0x0000d00000047ab9 */ /* 0x000fe20000000a00 */
[----:B------:R-:W-:Y:S01]  /*6880*/  F2FP.PACK_AB R150, R151, R150 ;  /* 0x000000969796723e */ /* 0x000fe200000000ff */
[----:B------:R-:W-:Y:S01]  /*6890*/  STS [R2+0xf080], R92 ;  /* 0x00f0805c02007388 */ /* 0x000fe20000000800 */
[----:B------:R-:W-:Y:S01]  /*68a0*/  F2FP.PACK_AB R10, R10, R160 ;  /* 0x000000a00a0a723e */ /* 0x000fe200000000ff */
[----:B------:R-:W-:Y:S01]  /*68b0*/  UIMAD UR4, UR6, UR4, URZ ;  /* 0x00000004060472a4 */ /* 0x000fe2000f8e023f */
[----:B------:R-:W-:Y:S01]  /*68c0*/  F2FP.PACK_AB R9, R9, R162 ;  /* 0x000000a20909723e */ /* 0x000fe200000000ff */
[----:B------:R-:W-:Y:S01]  /*68d0*/  STS [R2+0xf480], R94 ;  /* 0x00f4805e02007388 */ /* 0x000fe20000000800 */
[----:B------:R-:W-:Y:S01]  /*68e0*/  F2FP.PACK_AB R152, R153, R152 ;  /* 0x000000989998723e */ /* 0x000fe200000000ff */
[----:B------:R-:W-:Y:S01]  /*68f0*/  UIMAD UR4, UR10, UR5, UR4 ;  /* 0x000000050a0472a4 */ /* 0x000fe2000f8e0204 */
[----:B------:R-:W-:Y:S01]  /*6900*/  F2FP.PACK_AB R154, R155, R154 ;  /* 0x0000009a9b9a723e */ /* 0x000fe200000000ff */
[----:B------:R-:W-:Y:S01]  /*6910*/  STS [R0+0x80], R34 ;  /* 0x0000802200007388 */ /* 0x000fe20000000800 */
[----:B------:R-:W-:Y:S01]  /*6920*/  LOP3.LUT R35, R4, R35, RZ, 0x3c, !PT ;  /* 0x0000002304237212 */ /* 0x000fe200078e3cff */
[----:B------:R-:W-:Y:S01]  /*6930*/  BSSY B0, `(.L_x_564) ;  /* 0x0000050000007945 */ /* 0x000fe20003800000 */
[----:B------:R-:W-:Y:S01]  /*6940*/  F2FP.PACK_AB R5, R157, R156 ;  /* 0x0000009c9d05723e */ /* 0x000fe200000000ff */
[----:B------:R-:W-:Y:S01]  /*6950*/  STS [R0+0x480], R33 ;  /* 0x0004802100007388 */ /* 0x000fe20000000800 */
[----:B------:R-:W-:-:S02]  /*6960*/  F2FP.PACK_AB R4, R159, R158 ;  /* 0x0000009e9f04723e */ /* 0x000fc400000000ff */
[----:B------:R-:W-:Y:S01]  /*6970*/  LOP3.LUT R7, R35, 0x7ffff000, R7, 0xf8, !PT ;  /* 0x7ffff00023077812 */ /* 0x000fe200078ef807 */
        /* <DEDUP_REMOVED lines=23> */
[----:B------:R-:W-:Y:S04]  /*6af0*/  STS [R0+0x6480], R150 ;  /* 0x0064809600007388 */ /* 0x000fe80000000800 */
[----:B------:R-:W-:Y:S04]  /*6b00*/  STS [R2+0x6080], R10 ;  /* 0x0060800a02007388 */ /* 0x000fe80000000800 */
[----:B------:R2:W-:Y:S04]  /*6b10*/  STS [R2+0x6480], R9 ;  /* 0x0064800902007388 */ /* 0x0005e80000000800 */
[----:B------:R-:W-:Y:S04]  /*6b20*/  STS [R0+0x7080], R152 ;  /* 0x0070809800007388 */ /* 0x000fe80000000800 */
[----:B------:R3:W-:Y:S04]  /*6b30*/  STS [R0+0x7480], R154 ;  /* 0x0074809a00007388 */ /* 0x0007e80000000800 */
[----:B------:R4:W-:Y:S04]  /*6b40*/  STS [R2+0x7080], R5 ;  /* 0x0070800502007388 */ /* 0x0009e80000000800 */
[----:B------:R5:W-:Y:S04]  /*6b50*/  STS [R2+0x7480], R4 ;  /* 0x0074800402007388 */ /* 0x000be80000000800 */
[----:B-1----:R-:W1:Y:S04]  /*6b60*/  S2R R12, SR_CTAID.X ;  /* 0x00000000000c7919 */ /* 0x002e680000002500 */
[----:B------:R-:W5:Y:S01]  /*6b70*/  S2R R21, SR_CTAID.Y ;  /* 0x0000000000157919 */ /* 0x000f620000002600 */
[----:B--2---:R-:W-:Y:S01]  /*6b80*/  SHF.R.S32.HI R9, RZ, 0x1f, R8 ;  /* 0x0000001fff097819 */ /* 0x004fe20000011408 */
[----:B---3--:R-:W-:-:S02]  /*6b90*/  IMAD.SHL.U32 R0, R7, 0x2, RZ ;  /* 0x0000000207007824 */ /* 0x008fc400078e00ff */
[----:B------:R-:W-:Y:S01]  /*6ba0*/  BAR.SYNC.DEFER_BLOCKING 0x1, 0x100 ;  /* 0x0044000000007b1d */ /* 0x000fe20000010000 */
[----:B------:R-:W-:Y:S01]  /*6bb0*/  SHF.R.S32.HI R7, RZ, 0x1f, R6 ;  /* 0x0000001fff077819 */ /* 0x000fe20000011406 */
[----:B----4-:R-:W-:-:S04]  /*6bc0*/  IMAD.MOV.U32 R5, RZ, RZ, -0x40 ;  /* 0xffffffc0ff057424 */ /* 0x010fc800078e00ff */
[----:B-1----:R-:W-:Y:S01]  /*6bd0*/  IMAD R5, R12, R5, c[0x0][0x2f0] ;  /* 0x0000bc000c057624 */ /* 0x002fe200078e0205 */
[----:B-----5:R-:W-:Y:S01]  /*6be0*/  SHF.R.S32.HI R22, RZ, 0x1f, R21 ;  /* 0x0000001fff167819 */ /* 0x020fe20000011415 */
[----:B------:R-:W-:-:S03]  /*6bf0*/  IMAD.WIDE.U32 R2, R21, c[0x0][0x338], R6 ;  /* 0x0000ce0015027a25 */ /* 0x000fc600078e0006 */
[----:B------:R-:W-:Y:S01]  /*6c00*/  IMNMX R20, R5, 0x40, PT ;  /* 0x0000004005147817 */ /* 0x000fe20003800200 */
[----:B------:R-:W-:-:S03]  /*6c10*/  IMAD R4, R22, c[0x0][0x338], RZ ;  /* 0x0000ce0016047a24 */ /* 0x000fc600078e02ff */
[----:B------:R-:W-:Y:S01]  /*6c20*/  ISETP.GE.AND P2, PT, R8, R20, PT ;  /* 0x000000140800720c */ /* 0x000fe20003f46270 */
[----:B------:R-:W-:Y:S01]  /*6c30*/  IMAD R4, R21, c[0x0][0x33c], R4 ;  /* 0x0000cf0015047a24 */ /* 0x000fe200078e0204 */
[----:B------:R1:W2:Y:S02]  /*6c40*/  LDS.128 R24, [R0+0x8480] ;  /* 0x0084800000187984 */ /* 0x0002a40000000c00 */
[----:B------:R-:W-:Y:S01]  /*6c50*/  ISETP.GE.OR P0, PT, R6, c[0x0][0x324], P2 ;  /* 0x0000c90006007a0c */ /* 0x000fe20001706670 */
[----:B------:R-:W-:Y:S01]  /*6c60*/  IMAD.IADD R3, R3, 0x1, R4 ;  /* 0x0000000103037824 */ /* 0x000fe200078e0204 */
[----:B------:R1:W3:Y:S01]  /*6c70*/  LDS.128 R28, [R0+0x8880] ;  /* 0x00888000001c7984 */ /* 0x0002e20000000c00 */
[----:B------:R-:W-:-:S03]  /*6c80*/  IMAD.U32 R4, RZ, RZ, UR10 ;  /* 0x0000000aff047e24 */ /* 0x000fc6000f8e00ff */
[----:B------:R1:W4:Y:S01]  /*6c90*/  LDS.128 R32, [R0+0x8c80] ;  /* 0x008c800000207984 */ /* 0x0003220000000c00 */
[----:B------:R-:W-:-:S03]  /*6ca0*/  IMAD.WIDE.U32 R10, R4, c[0x0][0x340], R2 ;  /* 0x0000d000040a7a25 */ /* 0x000fc600078e0002 */
[----:B------:R1:W1:Y:S01]  /*6cb0*/  LDS.128 R36, [R0+0x9080] ;  /* 0x0090800000247984 */ /* 0x0002620000000c00 */
[----:B------:R-:W-:Y:S01]  /*6cc0*/  IMAD.WIDE R4, R12, 0x40, R8 ;  /* 0x000000400c047825 */ /* 0x000fe200078e0208 */
[----:B------:R-:W-:Y:S02]  /*6cd0*/  IADD3 R3, R11, UR4, RZ ;  /* 0x000000040b037c10 */ /* 0x000fe4000fffe0ff */
        /* <DEDUP_REMOVED lines=21> */
.L_x_565:
[----:B--234-:R-:W-:Y:S05]  /*6e30*/  BSYNC B0 ;  /* 0x0000000000007941 */ /* 0x01cfea0003800000 */
.L_x_564:
        /* <DEDUP_REMOVED lines=17> */
.L_x_567:
[----:B------:R-:W-:Y:S05]  /*6f50*/  BSYNC B0 ;  /* 0x0000000000007941 */ /* 0x000fea0003800000 */
.L_x_566:
        /* <DEDUP_REMOVED lines=17> */
.L_x_569:
[----:B------:R-:W-:Y:S05]  /*7070*/  BSYNC B0 ;  /* 0x0000000000007941 */ /* 0x000fea0003800000 */
.L_x_568:
        /* <DEDUP_REMOVED lines=16> */
.L_x_571:
[----:B------:R-:W-:Y:S05]  /*7180*/  BSYNC B0 ;  /* 0x0000000000007941 */ /* 0x000fea0003800000 */
.L_x_570:
        /* <DEDUP_REMOVED lines=16> */
.L_x_573:
[----:B------:R-:W-:Y:S05]  /*7290*/  BSYNC B0 ;  /* 0x0000000000007941 */ /* 0x000fea0003800000 */
.L_x_572:
        /* <DEDUP_REMOVED lines=16> */
.L_x_575:
[----:B------:R-:W-:Y:S05]  /*73a0*/  BSYNC B0 ;  /* 0x0000000000007941 */ /* 0x000fea0003800000 */
.L_x_574:
        /* <DEDUP_REMOVED lines=16> */
.L_x_577:
[----:B------:R-:W-:Y:S05]  /*74b0*/  BSYNC B0 ;  /* 0x0000000000007941 */ /* 0x000fea0003800000 */
.L_x_576:
        /* <DEDUP_REMOVED lines=15> */
.L_x_579:
[----:B------:R-:W-:Y:S05]  /*75b0*/  BSYNC B0 ;  /* 0x0000000000007941 */ /* 0x000fea0003800000 */
.L_x_578:
[----:B------:R-:W-:Y:S01]  /*75c0*/  IMAD R0, R22, c[0x0][0x308], RZ ;  /* 0x0000c20016007a24 */ /* 0x000fe200078e02ff */
[----:B------:R-:W-:Y:S01]  /*75d0*/  ULDC.64 UR4, c[0x0][0x310] ;  /* 0x0000c40000047ab9 */ /* 0x000fe20000000a00 */
[C---:B--2---:R-:W-:Y:S01]  /*75e0*/  IMAD.WIDE.U32 R2, R21.reuse, c[0x0][0x308], R6 ;  /* 0x0000c20015027a25 */ /* 0x044fe200078e0006 */
[----:B------:R-:W-:Y:S01]  /*75f0*/  ISETP.GE.OR P0, PT, R6, c[0x0][0x2f4], P2 ;  /* 0x0000bd0006007a0c */ /* 0x000fe20001706670 */
[----:B------:R-:W-:Y:S01]  /*7600*/  UIMAD UR4, UR6, UR4, URZ ;  /* 0x00000004060472a4 */ /* 0x000fe2000f8e023f */
[----:B------:R-:W-:Y:S01]  /*7610*/  BSSY B0, `(.L_x_580) ;  /* 0x0000010000007945 */ /* 0x000fe20003800000 */
[----:B------:R-:W-:Y:S02]  /*7620*/  IMAD R0, R21, c[0x0][0x30c], R0 ;  /* 0x0000c30015007a24 */ /* 0x000fe400078e0200 */
[----:B------:R-:W-:-:S03]  /*7630*/  UIMAD UR4, UR10, UR5, UR4 ;  /* 0x000000050a0472a4 */ /* 0x000fc6000f8e0204 */
[----:B------:R-:W-:Y:S02]  /*7640*/  IADD3 R3, R3, R0, RZ ;  /* 0x0000000003037210 */ /* 0x000fe40007ffe0ff */
        /* <DEDUP_REMOVED lines=12> */
.L_x_581:
[----:B------:R-:W-:Y:S05]  /*7710*/  BSYNC B0 ;  /* 0x0000000000007941 */ /* 0x000fea0003800000 */
.L_x_580:
        /* <DEDUP_REMOVED lines=15> */
.L_x_583:
[----:B------:R-:W-:Y:S05]  /*7810*/  BSYNC B0 ;  /* 0x0000000000007941 */ /* 0x000fea0003800000 */
.L_x_582:
        /* <DEDUP_REMOVED lines=15> */
.L_x_585:
[----:B------:R-:W-:Y:S05]  /*7910*/  BSYNC B0 ;  /* 0x0000000000007941 */ /* 0x000fea0003800000 */
.L_x_584:
        /* <DEDUP_REMOVED lines=14> */
.L_x_587:
[----:B------:R-:W-:Y:S05]  /*7a00*/  BSYNC B0 ;  /* 0x0000000000007941 */ /* 0x000fea0003800000 */
.L_x_586:
        /* <DEDUP_REMOVED lines=14> */
.L_x_589:
[----:B------:R-:W-:Y:S05]  /*7af0*/  BSYNC B0 ;  /* 0x0000000000007941 */ /* 0x000fea0003800000 */
.L_x_588:
        /* <DEDUP_REMOVED lines=14> */
.L_x_591:
[----:B------:R-:W-:Y:S05]  /*7be0*/  BSYNC B0 ;  /* 0x0000000000007941 */ /* 0x000fea0003800000 */
.L_x_590:
        /* <DEDUP_REMOVED lines=14> */
.L_x_593:
[----:B------:R-:W-:Y:S05]  /*7cd0*/  BSYNC B0 ;  /* 0x0000000000007941 */ /* 0x000fea0003800000 */
.L_x_592:
[----:B------:R-:W-:-:S13]  /*7ce0*/  ISETP.GE.OR P0, PT, R6, c[0x0][0x2f4], P1 ;  /* 0x0000bd0006007a0c */ /* 0x000fda0000f06670 */
[----:B------:R-:W-:Y:S05]  /*7cf0*/  @P0 EXIT ;  /* 0x000000000000094d */ /* 0x000fea0003800000 */
[----:B------:R-:W-:Y:S02]  /*7d00*/  IADD3 R6, P0, R4, 0x38, RZ ;  /* 0x0000003804067810 */ /* 0x000fe40007f1e0ff */
[----:B------:R-:W-:Y:S02]  /*7d10*/  MOV R2, R8 ;  /* 0x0000000800027202 */ /* 0x000fe40000000f00 */
[----:B------:R-:W-:-:S03]  /*7d20*/  IADD3.X R0, RZ, R5, RZ, P0, !PT ;  /* 0x00000005ff007210 */ /* 0x000fc600007fe4ff */
[----:B------:R-:W-:-:S04]  /*7d30*/  IMAD.WIDE.U32 R4, R6, c[0x0][0x300], R2 ;  /* 0x0000c00006047a25 */ /* 0x000fc800078e0002 */
[----:B------:R-:W-:Y:S01]  /*7d40*/  IMAD R0, R0, c[0x0][0x300], RZ ;  /* 0x0000c00000007a24 */ /* 0x000fe200078e02ff */
[----:B------:R-:W-:-:S03]  /*7d50*/  LEA R2, P0, R4, c[0x0][0x2e8], 0x1 ;  /* 0x0000ba0004027a11 */ /* 0x000fc600078008ff */
[----:B------:R-:W-:-:S05]  /*7d60*/  IMAD R0, R6, c[0x0][0x304], R0 ;  /* 0x0000c10006007a24 */ /* 0x000fca00078e0200 */
[----:B------:R-:W-:-:S04]  /*7d70*/  IADD3 R0, R5, R0, RZ ;  /* 0x0000000005007210 */ /* 0x000fc80007ffe0ff */
[----:B------:R-:W-:-:S05]  /*7d80*/  LEA.HI.X R3, R4, c[0x0][0x2ec], R0, 0x1, P0 ;  /* 0x0000bb0004037a11 */ /* 0x000fca00000f0c00 */
[----:B------:R-:W-:Y:S01]  /*7d90*/  STG.E.128 [R2.64], R80 ;  /* 0x0000005002007986 */ /* 0x000fe2000c101d0e */
[----:B------:R-:W-:Y:S05]  /*7da0*/  EXIT ;  /* 0x000000000000794d */ /* 0x000fea0003800000 */
.L_x_594:
        /* <DEDUP_REMOVED lines=13> */
.L_x_1161:


//--------------------- .text._ZN7cutlass13device_kernelIN5flash19enable_sm80_to_sm89INS1_16FlashAttnBwdSm80INS1_25CollectiveMainloopBwdSm80ILi1ELi1EN4cute5tupleIJNS5_1CILi64EEES8_NS7_ILi256EEEEEENS_6half_tEfNS_4arch4Sm80ELb0ELb0ELb1ELb0ELb0ELb0ELb0ELb0ELi2ELi4ELi2ELi2ELb0EEENS1_24CollectiveEpilogueBwdGQAISA_fSD_Li256ELb0ELb0EEENS1_19SingleTileSchedulerILb0ELb0ELb0ELi64EEEEEEEEEvNT_6ParamsE --------------------------
	.section	.text._ZN7cutlass13device_kernelIN5flash19enable_sm80_to_sm89INS1_16FlashAttnBwdSm80INS1_25CollectiveMainloopBwdSm80ILi1ELi1EN4cute5tupleIJNS5_1CILi64EEES8_NS7_ILi256EEEEEENS_6half_tEfNS_4arch4Sm80ELb0ELb0ELb1ELb0ELb0ELb0ELb0ELb0ELi2ELi4ELi2ELi2ELb0EEENS1_24CollectiveEpilogueBwdGQAISA_fSD_Li256ELb0ELb0EEENS1_19SingleTileSchedulerILb0ELb0ELb0ELi64EEEEEEEEEvNT_6ParamsE,"ax",@progbits
	.sectioninfo	@"SHI_REGISTERS=255"
	.align	128
.text._ZN7cutlass13device_kernelIN5flash19enable_sm80_to_sm89INS1_16FlashAttnBwdSm80INS1_25CollectiveMainloopBwdSm80ILi1ELi1EN4cute5tupleIJNS5_1CILi64EEES8_NS7_ILi256EEEEEENS_6half_tEfNS_4arch4Sm80ELb0ELb0ELb1ELb0ELb0ELb0ELb0ELb0ELi2ELi4ELi2ELi2ELb0EEENS1_24CollectiveEpilogueBwdGQAISA_fSD_Li256ELb0ELb0EEENS1_19SingleTileSchedulerILb0ELb0ELb0ELi64EEEEEEEEEvNT_6ParamsE:
        .type           _ZN7cutlass13device_kernelIN5flash19enable_sm80_to_sm89INS1_16FlashAttnBwdSm80INS1_25CollectiveMainloopBwdSm80ILi1ELi1EN4cute5tupleIJNS5_1CILi64EEES8_NS7_ILi256EEEEEENS_6half_tEfNS_4arch4Sm80ELb0ELb0ELb1ELb0ELb0ELb0ELb0ELb0ELi2ELi4ELi2ELi2ELb0EEENS1_24CollectiveEpilogueBwdGQAISA_fSD_Li256ELb0ELb0EEENS1_19SingleTileSchedulerILb0ELb0ELb0ELi64EEEEEEEEEvNT_6ParamsE,@function
        .size           _ZN7cutlass13device_kernelIN5flash19enable_sm80_to_sm89INS1_16FlashAttnBwdSm80INS1_25CollectiveMainloopBwdSm80ILi1ELi1EN4cute5tupleIJNS5_1CILi64EEES8_NS7_ILi256EEEEEENS_6half_tEfNS_4arch4Sm80ELb0ELb0ELb1ELb0ELb0ELb0ELb0ELb0ELi2ELi4ELi2ELi2ELb0EEENS1_24CollectiveEpilogueBwdGQAISA_fSD_Li256ELb0ELb0EEENS1_19SingleTileSchedulerILb0ELb0ELb0ELi64EEEEEEEEEvNT_6ParamsE,(.L_x_1162 - _ZN7cutlass13device_kernelIN5flash19enable_sm80_to_sm89INS1_16FlashAttnBwdSm80INS1_25CollectiveMainloopBwdSm80ILi1ELi1EN4cute5tupleIJNS5_1CILi64EEES8_NS7_ILi256EEEEEENS_6half_tEfNS_4arch4Sm80ELb0ELb0ELb1ELb0ELb0ELb0ELb0ELb0ELi2ELi4ELi2ELi2ELb0EEENS1_24CollectiveEpilogueBwdGQAISA_fSD_Li256ELb0ELb0EEENS1_19SingleTileSchedulerILb0ELb0ELb0ELi64EEEEEEEEEvNT_6ParamsE)
        .other          _ZN7cutlass13device_kernelIN5flash19enable_sm80_to_sm89INS1_16FlashAttnBwdSm80INS1_25CollectiveMainloopBwdSm80ILi1ELi1EN4cute5tupleIJNS5_1CILi64EEES8_NS7_ILi256EEEEEENS_6half_tEfNS_4arch4Sm80ELb0ELb0ELb1ELb0ELb0ELb0ELb0ELb0ELi2ELi4ELi2ELi2ELb0EEENS1_24CollectiveEpilogueBwdGQAISA_fSD_Li256ELb0ELb0EEENS1_19SingleTileSchedulerILb0ELb0ELb0ELi64EEEEEEEEEvNT_6ParamsE,@"STO_CUDA_ENTRY STV_DEFAULT"
_ZN7cutlass13device_kernelIN5flash19enable_sm80_to_sm89INS1_16FlashAttnBwdSm80INS1_25CollectiveMainloopBwdSm80ILi1ELi1EN4cute5tupleIJNS5_1CILi64EEES8_NS7_ILi256EEEEEENS_6half_tEfNS_4arch4Sm80ELb0ELb0ELb1ELb0ELb0ELb0ELb0ELb0ELi2ELi4ELi2ELi2ELb0EEENS1_24CollectiveEpilogueBwdGQAISA_fSD_Li256ELb0ELb0EEENS1_19SingleTileSchedulerILb0ELb0ELb0ELi64EEEEEEEEEvNT_6ParamsE:
        /* <DEDUP_REMOVED lines=8> */
[----:B------:R-:W-:Y:S01]  /*0080*/  IMAD.MOV.U32 R25, RZ, RZ, R3 ;  /* 0x000000ffff197224 */ /* 0x000fe200078e0003 */
[----:B------:R-:W2:Y:S01]  /*0090*/  S2R R18, SR_CTAID.Y ;  /* 0x0000000000127919 */ /* 0x000ea20000002600 */
[----:B------:R-:W-:Y:S01]  /*00a0*/  ULDC.64 UR4, c[0x0][0x1e8] ;  /* 0x00007a0000047ab9 */ /* 0x000fe20000000a00 */
[----:B------:R-:W-:Y:S01]  /*00b0*/  ISETP.NE.AND P0, PT, R0, 0x1, PT ;  /* 0x000000010000780c */ /* 0x000fe20003f05270 */
[----:B------:R-:W-:Y:S01]  /*00c0*/  UIMAD UR4, UR11, UR4, URZ ;  /* 0x000000040b0472a4 */ /* 0x000fe2000f8e023f */
[----:B------:R-:W3:Y:S01]  /*00d0*/  S2R R10, SR_CTAID.X ;  /* 0x00000000000a7919 */ /* 0x000ee20000002500 */
[----:B------:R-:W-:Y:S01]  /*00e0*/  IMAD.MOV.U32 R22, RZ, RZ, -0x40 ;  /* 0xffffffc0ff167424 */ /* 0x000fe200078e00ff */
[----:B------:R-:W-:Y:S01]  /*00f0*/  ULDC.64 UR14, c[0x0][0x118] ;  /* 0x00004600000e7ab9 */ /* 0x000fe20000000a00 */
[----:B------:R-:W-:Y:S01]  /*0100*/  IMAD.U32 R13, RZ, RZ, UR10 ;  /* 0x0000000aff0d7e24 */ /* 0x000fe2000f8e00ff */
[----:B------:R-:W-:Y:S01]  /*0110*/  UIMAD UR6, UR10, UR5, UR4 ;  /* 0x000000050a0672a4 */ /* 0x000fe2000f8e0204 */
[----:B------:R-:W-:Y:S01]  /*0120*/  IMAD.MOV.U32 R17, RZ, RZ, c[0x0][0x1dc] ;  /* 0x00007700ff117624 */ /* 0x000fe200078e00ff */
[----:B------:R-:W-:Y:S01]  /*0130*/  UMOV UR16, 0x6 ;  /* 0x0000000600107882 */ /* 0x000fe20000000000 */
[----:B------:R-:W-:Y:S01]  /*0140*/  CS2R R158, SRZ ;  /* 0x00000000009e7805 */ /* 0x000fe2000001ff00 */
[----:B------:R-:W-:Y:S01]  /*0150*/  ULDC.64 UR4, c[0x0][0x1b8] ;  /* 0x00006e0000047ab9 */ /* 0x000fe20000000a00 */
[----:B------:R-:W-:Y:S01]  /*0160*/  CS2R R156, SRZ ;  /* 0x00000000009c7805 */ /* 0x000fe2000001ff00 */
[----:B------:R-:W-:Y:S01]  /*0170*/  UIMAD UR4, UR11, UR4, URZ ;  /* 0x000000040b0472a4 */ /* 0x000fe2000f8e023f */
[----:B------:R-:W-:Y:S01]  /*0180*/  CS2R R162, SRZ ;  /* 0x0000000000a27805 */ /* 0x000fe2000001ff00 */
[----:B------:R-:W-:Y:S01]  /*0190*/  ULDC UR20, c[0x0][0x168] ;  /* 0x00005a0000147ab9 */ /* 0x000fe20000000800 */
[----:B------:R-:W-:Y:S01]  /*01a0*/  CS2R R160, SRZ ;  /* 0x0000000000a07805 */ /* 0x000fe2000001ff00 */
[----:B------:R-:W-:Y:S01]  /*01b0*/  UIMAD UR4, UR10, UR5, UR4 ;  /* 0x000000050a0472a4 */ /* 0x000fe2000f8e0204 */
[----:B------:R-:W-:Y:S01]  /*01c0*/  CS2R R154, SRZ ;  /* 0x00000000009a7805 */ /* 0x000fe2000001ff00 */
[--C-:B-1----:R-:W-:Y:S01]  /*01d0*/  IMAD.MOV.U32 R24, RZ, RZ, R2.reuse ;  /* 0x000000ffff187224 */ /* 0x102fe200078e0002 */
[----:B------:R1:W-:Y:S01]  /*01e0*/  STL [R1], R2 ;  /* 0x0000000201007387 */ /* 0x0003e20000100800 */
[----:B------:R-:W-:Y:S01]  /*01f0*/  IMAD.MOV.U32 R24, RZ, RZ, R2 ;  /* 0x000000ffff187224 */ /* 0x000fe200078e0002 */
[----:B------:R-:W-:Y:S01]  /*0200*/  UISETP.GE.AND UP0, UPT, UR20, 0x1, UPT ;  /* 0x000000011400788c */ /* 0x000fe2000bf06270 */
[----:B--2---:R-:W-:Y:S01]  /*0210*/  @P0 IMAD.HI.U32 R3, R18, c[0x0][0x24c], RZ ;  /* 0x0000930012030a27 */ /* 0x004fe200078e00ff */
[----:B------:R-:W-:Y:S01]  /*0220*/  SHF.R.S32.HI R23, RZ, 0x1f, R18 ;  /* 0x0000001fff177819 */ /* 0x000fe20000011412 */
[----:B------:R-:W-:Y:S01]  /*0230*/  CS2R R152, SRZ ;  /* 0x0000000000987805 */ /* 0x000fe2000001ff00 */
[----:B------:R-:W-:Y:S01]  /*0240*/  SHF.R.S32.HI R19, RZ, 0x1f, R24 ;  /* 0x0000001fff137819 */ /* 0x000fe20000011418 */
[----:B------:R-:W-:Y:S01]  /*0250*/  IMAD.MOV.U32 R0, RZ, RZ, R18 ;  /* 0x000000ffff007224 */ /* 0x000fe200078e0012 */
[----:B------:R-:W-:Y:S01]  /*0260*/  @P0 SHF.R.U32.HI R0, RZ, c[0x0][0x250], R3 ;  /* 0x00009400ff000a19 */ /* 0x000fe20000011603 */
[----:B---3--:R-:W-:Y:S01]  /*0270*/  IMAD R22, R10, R22, c[0x0][0x198] ;  /* 0x000066000a167624 */ /* 0x008fe200078e0216 */
[----:B------:R-:W-:Y:S01]  /*0280*/  CS2R R150, SRZ ;  /* 0x0000000000967805 */ /* 0x000fe2000001ff00 */
[----:B------:R-:W-:Y:S01]  /*0290*/  IMAD.SHL.U32 R30, R24, 0x4, RZ ;  /* 0x00000004181e7824 */ /* 0x000fe200078e00ff */
[----:B------:R-:W-:Y:S01]  /*02a0*/  CS2R R148, SRZ ;  /* 0x0000000000947805 */ /* 0x000fe2000001ff00 */
[----:B------:R-:W-:Y:S01]  /*02b0*/  CS2R R142, SRZ ;  /* 0x00000000008e7805 */ /* 0x000fe2000001ff00 */
[----:B------:R-:W-:Y:S01]  /*02c0*/  CS2R R140, SRZ ;  /* 0x00000000008c7805 */ /* 0x000fe2000001ff00 */
[----:B------:R-:W-:Y:S01]  /*02d0*/  CS2R R146, SRZ ;  /* 0x0000000000927805 */ /* 0x000fe2000001ff00 */
[----:B------:R-:W-:Y:S01]  /*02e0*/  SHF.R.S32.HI R31, RZ, 0x1f, R30 ;  /* 0x0000001fff1f7819 */ /* 0x000fe2000001141e */
        /* <DEDUP_REMOVED lines=8> */
[----:B-1----:R-:W-:Y:S01]  /*0370*/  LEA.HI R2, R19, R24, RZ, 0x3 ;  /* 0x0000001813027211 */ /* 0x002fe200078f18ff */
[----:B------:R-:W-:Y:S01]  /*0380*/  CS2R R128, SRZ ;  /* 0x0000000000807805 */ /* 0x000fe2000001ff00 */
[----:B------:R-:W-:Y:S01]  /*0390*/  CS2R R122, SRZ ;  /* 0x00000000007a7805 */ /* 0x000fe2000001ff00 */
[----:B------:R-:W-:Y:S01]  /*03a0*/  CS2R R120, SRZ ;  /* 0x0000000000787805 */ /* 0x000fe2000001ff00 */
[----:B------:R-:W-:Y:S01]  /*03b0*/  SHF.R.S32.HI R26, RZ, 0x3, R2 ;  /* 0x00000003ff1a7819 */ /* 0x000fe20000011402 */
[----:B------:R-:W-:Y:S01]  /*03c0*/  CS2R R118, SRZ ;  /* 0x0000000000767805 */ /* 0x000fe2000001ff00 */
[----:B------:R-:W-:Y:S01]  /*03d0*/  LOP3.LUT R2, R2, 0xfffffff8, RZ, 0xc0, !PT ;  /* 0xfffffff802027812 */ /* 0x000fe200078ec0ff */
[----:B------:R-:W-:Y:S01]  /*03e0*/  CS2R R116, SRZ ;  /* 0x0000000000747805 */ /* 0x000fe2000001ff00 */
[----:B------:R-:W-:Y:S01]  /*03f0*/  SHF.R.S32.HI R27, RZ, 0x1f, R26 ;  /* 0x0000001fff1b7819 */ /* 0x000fe2000001141a */
[----:B------:R-:W-:Y:S01]  /*0400*/  IMAD.SHL.U32 R3, R26, 0x40, RZ ;  /* 0x000000401a037824 */ /* 0x000fe200078e00ff */
[----:B------:R-:W-:Y:S01]  /*0410*/  CS2R R110, SRZ ;  /* 0x00000000006e7805 */ /* 0x000fe2000001ff00 */
[----:B------:R-:W-:Y:S01]  /*0420*/  IMAD.IADD R20, R24, 0x1, -R2 ;  /* 0x0000000118147824 */ /* 0x000fe200078e0a02 */
[----:B------:R-:W-:Y:S01]  /*0430*/  SHF.R.S32.HI R2, RZ, 0x1f, R0 ;  /* 0x0000001fff027819 */ /* 0x000fe20000011400 */
[----:B------:R-:W-:Y:S01]  /*0440*/  IMAD.WIDE R10, R10, 0x40, R26 ;  /* 0x000000400a0a7825 */ /* 0x000fe200078e021a */
[----:B------:R1:W-:Y:S01]  /*0450*/  STL.64 [R1+0x8], R26 ;  /* 0x0000081a01007387 */ /* 0x0003e20000100a00 */
[----:B------:R-:W-:Y:S01]  /*0460*/  CS2R R108, SRZ ;  /* 0x00000000006c7805 */ /* 0x000fe2000001ff00 */
[----:B------:R-:W-:Y:S01]  /*0470*/  CS2R R114, SRZ ;  /* 0x0000000000727805 */ /* 0x000fe2000001ff00 */
[----:B------:R-:W-:Y:S01]  /*0480*/  IMAD.SHL.U32 R14, R20, 0x8, RZ ;  /* 0x00000008140e7824 */ /* 0x000fe200078e00ff */
[----:B------:R-:W-:Y:S01]  /*0490*/  CS2R R112, SRZ ;  /* 0x0000000000707805 */ /* 0x000fe2000001ff00 */
[C---:B------:R-:W-:Y:S01]  /*04a0*/  IMAD R4, R2.reuse, c[0x0][0x1e0], RZ ;  /* 0x0000780002047a24 */ /* 0x040fe200078e02ff */
[----:B------:R-:W-:Y:S01]  /*04b0*/  CS2R R106, SRZ ;  /* 0x00000000006a7805 */ /* 0x000fe2000001ff00 */
[----:B------:R-:W-:Y:S01]  /*04c0*/  IMAD R6, R2, c[0x0][0x1b0], RZ ;  /* 0x00006c0002067a24 */ /* 0x000fe200078e02ff */
[----:B------:R-:W-:Y:S01]  /*04d0*/  SHF.R.S32.HI R15, RZ, 0x1f, R14 ;  /* 0x0000001fff0f7819 */ /* 0x000fe2000001140e */
[C---:B------:R-:W-:Y:S01]  /*04e0*/  IMAD R7, R0.reuse, c[0x0][0x1e4], R4 ;  /* 0x0000790000077a24 */ /* 0x040fe200078e0204 */
[----:B------:R-:W-:Y:S01]  /*04f0*/  LOP3.LUT R2, R3, 0x1c0, RZ, 0xc0, !PT ;  /* 0x000001c003027812 */ /* 0x000fe200078ec0ff */
[----:B------:R-:W-:Y:S01]  /*0500*/  IMAD R6, R0, c[0x0][0x1b4], R6 ;  /* 0x00006d0000067a24 */ /* 0x000fe200078e0206 */
[----:B------:R-:W-:Y:S01]  /*0510*/  ISETP.GE.AND P6, PT, R14, c[0x0][0x1cc], PT ;  /* 0x000073000e007a0c */ /* 0x000fe20003fc6270 */
[--C-:B------:R-:W-:Y:S01]  /*0520*/  IMAD.WIDE.U32 R4, R0, c[0x0][0x1e0], R14.reuse ;  /* 0x0000780000047a25 */ /* 0x100fe200078e000e */
[----:B------:R-:W-:Y:S01]  /*0530*/  LOP3.LUT R9, R2, 0x38, R14, 0xf8, !PT ;  /* 0x0000003802097812 */ /* 0x000fe200078ef80e */
[----:B------:R-:W-:Y:S01]  /*0540*/  CS2R R104, SRZ ;  /* 0x0000000000687805 */ /* 0x000fe2000001ff00 */
[----:B------:R-:W-:Y:S01]  /*0550*/  SHF.R.U32.HI R8, RZ, 0x3, R2 ;  /* 0x00000003ff087819 */ /* 0x000fe20000011602 */
[----:B------:R-:W-:Y:S01]  /*0560*/  IMAD.WIDE.U32 R2, R0, c[0x0][0x1b0], R14 ;  /* 0x00006c0000027a25 */ /* 0x000fe200078e000e */
[----:B------:R-:W-:Y:S01]  /*0570*/  CS2R R102, SRZ ;  /* 0x0000000000667805 */ /* 0x000fe2000001ff00 */
[----:B------:R-:W-:Y:S01]  /*0580*/  CS2R R100, SRZ ;  /* 0x0000000000647805 */ /* 0x000fe2000001ff00 */
[----:B------:R-:W-:Y:S01]  /*0590*/  LOP3.LUT R16, R9, R8, RZ, 0x3c, !PT ;  /* 0x0000000809107212 */ /* 0x000fe200078e3cff */
[----:B------:R-:W-:Y:S01]  /*05a0*/  IMAD.IADD R5, R5, 0x1, R7 ;  /* 0x0000000105057824 */ /* 0x000fe200078e0207 */
[----:B------:R-:W-:Y:S01]  /*05b0*/  CS2R R94, SRZ ;  /* 0x00000000005e7805 */ /* 0x000fe2000001ff00 */
[----:B------:R-:W-:Y:S01]  /*05c0*/  IMAD.U32 R0, RZ, RZ, UR10 ;  /* 0x0000000aff007e24 */ /* 0x000fe2000f8e00ff */
[----:B------:R-:W-:Y:S01]  /*05d0*/  CS2R R92, SRZ ;  /* 0x00000000005c7805 */ /* 0x000fe2000001ff00 */
[----:B------:R-:W-:Y:S01]  /*05e0*/  IMAD.IADD R3, R3, 0x1, R6 ;  /* 0x0000000103037824 */ /* 0x000fe200078e0206 */
[----:B------:R-:W-:Y:S01]  /*05f0*/  CS2R R98, SRZ ;  /* 0x0000000000627805 */ /* 0x000fe2000001ff00 */
[----:B------:R-:W-:Y:S01]  /*0600*/  IMAD.WIDE.U32 R4, R0, c[0x0][0x1e8], R4 ;  /* 0x00007a0000047a25 */ /* 0x000fe200078e0004 */
[----:B------:R-:W-:Y:S01]  /*0610*/  CS2R R96, SRZ ;  /* 0x0000000000607805 */ /* 0x000fe2000001ff00 */
[----:B------:R-:W-:Y:S01]  /*0620*/  CS2R R90, SRZ ;  /* 0x00000000005a7805 */ /* 0x000fe2000001ff00 */
[----:B------:R-:W-:Y:S01]  /*0630*/  CS2R R88, SRZ ;  /* 0x0000000000587805 */ /* 0x000fe2000001ff00 */
[----:B------:R-:W-:Y:S01]  /*0640*/  IMAD.U32 R6, RZ, RZ, UR10 ;  /* 0x0000000aff067e24 */ /* 0x000fe2000f8e00ff */
[----:B------:R-:W-:Y:S01]  /*0650*/  IADD3 R5, R5, UR6, RZ ;  /* 0x0000000605057c10 */ /* 0x000fe2000fffe0ff */
[----:B------:R-:W-:Y:S01]  /*0660*/  IMAD R0, R27, c[0x0][0x178], RZ ;  /* 0x00005e001b007a24 */ /* 0x000fe200078e02ff */
[----:B------:R-:W-:Y:S01]  /*0670*/  CS2R R86, SRZ ;  /* 0x0000000000567805 */ /* 0x000fe2000001ff00 */
[----:B------:R-:W-:Y:S01]  /*0680*/  IMAD.WIDE.U32 R2, R6, c[0x0][0x1b8], R2 ;  /* 0x00006e0006027a25 */ /* 0x000fe200078e0002 */
[----:B------:R-:W-:Y:S01]  /*0690*/  CS2R R84, SRZ ;  /* 0x0000000000547805 */ /* 0x000fe2000001ff00 */
[----:B------:R-:W-:Y:S01]  /*06a0*/  CS2R R78, SRZ ;  /* 0x00000000004e7805 */ /* 0x000fe2000001ff00 */
[----:B------:R-:W-:Y:S01]  /*06b0*/  CS2R R76, SRZ ;  /* 0x00000000004c7805 */ /* 0x000fe2000001ff00 */
[----:B------:R-:W-:Y:S01]  /*06c0*/  IMAD R6, R11, c[0x0][0x1d8], RZ ;  /* 0x000076000b067a24 */ /* 0x000fe200078e02ff */
[----:B------:R-:W-:Y:S01]  /*06d0*/  IADD3 R3, R3, UR4, RZ ;  /* 0x0000000403037c10 */ /* 0x000fe2000fffe0ff */
[C---:B------:R-:W-:Y:S01]  /*06e0*/  IMAD R0, R26.reuse, c[0x0][0x17c], R0 ;  /* 0x00005f001a007a24 */ /* 0x040fe200078e0200 */
[----:B------:R-:W-:Y:S01]  /*06f0*/  ULDC.64 UR4, c[0x0][0x188] ;  /* 0x0000620000047ab9 */ /* 0x000fe20000000a00 */
[----:B------:R-:W-:Y:S01]  /*0700*/  IMAD.WIDE.U32 R8, R26, c[0x0][0x178], R14 ;  /* 0x00005e001a087a25 */ /* 0x000fe200078e000e */
[----:B------:R-:W-:Y:S01]  /*0710*/  UIMAD UR4, UR11, UR4, URZ ;  /* 0x000000040b0472a4 */ /* 0x000fe2000f8e023f */
[----:B------:R-:W-:Y:S01]  /*0720*/  CS2R R82, SRZ ;  /* 0x0000000000527805 */ /* 0x000fe2000001ff00 */
[----:B------:R-:W-:Y:S01]  /*0730*/  CS2R R80, SRZ ;  /* 0x0000000000507805 */ /* 0x000fe2000001ff00 */
[C---:B------:R-:W-:Y:S01]  /*0740*/  IMAD R6, R10.reuse, c[0x0][0x1dc], R6 ;  /* 0x000077000a067a24 */ /* 0x040fe200078e0206 */
[----:B------:R-:W-:Y:S01]  /*0750*/  UIMAD UR5, UR10, UR5, UR4 ;  /* 0x000000050a0572a4 */ /* 0x000fe2000f8e0204 */
[----:B------:R-:W-:Y:S01]  /*0760*/  IMAD.WIDE.U32 R4, R10, c[0x0][0x1d8], R4 ;  /* 0x000076000a047a25 */ /* 0x000fe200078e0004 */
[----:B------:R-:W-:Y:S01]  /*0770*/  CS2R R74, SRZ ;  /* 0x00000000004a7805 */ /* 0x000fe2000001ff00 */
[----:B------:R-:W-:Y:S01]  /*0780*/  CS2R R72, SRZ ;  /* 0x0000000000487805 */ /* 0x000fe2000001ff00 */
[----:B------:R-:W-:Y:S01]  /*0790*/  CS2R R70, SRZ ;  /* 0x0000000000467805 */ /* 0x000fe2000001ff00 */
[----:B------:R-:W-:Y:S01]  /*07a0*/  IMAD.IADD R9, R9, 0x1, R0 ;  /* 0x0000000109097824 */ /* 0x000fe200078e0200 */
[----:B------:R-:W-:Y:S01]  /*07b0*/  CS2R R68, SRZ ;  /* 0x0000000000447805 */ /* 0x000fe2000001ff00 */
[----:B------:R-:W-:Y:S01]  /*07c0*/  IMAD R0, R23, c[0x0][0x180], RZ ;  /* 0x0000600017007a24 */ /* 0x000fe200078e02ff */
[----:B------:R-:W-:Y:S01]  /*07d0*/  CS2R R62, SRZ ;  /* 0x00000000003e7805 */ /* 0x000fe2000001ff00 */
[----:B------:R-:W-:Y:S01]  /*07e0*/  IMAD R7, R11, c[0x0][0x1a8], RZ ;  /* 0x00006a000b077a24 */ /* 0x000fe200078e02ff */
[----:B------:R-:W-:Y:S01]  /*07f0*/  CS2R R60, SRZ ;  /* 0x00000000003c7805 */ /* 0x000fe2000001ff00 */
[----:B------:R-:W-:Y:S01]  /*0800*/  IMAD.IADD R5, R5, 0x1, R6 ;  /* 0x0000000105057824 */ /* 0x000fe200078e0206 */
[----:B------:R-:W-:Y:S01]  /*0810*/  LEA R6, P0, R4, c[0x0][0x1c0], 0x1 ;  /* 0x0000700004067a11 */ /* 0x000fe200078008ff */
[----:B------:R-:W-:Y:S01]  /*0820*/  IMAD R0, R18, c[0x0][0x184], R0 ;  /* 0x0000610012007a24 */ /* 0x000fe200078e0200 */
[----:B------:R-:W-:Y:S01]  /*0830*/  CS2R R66, SRZ ;  /* 0x0000000000427805 */ /* 0x000fe2000001ff00 */
[----:B------:R-:W-:Y:S01]  /*0840*/  IMAD R12, R10, c[0x0][0x1ac], R7 ;  /* 0x00006b000a0c7a24 */ /* 0x000fe200078e0207 */
[----:B------:R-:W-:Y:S01]  /*0850*/  LEA.HI.X R7, R4, c[0x0][0x1c4], R5, 0x1, P0 ;  /* 0x0000710004077a11 */ /* 0x000fe200000f0c05 */
[----:B------:R-:W-:Y:S01]  /*0860*/  IMAD.WIDE.U32 R8, R18, c[0x0][0x180], R8 ;  /* 0x0000600012087a25 */ /* 0x000fe200078e0008 */
[----:B------:R-:W-:Y:S01]  /*0870*/  CS2R R64, SRZ ;  /* 0x0000000000407805 */ /* 0x000fe2000001ff00 */
[----:B------:R-:W-:Y:S01]  /*0880*/  CS2R R58, SRZ ;  /* 0x00000000003a7805 */ /* 0x000fe2000001ff00 */
[----:B------:R-:W-:Y:S01]  /*0890*/  CS2R R56, SRZ ;  /* 0x0000000000387805 */ /* 0x000fe2000001ff00 */
[----:B------:R-:W-:Y:S01]  /*08a0*/  IMAD.WIDE.U32 R10, R10, c[0x0][0x1a8], R2 ;  /* 0x00006a000a0a7a25 */ /* 0x000fe200078e0002 */
[----:B------:R-:W-:Y:S01]  /*08b0*/  CS2R R54, SRZ ;  /* 0x0000000000367805 */ /* 0x000fe2000001ff00 */
[----:B------:R-:W-:Y:S01]  /*08c0*/  CS2R R52, SRZ ;  /* 0x0000000000347805 */ /* 0x000fe2000001ff00 */
[----:B------:R-:W-:Y:S01]  /*08d0*/  CS2R R46, SRZ ;  /* 0x00000000002e7805 */ /* 0x000fe2000001ff00 */
[----:B------:R-:W-:Y:S01]  /*08e0*/  IMAD.MOV.U32 R5, RZ, RZ, c[0x0][0x1d8] ;  /* 0x00007600ff057624 */ /* 0x000fe200078e00ff */
[C---:B------:R-:W-:Y:S01]  /*08f0*/  LEA R2, P0, R10.reuse, c[0x0][0x190], 0x1 ;  /* 0x000064000a027a11 */ /* 0x040fe200078008ff */
[----:B------:R-:W-:Y:S01]  /*0900*/  IMAD.IADD R9, R9, 0x1, R0 ;  /* 0x0000000109097824 */ /* 0x000fe200078e0200 */
[----:B------:R-:W-:Y:S01]  /*0910*/  CS2R R44, SRZ ;  /* 0x00000000002c7805 */ /* 0x000fe2000001ff00 */
[----:B------:R-:W-:Y:S01]  /*0920*/  IMAD.IADD R0, R11, 0x1, R12 ;  /* 0x000000010b007824 */ /* 0x000fe200078e020c */
[----:B------:R-:W-:Y:S01]  /*0930*/  LEA R4, P1, R5, R6, 0x6 ;  /* 0x0000000605047211 */ /* 0x000fe200078230ff */
[----:B------:R-:W-:Y:S01]  /*0940*/  IMAD.WIDE.U32 R12, R13, c[0x0][0x188], R8 ;  /* 0x000062000d0c7a25 */ /* 0x000fe200078e0008 */
[----:B------:R-:W-:Y:S01]  /*0950*/  LEA.HI R8, R19, R24, RZ, 0x6 ;  /* 0x0000001813087211 */ /* 0x000fe200078f30ff */
[----:B------:R-:W-:Y:S01]  /*0960*/  CS2R R50, SRZ ;  /* 0x0000000000327805 */ /* 0x000fe2000001ff00 */
[----:B------:R-:W-:Y:S01]  /*0970*/  LEA.HI.X R3, R10, c[0x0][0x194], R0, 0x1, P0 ;  /* 0x000065000a037a11 */ /* 0x000fe200000f0c00 */
[----:B------:R-:W-:Y:S01]  /*0980*/  IMAD.IADD R0, R22, 0x1, -R26 ;  /* 0x0000000116007824 */ /* 0x000fe200078e0a1a */
[----:B------:R-:W-:Y:S01]  /*0990*/  LEA.HI.X R5, R5, R7, R17, 0x6, P1 ;  /* 0x0000000705057211 */ /* 0x000fe200008f3411 */
[----:B------:R-:W-:Y:S01]  /*09a0*/  IMAD.MOV.U32 R9, RZ, RZ, c[0x0][0x1a8] ;  /* 0x00006a00ff097624 */ /* 0x000fe200078e00ff */
[----:B------:R-:W-:Y:S01]  /*09b0*/  IADD3 R17, R14, 0x40, RZ ;  /* 0x000000400e117810 */ /* 0x000fe20007ffe0ff */
[----:B------:R-:W-:Y:S01]  /*09c0*/  IMAD.MOV.U32 R10, RZ, RZ, c[0x0][0x1ac] ;  /* 0x00006b00ff0a7624 */ /* 0x000fe200078e00ff */
[----:B------:R-:W-:Y:S01]  /*09d0*/  SHF.R.S32.HI R21, RZ, 0x6, R8 ;  /* 0x00000006ff157819 */ /* 0x000fe20000011408 */
[----:B------:R-:W-:Y:S01]  /*09e0*/  CS2R R48, SRZ ;  /* 0x0000000000307805 */ /* 0x000fe2000001ff00 */
[----:B------:R-:W-:Y:S01]  /*09f0*/  ISETP.LT.OR P2, PT, R0, 0x1, P6 ;  /* 0x000000010000780c */ /* 0x000fe20003741670 */
[----:B------:R-:W-:Y:S01]  /*0a00*/  CS2R R42, SRZ ;  /* 0x00000000002a7805 */ /* 0x000fe2000001ff00 */
[----:B------:R-:W-:Y:S01]  /*0a10*/  ISETP.GE.AND P3, PT, R17, c[0x0][0x1cc], PT ;  /* 0x0000730011007a0c */ /* 0x000fe20003f66270 */
[----:B------:R-:W-:Y:S01]  /*0a20*/  IMAD R8, R21, 0x200, R16 ;  /* 0x0000020015087824 */ /* 0x000fe200078e0210 */
[----:B------:R-:W-:Y:S01]  /*0a30*/  IADD3 R11, R14, 0x80, RZ ;  /* 0x000000800e0b7810 */ /* 0x000fe20007ffe0ff */
[----:B------:R-:W-:Y:S01]  /*0a40*/  CS2R R40, SRZ ;  /* 0x0000000000287805 */ /* 0x000fe2000001ff00 */
[----:B------:R-:W-:Y:S01]  /*0a50*/  ISETP.LT.OR P0, PT, R0, 0x1, P3 ;  /* 0x000000010000780c */ /* 0x000fe20001f01670 */
[----:B------:R-:W-:Y:S01]  /*0a60*/  IMAD.SHL.U32 R242, R8, 0x2, RZ ;  /* 0x0000000208f27824 */ /* 0x000fe200078e00ff */
[----:B------:R-:W-:Y:S01]  /*0a70*/  ISETP.GE.AND P5, PT, R11, c[0x0][0x1cc], PT ;  /* 0x000073000b007a0c */ /* 0x000fe20003fa6270 */
[----:B------:R-:W-:Y:S01]  /*0a80*/  CS2R R38, SRZ ;  /* 0x0000000000267805 */ /* 0x000fe2000001ff00 */
[----:B------:R-:W-:Y:S01]  /*0a90*/  LEA R8, P4, R9, R2, 0x6 ;  /* 0x0000000209087211 */ /* 0x000fe200078830ff */
[----:B------:R-:W-:Y:S01]  /*0aa0*/  CS2R R36, SRZ ;  /* 0x0000000000247805 */ /* 0x000fe2000001ff00 */
[----:B------:R-:W-:Y:S01]  /*0ab0*/  IADD3 R16, R14, 0xc0, RZ ;  /* 0x000000c00e107810 */ /* 0x000fe20007ffe0ff */
[----:B------:R2:W-:Y:S01]  /*0ac0*/  LDGSTS.E.BYPASS.LTC128B.128 [R242+0x8080], [R6.64], !P2 ;  /* 0x0808000006f27fae */ /* 0x0005e2000d101d4e */
[----:B------:R-:W-:-:S02]  /*0ad0*/  ISETP.LT.OR P2, PT, R0, 0x1, P5 ;  /* 0x000000010000780c */ /* 0x000fc40002f41670 */
[----:B------:R-:W-:Y:S02]  /*0ae0*/  LEA.HI.X R9, R9, R3, R10, 0x6, P4 ;  /* 0x0000000309097211 */ /* 0x000fe400020f340a */
[----:B------:R-:W-:Y:S01]  /*0af0*/  ISETP.GE.AND P1, PT, R16, c[0x0][0x1cc], PT ;  /* 0x0000730010007a0c */ /* 0x000fe20003f26270 */
        /* <DEDUP_REMOVED lines=8> */
[----:B------:R2:W-:Y:S01]  /*0b80*/  LDGSTS.E.BYPASS.LTC128B.128 [R242+0xc080], [R6.64+0x100], !P2 ;  /* 0x0c08010006f27fae */ /* 0x0005e2000d101d4e */
[C---:B------:R-:W-:Y:S01]  /*0b90*/  ISETP.LT.OR P4, PT, R0.reuse, 0x21, P6 ;  /* 0x000000210000780c */ /* 0x040fe20003781670 */
[----:B------:R-:W-:Y:S01]  /*0ba0*/  UIMAD UR5, UR10, UR5, UR6 ;  /* 0x000000050a0572a4 */ /* 0x000fe2000f8e0206 */
[C---:B------:R-:W-:Y:S01]  /*0bb0*/  ISETP.LT.OR P3, PT, R0.reuse, 0x21, P3 ;  /* 0x000000210000780c */ /* 0x040fe20001f61670 */
[----:B------:R1:W-:Y:S01]  /*0bc0*/  STL.64 [R1+0x18], R32 ;  /* 0x0000182001007387 */ /* 0x0003e20000100a00 */
[C---:B------:R-:W-:Y:S01]  /*0bd0*/  ISETP.LT.OR P2, PT, R0.reuse, 0x21, P5 ;  /* 0x000000210000780c */ /* 0x040fe20002f41670 */
[----:B------:R-:W-:Y:S01]  /*0be0*/  UIADD3 UR8, UR13, UR5, URZ ;  /* 0x000000050d087290 */ /* 0x000fe2000fffe03f */
[----:B------:R-:W-:Y:S01]  /*0bf0*/  ISETP.LT.OR P1, PT, R0, 0x21, P1 ;  /* 0x000000210000780c */ /* 0x000fe20000f21670 */
[----:B------:R-:W-:Y:S01]  /*0c00*/  ULDC.64 UR6, c[0x0][0x178] ;  /* 0x00005e0000067ab9 */ /* 0x000fe20000000a00 */
[----:B------:R-:W-:Y:S01]  /*0c10*/  ISETP.GE.AND P6, PT, R14, c[0x0][0x19c], PT ;  /* 0x000067000e007a0c */ /* 0x000fe20003fc6270 */
[----:B------:R2:W-:Y:S01]  /*0c20*/  LDGSTS.E.BYPASS.LTC128B.128 [R242+0xe080], [R6.64+0x180], !P0 ;  /* 0x0e08018006f27fae */ /* 0x0005e2000c101d4e */
[----:B------:R-:W-:Y:S01]  /*0c30*/  ISETP.GE.AND P0, PT, R17, c[0x0][0x19c], PT ;  /* 0x0000670011007a0c */ /* 0x000fe20003f06270 */
[----:B------:R-:W-:Y:S01]  /*0c40*/  ULDC.64 UR4, c[0x0][0x218] ;  /* 0x0000860000047ab9 */ /* 0x000fe20000000a00 */
[----:B------:R-:W-:Y:S01]  /*0c50*/  IADD3 R10, -R26, c[0x0][0x168], RZ ;  /* 0x00005a001a0a7a10 */ /* 0x000fe20007ffe1ff */
[----:B------:R3:W-:Y:S01]  /*0c60*/  LDGSTS.E.BYPASS.LTC128B.128 [R242+0x9080], [R4.64], !P4 ;  /* 0x0908000004f27fae */ /* 0x0007e2000e101d4e */
[----:B------:R-:W-:Y:S01]  /*0c70*/  ISETP.LT.OR P4, PT, R0, 0x1, P6 ;  /* 0x000000010000780c */ /* 0x000fe20003781670 */
[----:B------:R-:W-:-:S02]  /*0c80*/  UIMAD UR4, UR11, UR4, URZ ;  /* 0x000000040b0472a4 */ /* 0x000fc4000f8e023f */
[----:B------:R3:W-:Y:S01]  /*0c90*/  LDGSTS.E.BYPASS.LTC128B.128 [R242+0xb080], [R4.64+0x80], !P3 ;  /* 0x0b08008004f27fae */ /* 0x0007e2000d901d4e */
[C---:B------:R-:W-:Y:S01]  /*0ca0*/  ISETP.LT.OR P3, PT, R0.reuse, 0x1, P0 ;  /* 0x000000010000780c */ /* 0x040fe20000761670 */
[----:B------:R-:W-:Y:S01]  /*0cb0*/  USHF.L.U32 UR9, UR6, 0x6, URZ ;  /* 0x0000000606097899 */ /* 0x000fe2000800063f */
[----:B------:R-:W-:Y:S01]  /*0cc0*/  ISETP.LT.OR P0, PT, R0, 0x21, P0 ;  /* 0x000000210000780c */ /* 0x000fe20000701670 */
[----:B------:R3:W-:Y:S01]  /*0cd0*/  LDGSTS.E.BYPASS.LTC128B.128 [R242+0xd080], [R4.64+0x100], !P2 ;  /* 0x0d08010004f27fae */ /* 0x0007e2000d101d4e */
[----:B------:R-:W-:Y:S01]  /*0ce0*/  ISETP.GE.AND P2, PT, R11, c[0x0][0x19c], PT ;  /* 0x000067000b007a0c */ /* 0x000fe20003f46270 */
[----:B------:R-:W-:Y:S02]  /*0cf0*/  UIMAD UR4, UR10, UR5, UR4 ;  /* 0x000000050a0472a4 */ /* 0x000fe4000f8e0204 */
[----:B------:R3:W-:Y:S01]  /*0d00*/  LDGSTS.E.BYPASS.LTC128B.128 [R242+0xf080], [R4.64+0x180], !P1 ;  /* 0x0f08018004f27fae */ /* 0x0007e2000c901d4e */
[----:B------:R-:W-:Y:S01]  /*0d10*/  ISETP.GE.AND P1, PT, R16, c[0x0][0x19c], PT ;  /* 0x0000670010007a0c */ /* 0x000fe20003f26270 */
[----:B------:R-:W-:Y:S01]  /*0d20*/  USHF.L.U64.HI UR7, UR6, UR16, UR7 ;  /* 0x0000001006077299 */ /* 0x000fe20008010207 */
[C---:B------:R-:W-:Y:S01]  /*0d30*/  ISETP.LT.OR P5, PT, R0.reuse, 0x1, P2 ;  /* 0x000000010000780c */ /* 0x040fe200017a1670 */
[----:B------:R4:W-:Y:S01]  /*0d40*/  LDGSTS.E.BYPASS.LTC128B.128 [R242+0x80], [R2.64], !P4 ;  /* 0x0008000002f27fae */ /* 0x0009e2000e101d4e */
[----:B------:R-:W-:-:S03]  /*0d50*/  ISETP.LT.OR P2, PT, R0, 0x21, P2 ;  /* 0x000000210000780c */ /* 0x000fc60001741670 */
[----:B------:R4:W-:Y:S01]  /*0d60*/  LDGSTS.E.BYPASS.LTC128B.128 [R242+0x2080], [R2.64+0x80], !P3 ;  /* 0x0208008002f27fae */ /* 0x0009e2000d901d4e */
[C---:B------:R-:W-:Y:S01]  /*0d70*/  ISETP.LT.OR P3, PT, R0.reuse, 0x1, P1 ;  /* 0x000000010000780c */ /* 0x040fe20000f61670 */
[----:B--2---:R-:W-:Y:S01]  /*0d80*/  IMAD R6, R23, c[0x0][0x270], RZ ;  /* 0x00009c0017067a24 */ /* 0x004fe200078e02ff */
[----:B------:R-:W-:Y:S01]  /*0d90*/  ISETP.LT.OR P1, PT, R0, 0x21, P1 ;  /* 0x000000210000780c */ /* 0x000fe20000f21670 */
[----:B------:R1:W-:Y:S02]  /*0da0*/  STL.64 [R1+0x20], R30 ;  /* 0x0000201e01007387 */ /* 0x0003e40000100a00 */
[----:B------:R-:W-:Y:S02]  /*0db0*/  IMAD R6, R18, c[0x0][0x274], R6 ;  /* 0x00009d0012067a24 */ /* 0x000fe400078e0206 */
[----:B------:R4:W-:Y:S01]  /*0dc0*/  LDGSTS.E.BYPASS.LTC128B.128 [R242+0x4080], [R2.64+0x100], !P5 ;  /* 0x0408010002f27fae */ /* 0x0009e2000e901d4e */
[----:B------:R-:W-:-:S05]  /*0dd0*/  ISETP.GE.AND P5, PT, R14, c[0x0][0x16c], PT ;  /* 0x00005b000e007a0c */ /* 0x000fca0003fa6270 */
[----:B------:R4:W-:Y:S01]  /*0de0*/  LDGSTS.E.BYPASS.LTC128B.128 [R242+0x6080], [R2.64+0x180], !P3 ;  /* 0x0608018002f27fae */ /* 0x0009e2000d901d4e */
[----:B------:R-:W-:Y:S01]  /*0df0*/  ISETP.GE.AND P3, PT, R17, c[0x0][0x16c], PT ;  /* 0x00005b0011007a0c */ /* 0x000fe20003f66270 */
[----:B---3--:R-:W-:-:S05]  /*0e00*/  IMAD.WIDE.U32 R4, R18, c[0x0][0x270], R30 ;  /* 0x00009c0012047a25 */ /* 0x008fca00078e001e */
[----:B------:R-:W-:Y:S01]  /*0e10*/  IADD3 R7, P4, R4, UR12, RZ ;  /* 0x0000000c04077c10 */ /* 0x000fe2000ff9e0ff */
[----:B------:R-:W-:-:S03]  /*0e20*/  IMAD R4, R27, c[0x0][0x208], RZ ;  /* 0x000082001b047a24 */ /* 0x000fc600078e02ff */
[----:B------:R-:W-:Y:S02]  /*0e30*/  IADD3.X R6, R5, UR8, R6, P4, !PT ;  /* 0x0000000805067c10 */ /* 0x000fe4000a7fe406 */
[----:B------:R-:W-:Y:S01]  /*0e40*/  ISETP.LT.OR P4, PT, R0, 0x21, P6 ;  /* 0x000000210000780c */ /* 0x000fe20003781670 */
[C---:B------:R-:W-:Y:S02]  /*0e50*/  IMAD R0, R26.reuse, c[0x0][0x20c], R4 ;  /* 0x000083001a007a24 */ /* 0x040fe400078e0204 */
[----:B------:R-:W-:-:S04]  /*0e60*/  IMAD.WIDE.U32 R4, R26, c[0x0][0x208], R14 ;  /* 0x000082001a047a25 */ /* 0x000fc800078e000e */
[----:B----4-:R-:W-:-:S06]  /*0e70*/  IMAD.IADD R3, R5, 0x1, R0 ;  /* 0x0000000105037824 */ /* 0x010fcc00078e0200 */
[----:B------:R2:W-:Y:S01]  /*0e80*/  LDGSTS.E.BYPASS.LTC128B.128 [R242+0x1080], [R8.64], !P4 ;  /* 0x0108000008f27fae */ /* 0x0005e2000e101d4e */
[C---:B------:R-:W-:Y:S01]  /*0e90*/  ISETP.LT.OR P4, PT, R10.reuse, 0x1, P5 ;  /* 0x000000010a00780c */ /* 0x040fe20002f81670 */
[----:B------:R-:W-:Y:S02]  /*0ea0*/  IMAD.MOV.U32 R2, RZ, RZ, R4 ;  /* 0x000000ffff027224 */ /* 0x000fe400078e0004 */
[----:B------:R2:W-:Y:S01]  /*0eb0*/  LDGSTS.E.BYPASS.LTC128B.128 [R242+0x3080], [R8.64+0x80], !P0 ;  /* 0x0308008008f27fae */ /* 0x0005e2000c101d4e */
[C---:B------:R-:W-:Y:S01]  /*0ec0*/  ISETP.LT.OR P0, PT, R10.reuse, 0x1, P3 ;  /* 0x000000010a00780c */ /* 0x040fe20001f01670 */
[----:B------:R-:W-:Y:S01]  /*0ed0*/  IMAD R0, R23, c[0x0][0x210], RZ ;  /* 0x0000840017007a24 */ /* 0x000fe200078e02ff */
[----:B------:R-:W-:Y:S01]  /*0ee0*/  ISETP.LT.OR P3, PT, R10, 0x21, P3 ;  /* 0x000000210a00780c */ /* 0x000fe20001f61670 */
[----:B------:R2:W-:Y:S01]  /*0ef0*/  LDGSTS.E.BYPASS.LTC128B.128 [R242+0x5080], [R8.64+0x100], !P2 ;  /* 0x0508010008f27fae */ /* 0x0005e2000d101d4e */
[----:B------:R-:W-:Y:S01]  /*0f00*/  ISETP.GE.AND P2, PT, R11, c[0x0][0x16c], PT ;  /* 0x00005b000b007a0c */ /* 0x000fe20003f46270 */
[----:B------:R-:W-:-:S02]  /*0f10*/  IMAD R0, R18, c[0x0][0x214], R0 ;  /* 0x0000850012007a24 */ /* 0x000fc400078e0200 */
[----:B------:R2:W-:Y:S01]  /*0f20*/  LDGSTS.E.BYPASS.LTC128B.128 [R242+0x7080], [R8.64+0x180], !P1 ;  /* 0x0708018008f27fae */ /* 0x0005e2000c901d4e */
[----:B------:R-:W-:Y:S01]  /*0f30*/  ISETP.GE.AND P1, PT, R16, c[0x0][0x16c], PT ;  /* 0x00005b0010007a0c */ /* 0x000fe20003f26270 */
[----:B------:R-:W-:Y:S02]  /*0f40*/  IMAD.WIDE.U32 R2, R18, c[0x0][0x210], R2 ;  /* 0x0000840012027a25 */ /* 0x000fe400078e0002 */
[----:B------:R-:W0:Y:S01]  /*0f50*/  LDGDEPBAR ;  /* 0x00000000000079af */ /* 0x000e220000000000 */
[C---:B------:R-:W-:Y:S01]  /*0f60*/  ISETP.LT.OR P6, PT, R10.reuse, 0x1, P1 ;  /* 0x000000010a00780c */ /* 0x040fe20000fc1670 */
[----:B------:R-:W-:Y:S01]  /*0f70*/  IMAD.IADD R3, R3, 0x1, R0 ;  /* 0x0000000103037824 */ /* 0x000fe200078e0200 */
[C---:B------:R-:W-:Y:S01]  /*0f80*/  ISETP.LT.OR P1, PT, R10.reuse, 0x21, P1 ;  /* 0x000000210a00780c */ /* 0x040fe20000f21670 */
[----:B------:R1:W-:Y:S01]  /*0f90*/  LDGSTS.E.BYPASS.LTC128B.128 [R242+0x10080], [R32.64], !P4 ;  /* 0x1008000020f27fae */ /* 0x0003e2000e101d4e */
[C---:B------:R-:W-:Y:S01]  /*0fa0*/  ISETP.LT.OR P4, PT, R10.reuse, 0x1, P2 ;  /* 0x000000010a00780c */ /* 0x040fe20001781670 */
[----:B------:R-:W-:Y:S01]  /*0fb0*/  IMAD.U32 R4, RZ, RZ, UR10 ;  /* 0x0000000aff047e24 */ /* 0x000fe2000f8e00ff */
[----:B------:R-:W-:Y:S01]  /*0fc0*/  ISETP.LT.OR P2, PT, R10, 0x21, P2 ;  /* 0x000000210a00780c */ /* 0x000fe20001741670 */
[----:B------:R1:W-:Y:S02]  /*0fd0*/  LDGSTS.E.BYPASS.LTC128B.128 [R242+0x12080], [R32.64+0x80], !P0 ;  /* 0x1208008020f27fae */ /* 0x0003e4000c101d4e */
[----:B------:R-:W-:-:S05]  /*0fe0*/  IMAD.WIDE.U32 R4, R4, c[0x0][0x218], R2 ;  /* 0x0000860004047a25 */ /* 0x000fca00078e0002 */
[----:B------:R-:W-:Y:S01]  /*0ff0*/  IADD3 R0, R5, UR4, RZ ;  /* 0x0000000405007c10 */ /* 0x000fe2000fffe0ff */
[----:B------:R-:W-:Y:S02]  /*1000*/  ULDC.64 UR4, c[0x0][0x290] ;  /* 0x0000a40000047ab9 */ /* 0x000fe40000000a00 */
[----:B------:R1:W-:Y:S01]  /*1010*/  LDGSTS.E.BYPASS.LTC128B.128 [R242+0x14080], [R32.64+0x100], !P4 ;  /* 0x1408010020f27fae */ /* 0x0003e2000e101d4e */
[----:B------:R-:W-:Y:S01]  /*1020*/  ISETP.LT.OR P4, PT, R10, 0x21, P5 ;  /* 0x000000210a00780c */ /* 0x000fe20002f81670 */
[----:B------:R-:W-:Y:S01]  /*1030*/  UIMAD.WIDE.U32 UR18, UR10, UR4, URZ ;  /* 0x000000040a1272a5 */ /* 0x000fe2000f8e003f */
[----:B------:R-:W-:Y:S01]  /*1040*/  IADD3 R2, P5, R32, UR9, RZ ;  /* 0x0000000920027c10 */ /* 0x000fe2000ffbe0ff */
[----:B------:R1:W-:Y:S01]  /*1050*/  LDGSTS.E.BYPASS.LTC128B.128 [R242+0x16080], [R32.64+0x180], !P6 ;  /* 0x1608018020f27fae */ /* 0x0003e2000f101d4e */
[----:B--2---:R-:W-:Y:S01]  /*1060*/  LEA R8, P0, R7, c[0x0][0x258], 0x2 ;  /* 0x0000960007087a11 */ /* 0x004fe200078010ff */
[----:B------:R-:W-:Y:S01]  /*1070*/  UIMAD UR4, UR11, UR4, URZ ;  /* 0x000000040b0472a4 */ /* 0x000fe2000f8e023f */
[----:B------:R-:W-:-:S02]  /*1080*/  IADD3.X R3, R33, UR7, RZ, P5, !PT ;  /* 0x0000000721037c10 */ /* 0x000fc4000affe4ff */
[----:B------:R-:W-:Y:S01]  /*1090*/  LEA.HI.X R9, R7, c[0x0][0x25c], R6, 0x2, P0 ;  /* 0x0000970007097a11 */ /* 0x000fe200000f1406 */
[----:B------:R-:W-:Y:S01]  /*10a0*/  IMAD.U32 R6, RZ, RZ, UR9 ;  /* 0x00000009ff067e24 */ /* 0x000fe2000f8e00ff */
[----:B------:R-:W-:Y:S01]  /*10b0*/  LEA R28, P0, R4, c[0x0][0x1f0], 0x1 ;  /* 0x00007c00041c7a11 */ /* 0x000fe200078008ff */
[----:B------:R-:W-:Y:S02]  /*10c0*/  UIMAD UR4, UR10, UR5, UR4 ;  /* 0x000000050a0472a4 */ /* 0x000fe4000f8e0204 */
[----:B------:R2:W-:Y:S01]  /*10d0*/  LDGSTS.E.BYPASS.LTC128B.128 [R242+0x11080], [R2.64], !P4 ;  /* 0x1108000002f27fae */ /* 0x0005e2000e101d4e */
[----:B------:R-:W-:Y:S01]  /*10e0*/  IADD3 R6, P6, P5, R6, 0x180, R32 ;  /* 0x0000018006067810 */ /* 0x000fe20007dde020 */
[----:B------:R-:W-:Y:S01]  /*10f0*/  UIADD3 UR6, UR19, UR4, URZ ;  /* 0x0000000413067290 */ /* 0x000fe2000fffe03f */
[----:B------:R-:W-:Y:S01]  /*1100*/  LEA.HI.X R29, R4, c[0x0][0x1f4], R0, 0x1, P0 ;  /* 0x00007d00041d7a11 */ /* 0x000fe200000f0c00 */
[----:B------:R2:W-:Y:S01]  /*1110*/  LDGSTS.E.BYPASS.LTC128B.128 [R242+0x13080], [R2.64+0x80], !P3 ;  /* 0x1308008002f27fae */ /* 0x0005e2000d901d4e */
[----:B------:R-:W-:Y:S01]  /*1120*/  ISETP.GT.AND P0, PT, R24, 0xf, PT ;  /* 0x0000000f1800780c */ /* 0x000fe20003f04270 */
[----:B------:R-:W-:Y:S01]  /*1130*/  ULDC.64 UR4, c[0x0][0x208] ;  /* 0x0000820000047ab9 */ /* 0x000fe20000000a00 */
[----:B------:R-:W-:Y:S01]  /*1140*/  IADD3.X R7, RZ, UR7, R33, P6, P5 ;  /* 0x00000007ff077c10 */ /* 0x000fe2000b7ea421 */
[----:B------:R2:W-:Y:S01]  /*1150*/  LDGSTS.E.BYPASS.LTC128B.128 [R242+0x15080], [R2.64+0x100], !P2 ;  /* 0x1508010002f27fae */ /* 0x0005e2000d101d4e */
[----:B------:R-:W-:Y:S01]  /*1160*/  ISETP.GE.AND P6, PT, R14, c[0x0][0x1fc], PT ;  /* 0x00007f000e007a0c */ /* 0x000fe20003fc6270 */
[----:B------:R-:W-:Y:S01]  /*1170*/  USHF.L.U32 UR17, UR4, 0x6, URZ ;  /* 0x0000000604117899 */ /* 0x000fe2000800063f */
[----:B------:R-:W-:Y:S01]  /*1180*/  ISETP.GE.AND P5, PT, R17, c[0x0][0x1fc], PT ;  /* 0x00007f0011007a0c */ /* 0x000fe20003fa6270 */
[----:B------:R3:W-:Y:S01]  /*1190*/  LDGSTS.E.BYPASS.LTC128B.128 [R242+0x17080], [R6.64], !P1 ;  /* 0x1708000006f27fae */ /* 0x0007e2000c901d4e */
[C---:B------:R-:W-:Y:S01]  /*11a0*/  ISETP.LT.OR P3, PT, R10.reuse, 0x1, P6 ;  /* 0x000000010a00780c */ /* 0x040fe20003761670 */
[----:B------:R-:W-:Y:S01]  /*11b0*/  USHF.L.U64.HI UR16, UR4, UR16, UR5 ;  /* 0x0000001004107299 */ /* 0x000fe20008010205 */
[----:B------:R-:W-:Y:S01]  /*11c0*/  ISETP.LT.OR P2, PT, R10, 0x1, P5 ;  /* 0x000000010a00780c */ /* 0x000fe20002f41670 */
[----:B------:R-:W-:Y:S01]  /*11d0*/  IMAD.U32 R4, RZ, RZ, UR17 ;  /* 0x00000011ff047e24 */ /* 0x000fe2000f8e00ff */
[----:B------:R-:W-:Y:S01]  /*11e0*/  ISETP.GE.AND P4, PT, R11, c[0x0][0x1fc], PT ;  /* 0x00007f000b007a0c */ /* 0x000fe20003f86270 */
[----:B------:R-:W-:Y:S01]  /*11f0*/  @!P0 IMAD.SHL.U32 R0, R24, 0x10, RZ ;  /* 0x0000001018008824 */ /* 0x000fe200078e00ff */
[C---:B------:R-:W-:Y:S01]  /*1200*/  ISETP.LT.OR P6, PT, R10.reuse, 0x21, P6 ;  /* 0x000000210a00780c */ /* 0x040fe200037c1670 */
[----:B------:R1:W-:Y:S01]  /*1210*/  STL.64 [R1+0x10], R28 ;  /* 0x0000101c01007387 */ /* 0x0003e20000100a00 */
[----:B------:R-:W-:-:S02]  /*1220*/  ISETP.LT.OR P1, PT, R10, 0x1, P4 ;  /* 0x000000010a00780c */ /* 0x000fc40002721670 */
[C---:B------:R-:W-:Y:S01]  /*1230*/  ISETP.LT.OR P5, PT, R10.reuse, 0x21, P5 ;  /* 0x000000210a00780c */ /* 0x040fe20002fa1670 */
[----:B------:R4:W-:Y:S01]  /*1240*/  @!P0 LDGSTS.E.BYPASS.LTC128B.128 [R0+0x20080], [R8.64] ;  /* 0x2008000008008fae */ /* 0x0009e2000b901d4e */
[----:B------:R-:W-:-:S03]  /*1250*/  ISETP.LT.OR P4, PT, R10, 0x21, P4 ;  /* 0x000000210a00780c */ /* 0x000fc60002781670 */
[----:B------:R-:W0:Y:S04]  /*1260*/  LDGDEPBAR ;  /* 0x00000000000079af */ /* 0x000e280000000000 */
[----:B------:R1:W-:Y:S01]  /*1270*/  LDGSTS.E.BYPASS.LTC128B.128 [R242+0x18080], [R28.64], !P3 ;  /* 0x180800001cf27fae */ /* 0x0003e2000d901d4e */
[----:B------:R-:W-:Y:S01]  /*1280*/  ISETP.GE.AND P3, PT, R16, c[0x0][0x1fc], PT ;  /* 0x00007f0010007a0c */ /* 0x000fe20003f66270 */
[----:B--2---:R-:W-:Y:S02]  /*1290*/  IMAD.WIDE.U32 R2, R18, c[0x0][0x288], R30 ;  /* 0x0000a20012027a25 */ /* 0x004fe400078e001e */
[----:B------:R1:W-:Y:S01]  /*12a0*/  LDGSTS.E.BYPASS.LTC128B.128 [R242+0x1a080], [R28.64+0x80], !P2 ;  /* 0x1a0800801cf27fae */ /* 0x0003e2000d101d4e */
[C---:B------:R-:W-:Y:S02]  /*12b0*/  ISETP.LT.OR P2, PT, R10.reuse, 0x1, P3 ;  /* 0x000000010a00780c */ /* 0x040fe40001f41670 */
[----:B------:R-:W-:Y:S01]  /*12c0*/  ISETP.LT.OR P3, PT, R10, 0x21, P3 ;  /* 0x000000210a00780c */ /* 0x000fe20001f61670 */
[----:B------:R1:W-:Y:S01]  /*12d0*/  LDGSTS.E.BYPASS.LTC128B.128 [R242+0x1c080], [R28.64+0x100], !P1 ;  /* 0x1c0801001cf27fae */ /* 0x0003e2000c901d4e */
[----:B------:R-:W-:-:S09]  /*12e0*/  IADD3 R5, P1, R2, UR18, RZ ;  /* 0x0000001202057c10 */ /* 0x000fd2000ff3e0ff */
[----:B------:R1:W-:Y:S01]  /*12f0*/  LDGSTS.E.BYPASS.LTC128B.128 [R242+0x1e080], [R28.64+0x180], !P2 ;  /* 0x1e0801801cf27fae */ /* 0x0003e2000d101d4e */
[----:B----4-:R-:W-:Y:S01]  /*1300*/  IMAD R0, R23, c[0x0][0x288], RZ ;  /* 0x0000a20017007a24 */ /* 0x010fe200078e02ff */
[----:B---3--:R-:W-:-:S03]  /*1310*/  LEA R6, P2, R5, c[0x0][0x280], 0x2 ;  /* 0x0000a00005067a11 */ /* 0x008fc600078410ff */
[----:B------:R-:W-:-:S05]  /*1320*/  IMAD R0, R18, c[0x0][0x28c], R0 ;  /* 0x0000a30012007a24 */ /* 0x000fca00078e0200 */
[----:B------:R-:W-:Y:S02]  /*1330*/  IADD3.X R0, R3, UR6, R0, P1, !PT ;  /* 0x0000000603007c10 */ /* 0x000fe40008ffe400 */
[----:B------:R-:W-:Y:S02]  /*1340*/  IADD3 R2, P1, R28, UR17, RZ ;  /* 0x000000111c027c10 */ /* 0x000fe4000ff3e0ff */
[----:B------:R-:W-:Y:S01]  /*1350*/  LEA.HI.X R7, R5, c[0x0][0x284], R0, 0x2, P2 ;  /* 0x0000a10005077a11 */ /* 0x000fe200010f1400 */
[----:B------:R-:W-:Y:S01]  /*1360*/  @!P0 IMAD.SHL.U32 R0, R24, 0x10, RZ ;  /* 0x0000001018008824 */ /* 0x000fe200078e00ff */
[----:B------:R-:W-:Y:S02]  /*1370*/  IADD3.X R3, R29, UR16, RZ, P1, !PT ;  /* 0x000000101d037c10 */ /* 0x000fe40008ffe4ff */
[----:B------:R-:W-:-:S03]  /*1380*/  IADD3 R4, P2, P1, R4, 0x180, R28 ;  /* 0x0000018004047810 */ /* 0x000fc6000795e01c */
[----:B------:R1:W-:Y:S01]  /*1390*/  LDGSTS.E.BYPASS.LTC128B.128 [R242+0x19080], [R2.64], !P6 ;  /* 0x1908000002f27fae */ /* 0x0003e2000f101d4e */
[----:B------:R-:W-:Y:S02]  /*13a0*/  IADD3.X R5, RZ, UR16, R29, P2, P1 ;  /* 0x00000010ff057c10 */ /* 0x000fe400097e241d */
[----:B------:R-:W-:Y:S01]  /*13b0*/  PLOP3.LUT P1, PT, PT, PT, UP0, 0x80, 0x0 ;  /* 0x000000000000781c */ /* 0x000fe20003f2f008 */
[----:B------:R1:W-:Y:S04]  /*13c0*/  LDGSTS.E.BYPASS.LTC128B.128 [R242+0x1b080], [R2.64+0x80], !P5 ;  /* 0x1b08008002f27fae */ /* 0x0003e8000e901d4e */
[----:B------:R1:W-:Y:S04]  /*13d0*/  LDGSTS.E.BYPASS.LTC128B.128 [R242+0x1d080], [R2.64+0x100], !P4 ;  /* 0x1d08010002f27fae */ /* 0x0003e8000e101d4e */
[----:B------:R1:W-:Y:S04]  /*13e0*/  LDGSTS.E.BYPASS.LTC128B.128 [R242+0x1f080], [R4.64], !P3 ;  /* 0x1f08000004f27fae */ /* 0x0003e8000d901d4e */
[----:B------:R1:W-:Y:S04]  /*13f0*/  @!P0 LDGSTS.E.BYPASS.LTC128B.128 [R0+0x20180], [R6.64] ;  /* 0x2018000006008fae */ /* 0x0003e8000b901d4e */
[----:B------:R-:W0:Y:S01]  /*1400*/  LDGDEPBAR ;  /* 0x00000000000079af */ /* 0x000e220000000000 */
[----:B------:R-:W-:Y:S05]  /*1410*/  @!P1 BRA `(.L_x_595) ;  /* 0x000047c000009947 */ /* 0x000fea0003800000 */
[----:B------:R-:W-:Y:S01]  /*1420*/  ISETP.GE.AND P4, PT, R17, c[0x0][0x1fc], PT ;  /* 0x00007f0011007a0c */ /* 0x000fe20003f86270 */
[----:B-1----:R-:W-:Y:S01]  /*1430*/  IMAD R2, R23, c[0x0][0x238], RZ ;  /* 0x00008e0017027a24 */ /* 0x002fe200078e02ff */
[----:B------:R-:W-:Y:S01]  /*1440*/  ISETP.GE.AND P3, PT, R17, c[0x0][0x16c], PT ;  /* 0x00005b0011007a0c */ /* 0x000fe20003f66270 */
[----:B------:R-:W-:Y:S01]  /*1450*/  ULDC.64 UR4, c[0x0][0x240] ;  /* 0x0000900000047ab9 */ /* 0x000fe20000000a00 */
[----:B------:R-:W-:Y:S01]  /*1460*/  SEL R0, RZ, 0xffffffff, P4 ;  /* 0xffffffffff007807 */ /* 0x000fe20002000000 */
[----:B------:R-:W-:Y:S01]  /*1470*/  UIMAD UR4, UR11, UR4, URZ ;  /* 0x000000040b0472a4 */ /* 0x000fe2000f8e023f */
[----:B------:R-:W-:Y:S01]  /*1480*/  SEL R3, RZ, 0xffffffff, P3 ;  /* 0xffffffffff037807 */ /* 0x000fe20001800000 */
[----:B------:R-:W-:Y:S01]  /*1490*/  UIADD3 UR20, UR20, 0x3f, URZ ;  /* 0x0000003f14147890 */ /* 0x000fe2000fffe03f */
[----:B------:R-:W-:Y:S01]  /*14a0*/  ISETP.GE.AND P6, PT, R14, c[0x0][0x16c], PT ;  /* 0x00005b000e007a0c */ /* 0x000fe20003fc6270 */
[----:B------:R-:W-:Y:S01]  /*14b0*/  UIMAD UR5, UR10, UR5, UR4 ;  /* 0x000000050a0572a4 */ /* 0x000fe2000f8e0204 */
[C---:B------:R-:W-:Y:S01]  /*14c0*/  ISETP.GE.AND P4, PT, R16.reuse, c[0x0][0x16c], PT ;  /* 0x00005b0010007a0c */ /* 0x040fe20003f86270 */
[----:B------:R-:W-:Y:S01]  /*14d0*/  USHF.R.S32.HI UR4, URZ, 0x1f, UR20 ;  /* 0x0000001f3f047899 */ /* 0x000fe20008011414 */
[----:B------:R-:W-:Y:S01]  /*14e0*/  ISETP.GE.AND P3, PT, R16, c[0x0][0x1fc], PT ;  /* 0x00007f0010007a0c */ /* 0x000fe20003f66270 */
[----:B------:R-:W-:Y:S01]  /*14f0*/  IMAD R16, R18, c[0x0][0x23c], R2 ;  /* 0x00008f0012107a24 */ /* 0x000fe200078e0202 */
[----:B------:R-:W-:Y:S01]  /*1500*/  ISETP.GE.AND P1, PT, R14, c[0x0][0x1fc], PT ;  /* 0x00007f000e007a0c */ /* 0x000fe20003f26270 */
[----:B------:R-:W-:Y:S01]  /*1510*/  IMAD.SHL.U32 R2, R0, 0x2, RZ ;  /* 0x0000000200027824 */ /* 0x000fe200078e00ff */
[----:B------:R-:W-:Y:S01]  /*1520*/  SEL R5, RZ, 0x1, P6 ;  /* 0x00000001ff057807 */ /* 0x000fe20003000000 */
[----:B------:R-:W-:Y:S01]  /*1530*/  IMAD.SHL.U32 R0, R3, 0x2, RZ ;  /* 0x0000000203007824 */ /* 0x000fe200078e00ff */
[----:B------:R-:W-:Y:S01]  /*1540*/  LEA.HI R9, R19, R24, RZ, 0x5 ;  /* 0x0000001813097211 */ /* 0x000fe200078f28ff */
[----:B------:R-:W-:Y:S01]  /*1550*/  ULEA.HI UR20, UR4, UR20, URZ, 0x6 ;  /* 0x0000001404147291 */ /* 0x000fe2000f8f303f */
[--C-:B------:R-:W-:Y:S01]  /*1560*/  SHF.R.S32.HI R25, RZ, 0x1f, R24.reuse ;  /* 0x0000001fff197819 */ /* 0x100fe20000011418 */
[----:B------:R-:W-:Y:S01]  /*1570*/  CS2R R162, SRZ ;  /* 0x0000000000a27805 */ /* 0x000fe2000001ff00 */
[----:B------:R-:W-:Y:S01]  /*1580*/  SEL R4, RZ, 0x1, P1 ;  /* 0x00000001ff047807 */ /* 0x000fe20000800000 */
[----:B------:R-:W-:Y:S01]  /*1590*/  CS2R R160, SRZ ;  /* 0x0000000000a07805 */ /* 0x000fe2000001ff00 */
[----:B------:R-:W-:Y:S01]  /*15a0*/  LOP3.LUT R17, R0, 0x2, R5, 0xe2, !PT ;  /* 0x0000000200117812 */ /* 0x000fe200078ee205 */
[----:B------:R-:W-:Y:S01]  /*15b0*/  IMAD.WIDE.U32 R12, R18, c[0x0][0x238], R24 ;  /* 0x00008e00120c7a25 */ /* 0x000fe200078e0018 */
[--C-:B------:R-:W-:Y:S01]  /*15c0*/  SHF.R.S32.HI R3, RZ, 0x1f, R9.reuse ;  /* 0x0000001fff037819 */ /* 0x100fe20000011409 */
[----:B------:R1:W-:Y:S01]  /*15d0*/  STL [R1+0x4], R25 ;  /* 0x0000041901007387 */ /* 0x0003e20000100800 */
[----:B------:R-:W-:Y:S01]  /*15e0*/  SHF.R.S32.HI R0, RZ, 0x5, R9 ;  /* 0x00000005ff007819 */ /* 0x000fe20000011409 */
[----:B------:R-:W-:Y:S01]  /*15f0*/  CS2R R158, SRZ ;  /* 0x00000000009e7805 */ /* 0x000fe2000001ff00 */
[----:B------:R-:W-:Y:S01]  /*1600*/  LOP3.LUT R18, R2, 0x2, R4, 0xe2, !PT ;  /* 0x0000000202127812 */ /* 0x000fe200078ee204 */
[----:B------:R-:W-:Y:S01]  /*1610*/  CS2R R156, SRZ ;  /* 0x00000000009c7805 */ /* 0x000fe2000001ff00 */
[----:B------:R-:W-:Y:S01]  /*1620*/  LEA.HI R4, R3, R0, RZ, 0x2 ;  /* 0x0000000003047211 */ /* 0x000fe200078f10ff */
[----:B------:R-:W-:Y:S01]  /*1630*/  CS2R R154, SRZ ;  /* 0x00000000009a7805 */ /* 0x000fe2000001ff00 */
[----:B------:R-:W-:Y:S01]  /*1640*/  LEA.HI R8, R19, R24, RZ, 0x4 ;  /* 0x0000001813087211 */ /* 0x000fe200078f20ff */
[----:B------:R-:W-:Y:S01]  /*1650*/  CS2R R152, SRZ ;  /* 0x0000000000987805 */ /* 0x000fe2000001ff00 */
[----:B------:R-:W-:Y:S01]  /*1660*/  LEA.HI R3, R9, R0, RZ, 0x1 ;  /* 0x0000000009037211 */ /* 0x000fe200078f08ff */
[----:B------:R-:W-:Y:S01]  /*1670*/  CS2R R150, SRZ ;  /* 0x0000000000967805 */ /* 0x000fe2000001ff00 */
[-C--:B------:R-:W-:Y:S01]  /*1680*/  LEA.HI R2, R19, R24.reuse, RZ, 0x7 ;  /* 0x0000001813027211 */ /* 0x080fe200078f38ff */
[----:B------:R-:W-:Y:S01]  /*1690*/  CS2R R148, SRZ ;  /* 0x0000000000947805 */ /* 0x000fe2000001ff00 */
[----:B------:R-:W-:Y:S01]  /*16a0*/  SHF.R.S32.HI R6, RZ, 0x4, R8 ;  /* 0x00000004ff067819 */ /* 0x000fe20000011408 */
[----:B------:R-:W-:Y:S01]  /*16b0*/  CS2R R146, SRZ ;  /* 0x0000000000927805 */ /* 0x000fe2000001ff00 */
[----:B------:R-:W-:Y:S01]  /*16c0*/  LOP3.LUT R7, R4, 0xfffffffc, RZ, 0xc0, !PT ;  /* 0xfffffffc04077812 */ /* 0x000fe200078ec0ff */
[----:B------:R-:W-:Y:S01]  /*16d0*/  CS2R R144, SRZ ;  /* 0x0000000000907805 */ /* 0x000fe2000001ff00 */
[----:B------:R-:W-:Y:S01]  /*16e0*/  LOP3.LUT R3, R3, 0xfffffffe, RZ, 0xc0, !PT ;  /* 0xfffffffe03037812 */ /* 0x000fe200078ec0ff */
[----:B------:R-:W-:Y:S01]  /*16f0*/  CS2R R142, SRZ ;  /* 0x00000000008e7805 */ /* 0x000fe2000001ff00 */
[C---:B------:R-:W-:Y:S01]  /*1700*/  ISETP.GE.AND P5, PT, R11.reuse, c[0x0][0x16c], PT ;  /* 0x00005b000b007a0c */ /* 0x040fe20003fa6270 */
[----:B------:R-:W-:Y:S01]  /*1710*/  CS2R R140, SRZ ;  /* 0x00000000008c7805 */ /* 0x000fe2000001ff00 */
[----:B------:R-:W-:Y:S01]  /*1720*/  ISETP.GE.AND P2, PT, R11, c[0x0][0x1fc], PT ;  /* 0x00007f000b007a0c */ /* 0x000fe20003f46270 */
[C---:B------:R-:W-:Y:S01]  /*1730*/  IMAD.IADD R236, R0.reuse, 0x1, -R3 ;  /* 0x0000000100ec7824 */ /* 0x040fe200078e0a03 */
[----:B------:R-:W-:Y:S01]  /*1740*/  SHF.R.S32.HI R11, RZ, 0x7, R2 ;  /* 0x00000007ff0b7819 */ /* 0x000fe20000011402 */
[----:B------:R-:W-:Y:S01]  /*1750*/  IMAD.IADD R3, R13, 0x1, R16 ;  /* 0x000000010d037824 */ /* 0x000fe200078e0210 */
[----:B------:R-:W-:Y:S01]  /*1760*/  LEA.HI R15, R19, R24, RZ, 0x2 ;  /* 0x00000018130f7211 */ /* 0x000fe200078f10ff */
[----:B------:R-:W-:Y:S01]  /*1770*/  IMAD.IADD R19, R0, 0x1, -R7 ;  /* 0x0000000100137824 */ /* 0x000fe200078e0a07 */
[----:B------:R-:W-:Y:S01]  /*1780*/  LEA.HI R5, R8, R6, RZ, 0x1 ;  /* 0x0000000608057211 */ /* 0x000fe200078f08ff */
[----:B------:R-:W-:Y:S01]  /*1790*/  IMAD.MOV.U32 R16, RZ, RZ, 0x20 ;  /* 0x00000020ff107424 */ /* 0x000fe200078e00ff */
[----:B------:R-:W-:Y:S01]  /*17a0*/  LEA.HI R0, R2, R11, RZ, 0x1 ;  /* 0x0000000b02007211 */ /* 0x000fe200078f08ff */
[----:B------:R-:W-:Y:S01]  /*17b0*/  CS2R R138, SRZ ;  /* 0x00000000008a7805 */ /* 0x000fe2000001ff00 */
[----:B------:R-:W-:Y:S01]  /*17c0*/  LOP3.LUT R5, R5, 0xfffffffe, RZ, 0xc0, !PT ;  /* 0xfffffffe05057812 */ /* 0x000fe200078ec0ff */
[----:B------:R-:W-:Y:S01]  /*17d0*/  CS2R R136, SRZ ;  /* 0x0000000000887805 */ /* 0x000fe2000001ff00 */
[--C-:B------:R-:W-:Y:S01]  /*17e0*/  SHF.R.S32.HI R10, RZ, 0x2, R15.reuse ;  /* 0x00000002ff0a7819 */ /* 0x100fe2000001140f */
[----:B------:R-:W-:Y:S01]  /*17f0*/  CS2R R134, SRZ ;  /* 0x0000000000867805 */ /* 0x000fe2000001ff00 */
[----:B------:R-:W-:Y:S01]  /*1800*/  SHF.R.S32.HI R4, RZ, 0x1f, R15 ;  /* 0x0000001fff047819 */ /* 0x000fe2000001140f */
[----:B------:R-:W-:Y:S01]  /*1810*/  IMAD.IADD R14, R6, 0x1, -R5 ;  /* 0x00000001060e7824 */ /* 0x000fe200078e0a05 */
[----:B------:R-:W-:Y:S01]  /*1820*/  LOP3.LUT R0, R0, 0xfffffffe, RZ, 0xc0, !PT ;  /* 0xfffffffe00007812 */ /* 0x000fe200078ec0ff */
[----:B------:R-:W-:Y:S01]  /*1830*/  IMAD.U32 R6, RZ, RZ, UR10 ;  /* 0x0000000aff067e24 */ /* 0x000fe2000f8e00ff */
[----:B------:R-:W-:Y:S01]  /*1840*/  LEA.HI R2, R4, R10, RZ, 0x3 ;  /* 0x0000000a04027211 */ /* 0x000fe200078f18ff */
[----:B------:R-:W-:Y:S01]  /*1850*/  CS2R R132, SRZ ;  /* 0x0000000000847805 */ /* 0x000fe2000001ff00 */
[----:B------:R-:W-:Y:S01]  /*1860*/  SEL R5, RZ, 0x4, P2 ;  /* 0x00000004ff057807 */ /* 0x000fe20001000000 */
[----:B------:R-:W-:Y:S01]  /*1870*/  IMAD.IADD R0, R11, 0x1, -R0 ;  /* 0x000000010b007824 */ /* 0x000fe200078e0a00 */
[----:B------:R-:W-:Y:S01]  /*1880*/  LOP3.LUT R2, R2, 0xfffffff8, RZ, 0xc0, !PT ;  /* 0xfffffff802027812 */ /* 0x000fe200078ec0ff */
[----:B------:R-:W-:Y:S01]  /*1890*/  CS2R R130, SRZ ;  /* 0x0000000000827805 */ /* 0x000fe2000001ff00 */
[----:B------:R-:W-:Y:S01]  /*18a0*/  LOP3.LUT R252, R18, R5, RZ, 0xfc, !PT ;  /* 0x0000000512fc7212 */ /* 0x000fe200078efcff */
[----:B------:R-:W-:Y:S01]  /*18b0*/  IMAD R13, R0, -0x8, R22 ;  /* 0xfffffff8000d7824 */ /* 0x000fe200078e0216 */
[----:B------:R-:W-:Y:S01]  /*18c0*/  SEL R4, RZ, 0x4, P5 ;  /* 0x00000004ff047807 */ /* 0x000fe20002800000 */
[----:B------:R-:W-:Y:S01]  /*18d0*/  IMAD.SHL.U32 R0, R20, 0x40, RZ ;  /* 0x0000004014007824 */ /* 0x000fe200078e00ff */
[----:B------:R-:W-:Y:S01]  /*18e0*/  LOP3.LUT R5, R9, 0xffffffe0, RZ, 0xc0, !PT ;  /* 0xffffffe009057812 */ /* 0x000fe200078ec0ff */
[----:B------:R-:W-:Y:S01]  /*18f0*/  IMAD.IADD R10, R10, 0x1, -R2 ;  /* 0x000000010a0a7824 */ /* 0x000fe200078e0a02 */
[----:B------:R-:W-:Y:S01]  /*1900*/  LOP3.LUT R251, R17, R4, RZ, 0xfc, !PT ;  /* 0x0000000411fb7212 */ /* 0x000fe200078efcff */
[----:B------:R-:W-:Y:S01]  /*1910*/  IMAD.MOV.U32 R2, RZ, RZ, R12 ;  /* 0x000000ffff027224 */ /* 0x000fe200078e000c */
[----:B------:R-:W-:Y:S01]  /*1920*/  LOP3.LUT R12, R0, 0x1c0, RZ, 0xc0, !PT ;  /* 0x000001c0000c7812 */ /* 0x000fe200078ec0ff */
[----:B------:R-:W-:Y:S01]  /*1930*/  IMAD.SHL.U32 R4, R26, 0x8, RZ ;  /* 0x000000081a047824 */ /* 0x000fe200078e00ff */
[----:B------:R-:W-:Y:S01]  /*1940*/  LOP3.LUT R0, R8, 0xfffffff0, RZ, 0xc0, !PT ;  /* 0xfffffff008007812 */ /* 0x000fe200078ec0ff */
[----:B------:R-:W-:Y:S01]  /*1950*/  IMAD.IADD R5, R24, 0x1, -R5 ;  /* 0x0000000118057824 */ /* 0x000fe200078e0a05 */
[----:B------:R-:W-:Y:S01]  /*1960*/  SHF.R.U32.HI R234, RZ, 0x3, R12 ;  /* 0x00000003ffea7819 */ /* 0x000fe2000001160c */
[----:B------:R-:W-:Y:S01]  /*1970*/  IMAD.WIDE.U32 R22, R6, c[0x0][0x240], R2 ;  /* 0x0000900006167a25 */ /* 0x000fe200078e0002 */
[----:B------:R-:W-:Y:S01]  /*1980*/  LOP3.LUT R9, R4, 0x8, RZ, 0xc0, !PT ;  /* 0x0000000804097812 */ /* 0x000fe200078ec0ff */
[----:B------:R-:W-:Y:S01]  /*1990*/  CS2R R128, SRZ ;  /* 0x0000000000807805 */ /* 0x000fe2000001ff00 */
[----:B------:R-:W-:Y:S01]  /*19a0*/  SHF.R.S32.HI R3, RZ, 0x1f, R5 ;  /* 0x0000001fff037819 */ /* 0x000fe20000011405 */
[----:B------:R-:W-:Y:S01]  /*19b0*/  IMAD.IADD R0, R24, 0x1, -R0 ;  /* 0x0000000118007824 */ /* 0x000fe200078e0a00 */
[----:B------:R-:W-:Y:S01]  /*19c0*/  LOP3.LUT R4, R234, R9, R12, 0x1e, !PT ;  /* 0x00000009ea047212 */ /* 0x000fe200078e1e0c */
[----:B------:R-:W-:Y:S01]  /*19d0*/  IMAD R2, R14, 0x2, R11 ;  /* 0x000000020e027824 */ /* 0x000fe200078e020b */
[----:B------:R-:W-:Y:S01]  /*19e0*/  LEA.HI R8, R3, R5, RZ, 0x2 ;  /* 0x0000000503087211 */ /* 0x000fe200078f10ff */
[----:B------:R-:W-:Y:S01]  /*19f0*/  IMAD.SHL.U32 R6, R236, 0x10, RZ ;  /* 0x00000010ec067824 */ /* 0x000fe200078e00ff */
[----:B------:R-:W-:Y:S01]  /*1a00*/  SHF.R.S32.HI R7, RZ, 0x1f, R0 ;  /* 0x0000001fff077819 */ /* 0x000fe20000011400 */
[----:B------:R-:W-:Y:S01]  /*1a10*/  IMAD.U32 R2, R2, 0x200, R4 ;  /* 0x0000020002027824 */ /* 0x000fe200078e0004 */
[----:B------:R-:W-:Y:S01]  /*1a20*/  LOP3.LUT R3, R8, 0xfffffffc, RZ, 0xc0, !PT ;  /* 0xfffffffc08037812 */ /* 0x000fe200078ec0ff */
[----:B------:R-:W-:Y:S01]  /*1a30*/  IMAD.SHL.U32 R4, R14, 0x20, RZ ;  /* 0x000000200e047824 */ /* 0x000fe200078e00ff */
[----:B------:R-:W-:Y:S01]  /*1a40*/  LEA.HI R233, R7, R0, RZ, 0x3 ;  /* 0x0000000007e97211 */ /* 0x000fe200078f18ff */
[----:B------:R1:W-:Y:S01]  /*1a50*/  STL.64 [R1+0x28], R22 ;  /* 0x0000281601007387 */ /* 0x0003e20000100a00 */
[----:B------:R-:W-:Y:S01]  /*1a60*/  LOP3.LUT R7, R12, 0x10, R6, 0xf8, !PT ;  /* 0x000000100c077812 */ /* 0x000fe200078ef806 */
[----:B------:R-:W-:Y:S01]  /*1a70*/  IMAD.IADD R3, R5, 0x1, -R3 ;  /* 0x0000000105037824 */ /* 0x000fe200078e0a03 */
[----:B------:R-:W-:Y:S01]  /*1a80*/  LOP3.LUT R4, R4, 0x20, RZ, 0xc0, !PT ;  /* 0x0000002004047812 */ /* 0x000fe200078ec0ff */
[----:B------:R-:W-:Y:S01]  /*1a90*/  IMAD.SHL.U32 R5, R21, 0x8, RZ ;  /* 0x0000000815057824 */ /* 0x000fe200078e00ff */
[----:B------:R-:W-:Y:S01]  /*1aa0*/  LOP3.LUT R6, R233, 0xfffffff8, RZ, 0xc0, !PT ;  /* 0xfffffff8e9067812 */ /* 0x000fe200078ec0ff */
[----:B------:R-:W-:Y:S01]  /*1ab0*/  IMAD R13, R3, -0x2, R13 ;  /* 0xfffffffe030d7824 */ /* 0x000fe200078e020d */
[----:B------:R-:W-:Y:S01]  /*1ac0*/  LOP3.LUT R234, R234, R7, R9, 0x1e, !PT ;  /* 0x00000007eaea7212 */ /* 0x000fe200078e1e09 */
[----:B------:R-:W-:Y:S01]  /*1ad0*/  IMAD.SHL.U32 R7, R11, 0x8, RZ ;  /* 0x000000080b077824 */ /* 0x000fe200078e00ff */
[----:B------:R-:W-:Y:S01]  /*1ae0*/  LOP3.LUT R12, R4, 0x18, R5, 0xf8, !PT ;  /* 0x00000018040c7812 */ /* 0x000fe200078ef805 */
[----:B------:R-:W-:Y:S01]  /*1af0*/  IMAD.SHL.U32 R4, R10, 0x40, RZ ;  /* 0x000000400a047824 */ /* 0x000fe200078e00ff */
[----:B------:R-:W-:Y:S01]  /*1b00*/  SHF.R.U32.HI R5, RZ, 0x2, R8 ;  /* 0x00000002ff057819 */ /* 0x000fe20000011608 */
[----:B------:R-:W-:Y:S01]  /*1b10*/  IMAD.IADD R0, R0, 0x1, -R6 ;  /* 0x0000000100007824 */ /* 0x000fe200078e0a06 */
[----:B------:R-:W-:Y:S01]  /*1b20*/  LOP3.LUT R6, R15, 0x3ffffffc, RZ, 0xc0, !PT ;  /* 0x3ffffffc0f067812 */ /* 0x000fe200078ec0ff */
[C---:B------:R-:W-:Y:S01]  /*1b30*/  IMAD.SHL.U32 R9, R19.reuse, 0x400, RZ ;  /* 0x0000040013097824 */ /* 0x040fe200078e00ff */
[----:B------:R-:W-:Y:S01]  /*1b40*/  LOP3.LUT R4, R4, 0x1c0, RZ, 0xc0, !PT ;  /* 0x000001c004047812 */ /* 0x000fe200078ec0ff */
[----:B------:R-:W-:Y:S01]  /*1b50*/  IMAD R248, R19, 0x10, R5 ;  /* 0x0000001013f87824 */ /* 0x000fe200078e0205 */
[----:B------:R-:W-:Y:S01]  /*1b60*/  LOP3.LUT P1, RZ, R20, 0x2, RZ, 0xc0, !PT ;  /* 0x0000000214ff7812 */ /* 0x000fe2000782c0ff */
[----:B------:R-:W-:Y:S01]  /*1b70*/  IMAD.IADD R8, R24, 0x1, -R6 ;  /* 0x0000000118087824 */ /* 0x000fe200078e0a06 */
[----:B------:R-:W-:Y:S01]  /*1b80*/  LOP3.LUT P5, RZ, R20, 0x4, RZ, 0xc0, !PT ;  /* 0x0000000414ff7812 */ /* 0x000fe200078ac0ff */
[----:B------:R-:W-:Y:S01]  /*1b90*/  IMAD.SHL.U32 R5, R0, 0x40, RZ ;  /* 0x0000004000057824 */ /* 0x000fe200078e00ff */
[----:B------:R-:W-:Y:S01]  /*1ba0*/  LOP3.LUT R6, R4, 0x8, R7, 0xf8, !PT ;  /* 0x0000000804067812 */ /* 0x000fe200078ef807 */
[----:B------:R-:W-:Y:S01]  /*1bb0*/  IMAD.SHL.U32 R233, R233, 0x40, RZ ;  /* 0x00000040e9e97824 */ /* 0x000fe200078e00ff */
[----:B------:R-:W-:Y:S01]  /*1bc0*/  SHF.R.U32.HI R4, RZ, 0x3, R4 ;  /* 0x00000003ff047819 */ /* 0x000fe20000011604 */
[----:B------:R-:W-:Y:S01]  /*1bd0*/  IMAD.SHL.U32 R2, R2, 0x2, RZ ;  /* 0x0000000202027824 */ /* 0x000fe200078e00ff */
[----:B------:R-:W-:Y:S01]  /*1be0*/  SEL R3, R16, 0xffffffe0, !P1 ;  /* 0xffffffe010037807 */ /* 0x000fe20004800000 */
[----:B------:R-:W-:Y:S01]  /*1bf0*/  IMAD R234, R14, 0x200, R234 ;  /* 0x000002000eea7824 */ /* 0x000fe200078e02ea */
[----:B------:R-:W-:Y:S01]  /*1c00*/  R2P PR, R10, 0x6 ;  /* 0x000000060a007804 */ /* 0x000fe20000000000 */
[----:B------:R-:W-:Y:S01]  /*1c10*/  CS2R R126, SRZ ;  /* 0x00000000007e7805 */ /* 0x000fe2000001ff00 */
[----:B------:R-:W-:Y:S01]  /*1c20*/  SEL R249, RZ, 0x8, P4 ;  /* 0x00000008fff97807 */ /* 0x000fe20002000000 */
[----:B------:R-:W-:Y:S01]  /*1c30*/  IMAD.IADD R3, R2, 0x1, R3 ;  /* 0x0000000102037824 */ /* 0x000fe200078e0203 */
[C---:B------:R-:W-:Y:S01]  /*1c40*/  LOP3.LUT P6, RZ, R0.reuse, 0x2, RZ, 0xc0, !PT ;  /* 0x0000000200ff7812 */ /* 0x040fe200078cc0ff */
[----:B------:R-:W-:Y:S01]  /*1c50*/  CS2R R124, SRZ ;  /* 0x00000000007c7805 */ /* 0x000fe2000001ff00 */
[----:B------:R-:W-:Y:S01]  /*1c60*/  LOP3.LUT P4, RZ, R0, 0x4, RZ, 0xc0, !PT ;  /* 0x0000000400ff7812 */ /* 0x000fe2000788c0ff */
[----:B------:R-:W-:Y:S01]  /*1c70*/  CS2R R122, SRZ ;  /* 0x00000000007a7805 */ /* 0x000fe2000001ff00 */
[----:B------:R-:W-:Y:S01]  /*1c80*/  LOP3.LUT R7, R6, R4, RZ, 0x3c, !PT ;  /* 0x0000000406077212 */ /* 0x000fe200078e3cff */
[----:B------:R-:W-:Y:S01]  /*1c90*/  IMAD.SHL.U32 R6, R14, 0x8, RZ ;  /* 0x000000080e067824 */ /* 0x000fe200078e00ff */
[----:B------:R-:W-:Y:S01]  /*1ca0*/  LOP3.LUT R0, R5, 0x1c0, RZ, 0xc0, !PT ;  /* 0x000001c005007812 */ /* 0x000fe200078ec0ff */
[----:B------:R-:W-:Y:S01]  /*1cb0*/  IMAD R5, R8, 0x2, R9 ;  /* 0x0000000208057824 */ /* 0x000fe200078e0209 */
[----:B------:R-:W-:Y:S01]  /*1cc0*/  LOP3.LUT R233, R233, 0xfffffe00, RZ, 0xc0, !PT ;  /* 0xfffffe00e9e97812 */ /* 0x000fe200078ec0ff */
[----:B------:R-:W-:Y:S01]  /*1cd0*/  CS2R R120, SRZ ;  /* 0x0000000000787805 */ /* 0x000fe2000001ff00 */
[----:B------:R-:W-:Y:S01]  /*1ce0*/  SHF.R.U32.HI R4, RZ, 0x3, R0 ;  /* 0x00000003ff047819 */ /* 0x000fe20000011600 */
[----:B------:R-:W-:Y:S01]  /*1cf0*/  IMAD.IADD R7, R7, 0x1, R5 ;  /* 0x0000000107077824 */ /* 0x000fe200078e0205 */
[----:B------:R-:W-:Y:S01]  /*1d00*/  LOP3.LUT R5, R0, 0x8, R6, 0xf8, !PT ;  /* 0x0000000800057812 */ /* 0x000fe200078ef806 */
[----:B------:R-:W-:Y:S01]  /*1d10*/  IMAD R236, R236, 0x400, R233 ;  /* 0x00000400ecec7824 */ /* 0x000fe200078e02e9 */
[----:B------:R-:W-:Y:S01]  /*1d20*/  IADD3 R6, R23, UR5, RZ ;  /* 0x0000000517067c10 */ /* 0x000fe2000fffe0ff */
[----:B------:R-:W-:Y:S01]  /*1d30*/  CS2R R118, SRZ ;  /* 0x0000000000767805 */ /* 0x000fe2000001ff00 */
[----:B------:R-:W-:Y:S01]  /*1d40*/  LOP3.LUT R0, R4, R12, R0, 0x1e, !PT ;  /* 0x0000000c04007212 */ /* 0x000fe200078e1e00 */
[----:B------:R-:W-:Y:S01]  /*1d50*/  CS2R R116, SRZ ;  /* 0x0000000000747805 */ /* 0x000fe2000001ff00 */
[----:B------:R-:W-:Y:S01]  /*1d60*/  LOP3.LUT R4, R5, R4, RZ, 0x3c, !PT ;  /* 0x0000000405047212 */ /* 0x000fe200078e3cff */
[----:B------:R1:W-:Y:S01]  /*1d70*/  STL [R1+0x30], R6 ;  /* 0x0000300601007387 */ /* 0x0003e20000100800 */
[-C--:B------:R-:W-:Y:S01]  /*1d80*/  LOP3.LUT R0, R0, R233.reuse, RZ, 0xfc, !PT ;  /* 0x000000e900007212 */ /* 0x080fe200078efcff */
[----:B------:R-:W-:Y:S01]  /*1d90*/  CS2R R114, SRZ ;  /* 0x0000000000727805 */ /* 0x000fe2000001ff00 */
[C---:B------:R-:W-:Y:S01]  /*1da0*/  IADD3 R233, R4.reuse, R233, R9 ;  /* 0x000000e904e97210 */ /* 0x040fe20007ffe009 */
[----:B------:R-:W-:Y:S01]  /*1db0*/  IMAD.IADD R236, R4, 0x1, R236 ;  /* 0x0000000104ec7824 */ /* 0x000fe200078e02ec */
[----:B------:R-:W-:Y:S01]  /*1dc0*/  LEA R244, R7, 0x20280, 0x1 ;  /* 0x0002028007f47811 */ /* 0x000fe200078e08ff */
[----:B------:R-:W-:Y:S01]  /*1dd0*/  IMAD.MOV.U32 R4, RZ, RZ, 0x40 ;  /* 0x00000040ff047424 */ /* 0x000fe200078e00ff */
[----:B------:R-:W-:Y:S01]  /*1de0*/  SEL R5, R16, 0xffffffe0, !P6 ;  /* 0xffffffe010057807 */ /* 0x000fe20007000000 */
[C---:B------:R-:W-:Y:S01]  /*1df0*/  IMAD.SHL.U32 R235, R233.reuse, 0x2, RZ ;  /* 0x00000002e9eb7824 */ /* 0x040fe200078e00ff */
[----:B------:R-:W-:Y:S01]  /*1e00*/  LEA R236, R236, 0x22280, 0x1 ;  /* 0x00022280ecec7811 */ /* 0x000fe200078e08ff */
[----:B------:R-:W-:Y:S01]  /*1e10*/  CS2R R112, SRZ ;  /* 0x0000000000707805 */ /* 0x000fe2000001ff00 */
[----:B------:R-:W-:Y:S01]  /*1e20*/  SEL R231, R4, 0xffffffc0, !P5 ;  /* 0xffffffc004e77807 */ /* 0x000fe20006800000 */
[----:B------:R-:W-:Y:S01]  /*1e30*/  IMAD R230, R233, 0x2, R5 ;  /* 0x00000002e9e67824 */ /* 0x000fe200078e0205 */
[----:B------:R-:W-:Y:S01]  /*1e40*/  SEL R246, R16, 0xffffffe0, !P1 ;  /* 0xffffffe010f67807 */ /* 0x000fe20004800000 */
[----:B------:R-:W-:Y:S01]  /*1e50*/  IMAD.IADD R237, R5, 0x1, R236 ;  /* 0x0000000105ed7824 */ /* 0x000fe200078e02ec */
[----:B------:R-:W-:Y:S01]  /*1e60*/  IADD3 R245, R244, 0x40, RZ ;  /* 0x00000040f4f57810 */ /* 0x000fe20007ffe0ff */
[----:B------:R-:W-:Y:S01]  /*1e70*/  IMAD.IADD R229, R2, 0x1, R231 ;  /* 0x0000000102e57824 */ /* 0x000fe200078e02e7 */
[----:B------:R-:W-:Y:S01]  /*1e80*/  SEL R4, R4, 0xffffffc0, !P4 ;  /* 0xffffffc004047807 */ /* 0x000fe20006000000 */
[----:B------:R-:W-:Y:S01]  /*1e90*/  IMAD.IADD R228, R231, 0x1, R3 ;  /* 0x00000001e7e47824 */ /* 0x000fe200078e0203 */
[----:B------:R-:W-:Y:S01]  /*1ea0*/  @P2 IADD3 R245, R244, -0x40, RZ ;  /* 0xffffffc0f4f52810 */ /* 0x000fe20007ffe0ff */
[----:B------:R-:W-:Y:S01]  /*1eb0*/  IMAD R231, R234, 0x2, R231 ;  /* 0x00000002eae77824 */ /* 0x000fe200078e02e7 */
[----:B------:R-:W-:Y:S01]  /*1ec0*/  SEL R250, RZ, 0x8, P3 ;  /* 0x00000008fffa7807 */ /* 0x000fe20001800000 */
[----:B------:R-:W-:Y:S01]  /*1ed0*/  IMAD.IADD R247, R244, 0x1, R246 ;  /* 0x00000001f4f77824 */ /* 0x000fe200078e02f6 */
        /* <DEDUP_REMOVED lines=38> */
[----:B------:R-:W-:Y:S01]  /*2140*/  LOP3.LUT R250, R252, R250, RZ, 0xfc, !PT ;  /* 0x000000fafcfa7212 */ /* 0x000fe200078efcff */
[----:B------:R-:W-:Y:S01]  /*2150*/  IMAD.SHL.U32 R234, R234, 0x2, RZ ;  /* 0x00000002eaea7824 */ /* 0x000fe200078e00ff */
[----:B------:R-:W-:Y:S01]  /*2160*/  LOP3.LUT R249, R251, R249, RZ, 0xfc, !PT ;  /* 0x000000f9fbf97212 */ /* 0x000fe200078efcff */
[----:B------:R-:W-:Y:S01]  /*2170*/  IMAD.SHL.U32 R0, R0, 0x2, RZ ;  /* 0x0000000200007824 */ /* 0x000fe200078e00ff */
[----:B------:R-:W-:Y:S01]  /*2180*/  USHF.R.S32.HI UR20, URZ, 0x6, UR20 ;  /* 0x000000063f147899 */ /* 0x000fe20008011414 */
[----:B------:R-:W-:Y:S01]  /*2190*/  IMAD R233, R233, 0x2, R4 ;  /* 0x00000002e9e97824 */ /* 0x000fe200078e0204 */
[----:B------:R-:W-:Y:S01]  /*21a0*/  UMOV UR11, URZ ;  /* 0x0000003f000b7c82 */ /* 0x000fe20008000000 */
[----:B------:R-:W-:-:S02]  /*21b0*/  IMAD.IADD R246, R246, 0x1, R245 ;  /* 0x00000001f6f67824 */ /* 0x000fc400078e02f5 */
[C---:B------:R-:W-:Y:S02]  /*21c0*/  IMAD.IADD R232, R4.reuse, 0x1, R230 ;  /* 0x0000000104e87824 */ /* 0x040fe400078e02e6 */
[C---:B------:R-:W-:Y:S02]  /*21d0*/  IMAD.IADD R239, R4.reuse, 0x1, R236 ;  /* 0x0000000104ef7824 */ /* 0x040fe400078e02ec */
[----:B------:R-:W-:Y:S02]  /*21e0*/  IMAD.IADD R238, R4, 0x1, R237 ;  /* 0x0000000104ee7824 */ /* 0x000fe400078e02ed */
[C---:B-1----:R-:W-:Y:S02]  /*21f0*/  ISETP.GT.AND P2, PT, R13.reuse, RZ, PT ;  /* 0x000000ff0d00720c */ /* 0x042fe40003f44270 */
[----:B------:R-:W-:Y:S02]  /*2200*/  ISETP.GT.AND P1, PT, R13, 0x1, PT ;  /* 0x000000010d00780c */ /* 0x000fe40003f24270 */
[----:B------:R-:W-:Y:S02]  /*2210*/  LOP3.LUT R243, R243, 0xffffff7f, RZ, 0xc0, !PT ;  /* 0xffffff7ff3f37812 */ /* 0x000fe400078ec0ff */
[----:B------:R-:W-:-:S07]  /*2220*/  ISETP.GT.AND P3, PT, R13, 0x10, PT ;  /* 0x000000100d00780c */ /* 0x000fce0003f64270 */
[----:B------:R-:W-:Y:S02]  /*2230*/  @P2 LOP3.LUT R243, R243, 0x80, RZ, 0xfc, !PT ;  /* 0x00000080f3f32812 */ /* 0x000fe400078efcff */
[----:B------:R-:W-:Y:S02]  /*2240*/  ISETP.GT.AND P2, PT, R13, 0x11, PT ;  /* 0x000000110d00780c */ /* 0x000fe40003f44270 */
[----:B------:R-:W-:-:S04]  /*2250*/  LOP3.LUT R243, R243, 0xffffffbf, RZ, 0xc0, !PT ;  /* 0xffffffbff3f37812 */ /* 0x000fc800078ec0ff */
        /* <DEDUP_REMOVED lines=12> */
[----:B------:R-:W-:-:S04]  /*2320*/  @P3 LOP3.LUT R243, R243, 0x4, RZ, 0xfc, !PT ;  /* 0x00000004f3f33812 */ /* 0x000fc800078efcff */
[----:B------:R-:W-:-:S04]  /*2330*/  LOP3.LUT R243, R243, 0xfffffffe, RZ, 0xc0, !PT ;  /* 0xfffffffef3f37812 */ /* 0x000fc800078ec0ff */
[----:B------:R-:W-:-:S04]  /*2340*/  LOP3.LUT R243, R243, 0xfffffffd, RZ, 0xc0, !PT ;  /* 0xfffffffdf3f37812 */ /* 0x000fc800078ec0ff */
[----:B------:R-:W-:-:S04]  /*2350*/  @P2 LOP3.LUT R243, R243, 0x2, RZ, 0xfc, !PT ;  /* 0x00000002f3f32812 */ /* 0x000fc800078efcff */
[----:B------:R-:W-:Y:S02]  /*2360*/  @P1 LOP3.LUT R243, R243, 0x1, RZ, 0xfc, !PT ;  /* 0x00000001f3f31812 */ /* 0x000fe400078efcff */
.L_x_598:
[----:B------:R-:W-:Y:S04]  /*2370*/  DEPBAR.LE SB0, 0x0 ;  /* 0x000080000000791a */ /* 0x000fe80000000000 */
[----:B------:R-:W-:Y:S01]  /*2380*/  BAR.SYNC.DEFER_BLOCKING 0x0 ;  /* 0x0000000000007b1d */ /* 0x000fe20000010000 */
[C---:B------:R-:W-:Y:S01]  /*2390*/  LOP3.LUT P2, RZ, R243.reuse, 0x80, RZ, 0xc0, !PT ;  /* 0x00000080f3ff7812 */ /* 0x040fe2000784c0ff */
[----:B------:R-:W-:Y:S01]  /*23a0*/  UIADD3 UR21, UR11, 0x1, URZ ;  /* 0x000000010b157890 */ /* 0x000fe2000fffe03f */
[C---:B------:R-:W-:Y:S02]  /*23b0*/  LOP3.LUT P1, RZ, R243.reuse, 0x40, RZ, 0xc0, !PT ;  /* 0x00000040f3ff7812 */ /* 0x040fe4000782c0ff */
[C---:B------:R-:W-:Y:S01]  /*23c0*/  LOP3.LUT P6, RZ, R243.reuse, 0x20, RZ, 0xc0, !PT ;  /* 0x00000020f3ff7812 */ /* 0x040fe200078cc0ff */
[----:B------:R-:W-:Y:S01]  /*23d0*/  UISETP.GE.AND UP0, UPT, UR21, UR20, UPT ;  /* 0x000000141500728c */ /* 0x000fe2000bf06270 */
[C---:B------:R-:W-:Y:S02]  /*23e0*/  LOP3.LUT P3, RZ, R243.reuse, 0x4, RZ, 0xc0, !PT ;  /* 0x00000004f3ff7812 */ /* 0x040fe4000786c0ff */
[C---:B------:R-:W-:Y:S02]  /*23f0*/  LOP3.LUT P5, RZ, R243.reuse, 0x10, RZ, 0xc0, !PT ;  /* 0x00000010f3ff7812 */ /* 0x040fe400078ac0ff */
[----:B------:R-:W-:Y:S01]  /*2400*/  LOP3.LUT P4, RZ, R243, 0x8, RZ, 0xc0, !PT ;  /* 0x00000008f3ff7812 */ /* 0x000fe2000788c0ff */
[----:B-1----:R-:W-:Y:S05]  /*2410*/  LDSM.16.M88.4 R16, [R235+0x10080] ;  /* 0x01008000eb10783b */ /* 0x002fea0000000200 */
        /* <DEDUP_REMOVED lines=12> */
[----:B------:R1:W5:Y:S04]  /*24e0*/  LDL.64 R240, [R1+0x20] ;  /* 0x0000200001f07983 */ /* 0x0003680000100a00 */
        /* <DEDUP_REMOVED lines=238> */
[----:B------:R-:W-:Y:S01]  /*33d0*/  MUFU.EX2 R172, R172 ;  /* 0x000000ac00ac7308 */ /* 0x000fe20000000800 */
[--C-:B------:R-:W-:Y:S01]  /*33e0*/  FFMA.FTZ R12, R12, c[0x0][0x29c], -R192.reuse ;  /* 0x0000a7000c0c7a23 */ /* 0x100fe200000108c0 */
[----:B------:R-:W-:Y:S01]  /*33f0*/  LOP3.LUT P2, RZ, R243, 0x2, RZ, 0xc0, !PT ;  /* 0x00000002f3ff7812 */ /* 0x000fe2000784c0ff */
[----:B------:R-:W1:Y:S07]  /*3400*/  LDSM.16.M88.4 R164, [R229+0xe080] ;  /* 0x00e08000e5a4783b */ /* 0x000e6e0000000200 */
[----:B------:R3:W-:Y:S01]  /*3410*/  MUFU.EX2 R174, R12 ;  /* 0x0000000c00ae7308 */ /* 0x0007e20000000800 */
[C---:B--2---:R-:W-:Y:S07]  /*3420*/  HMMA.16816.F32 R28, R4.reuse, R16, R28 ;  /* 0x00000010041c723c */ /* 0x044fee000000181c */
[----:B------:R-:W-:Y:S01]  /*3430*/  FSEL R16, R194, -INF , P6 ;  /* 0xff800000c2107808 */ /* 0x000fe20003000000 */
[----:B------:R-:W-:Y:S04]  /*3440*/  HMMA.16816.F32 R32, R4, R18, R32 ;  /* 0x000000120420723c */ /* 0x000fe80000001820 */
[--C-:B------:R-:W-:Y:S03]  /*3450*/  FFMA.FTZ R16, R16, c[0x0][0x29c], -R193.reuse ;  /* 0x0000a70010107a23 */ /* 0x100fe600000108c1 */
[----:B------:R-:W-:Y:S01]  /*3460*/  FSEL R4, R188, -INF , P5 ;  /* 0xff800000bc047808 */ /* 0x000fe20002800000 */
[----:B------:R2:W-:Y:S01]  /*3470*/  MUFU.EX2 R171, R16 ;  /* 0x0000001000ab7308 */ /* 0x0005e20000000800 */
[----:B---3--:R-:W-:Y:S02]  /*3480*/  FSEL R12, R197, -INF , P1 ;  /* 0xff800000c50c7808 */ /* 0x008fe40000800000 */
[----:B------:R-:W-:Y:S01]  /*3490*/  LOP3.LUT P1, RZ, R243, 0x1, RZ, 0xc0, !PT ;  /* 0x00000001f3ff7812 */ /* 0x000fe2000782c0ff */
[--C-:B------:R-:W-:Y:S02]  /*34a0*/  FFMA.FTZ R169, R4, c[0x0][0x29c], -R193.reuse ;  /* 0x0000a70004a97a23 */ /* 0x100fe400000108c1 */
[--C-:B------:R-:W-:Y:S01]  /*34b0*/  FFMA.FTZ R168, R12, c[0x0][0x29c], -R192.reuse ;  /* 0x0000a7000ca87a23 */ /* 0x100fe200000108c0 */
[----:B------:R-:W-:Y:S01]  /*34c0*/  LDSM.16.M88.4 R4, [R232+0x1e080] ;  /* 0x01e08000e804783b */ /* 0x000fe20000000200 */
[C---:B-1----:R-:W-:Y:S02]  /*34d0*/  HMMA.16816.F32 R20, R8.reuse, R164, R20 ;  /* 0x000000a40814723c */ /* 0x042fe40000001814 */
[----:B------:R-:W-:Y:S02]  /*34e0*/  MUFU.EX2 R175, R168 ;  /* 0x000000a800af7308 */ /* 0x000fe40000000800 */
[----:B------:R-:W1:Y:S03]  /*34f0*/  LDSM.16.M88.4 R12, [R229+0xf080] ;  /* 0x00f08000e50c783b */ /* 0x000e660000000200 */
[----:B------:R-:W-:Y:S01]  /*3500*/  FSEL R164, R190, -INF , P6 ;  /* 0xff800000bea47808 */ /* 0x000fe20003000000 */
[C---:B------:R-:W-:Y:S04]  /*3510*/  HMMA.16816.F32 R24, R8.reuse, R166, R24 ;  /* 0x000000a60818723c */ /* 0x040fe80000001818 */
[----:B------:R-:W3:Y:S01]  /*3520*/  MUFU.EX2 R169, R169 ;  /* 0x000000a900a97308 */ /* 0x000ee20000000800 */
[--C-:B------:R-:W-:Y:S01]  /*3530*/  FFMA.FTZ R164, R164, c[0x0][0x29c], -R192.reuse ;  /* 0x0000a700a4a47a23 */ /* 0x100fe200000108c0 */
[----:B--2---:R-:W2:Y:S08]  /*3540*/  LDSM.16.M88.4 R16, [R228+0xe080] ;  /* 0x00e08000e410783b */ /* 0x004eb00000000200 */
[----:B------:R4:W-:Y:S01]  /*3550*/  MUFU.EX2 R170, R164 ;  /* 0x000000a400aa7308 */ /* 0x0009e20000000800 */
[C---:B-1----:R-:W-:Y:S03]  /*3560*/  HMMA.16816.F32 R28, R8.reuse, R12, R28 ;  /* 0x0000000c081c723c */ /* 0x042fe6000000181c */
[----:B----4-:R-:W-:Y:S04]  /*3570*/  FSEL R164, R189, -INF , P5 ;  /* 0xff800000bda47808 */ /* 0x010fe80002800000 */
[----:B------:R-:W-:Y:S01]  /*3580*/  FSEL R12, R182, -INF , P4 ;  /* 0xff800000b60c7808 */ /* 0x000fe20002000000 */
[----:B------:R-:W-:Y:S01]  /*3590*/  HMMA.16816.F32 R32, R8, R14, R32 ;  /* 0x0000000e0820723c */ /* 0x000fe20000001820 */
[----:B------:R-:W1:Y:S03]  /*35a0*/  LDS R8, [R248.X4+0x20180] ;  /* 0x02018000f8087984 */ /* 0x000e660000004800 */
[----:B------:R-:W-:Y:S02]  /*35b0*/  FFMA.FTZ R168, R164, c[0x0][0x29c], -R192 ;  /* 0x0000a700a4a87a23 */ /* 0x000fe400000108c0 */
[----:B------:R-:W4:Y:S01]  /*35c0*/  LDSM.16.M88.4 R164, [R228+0xf080] ;  /* 0x00f08000e4a4783b */ /* 0x000f220000000200 */
[----:B------:R-:W-:Y:S01]  /*35d0*/  FSEL R9, R181, -INF , P3 ;  /* 0xff800000b5097808 */ /* 0x000fe20001800000 */
[C---:B--2---:R-:W-:Y:S02]  /*35e0*/  HMMA.16816.F32 R20, R4.reuse, R16, R20 ;  /* 0x000000100414723c */ /* 0x044fe40000001814 */
[----:B------:R-:W-:Y:S03]  /*35f0*/  MUFU.EX2 R168, R168 ;  /* 0x000000a800a87308 */ /* 0x000fe60000000800 */
[--C-:B------:R-:W-:Y:S01]  /*3600*/  FFMA.FTZ R9, R9, c[0x0][0x29c], -R193.reuse ;  /* 0x0000a70009097a23 */ /* 0x100fe200000108c1 */
[----:B---3--:R-:W-:Y:S01]  /*3610*/  F2FP.PACK_AB R14, R169, R171 ;  /* 0x000000aba90e723e */ /* 0x008fe200000000ff */
[----:B------:R-:W-:Y:S01]  /*3620*/  FFMA.FTZ R17, -R180, R180, 1 ;  /* 0x3f800000b4117423 */ /* 0x000fe200000101b4 */
[C---:B------:R-:W-:Y:S04]  /*3630*/  HMMA.16816.F32 R24, R4.reuse, R18, R24 ;  /* 0x000000120418723c */ /* 0x040fe80000001818 */
[----:B------:R2:W-:Y:S01]  /*3640*/  MUFU.EX2 R10, R9 ;  /* 0x00000009000a7308 */ /* 0x0005e20000000800 */
[----:B------:R-:W-:Y:S02]  /*3650*/  FFMA.FTZ R13, -R188, R188, 1 ;  /* 0x3f800000bc0d7423 */ /* 0x000fe400000101bc */
[----:B------:R-:W-:Y:S02]  /*3660*/  FFMA.FTZ R18, -R176, R176, 1 ;  /* 0x3f800000b0127423 */ /* 0x000fe400000101b0 */
[--C-:B------:R-:W-:Y:S05]  /*3670*/  FFMA.FTZ R12, R12, c[0x0][0x29c], -R193.reuse ;  /* 0x0000a7000c0c7a23 */ /* 0x100fea00000108c1 */
[----:B------:R3:W3:Y:S10]  /*3680*/  MUFU.EX2 R11, R12 ;  /* 0x0000000c000b7308 */ /* 0x0006f40000000800 */
[--C-:B-1----:R-:W-:Y:S02]  /*3690*/  FADD.FTZ R24, R24, -R8.reuse ;  /* 0x8000000818187221 */ /* 0x102fe40000010000 */
[----:B------:R-:W-:Y:S01]  /*36a0*/  FADD.FTZ R21, R21, -R8 ;  /* 0x8000000815157221 */ /* 0x000fe20000010000 */
[----:B--2---:R-:W-:Y:S01]  /*36b0*/  FSEL R9, R184, -INF , P4 ;  /* 0xff800000b8097808 */ /* 0x004fe20002000000 */
[----:B------:R-:W-:Y:S01]  /*36c0*/  FMUL.FTZ R16, R171, R24 ;  /* 0x00000018ab107220 */ /* 0x000fe20000410000 */
[C---:B----4-:R-:W-:Y:S03]  /*36d0*/  HMMA.16816.F32 R28, R4.reuse, R164, R28 ;  /* 0x000000a4041c723c */ /* 0x050fe6000000181c */
[----:B------:R-:W-:Y:S02]  /*36e0*/  FFMA.FTZ R9, R9, c[0x0][0x29c], -R192 ;  /* 0x0000a70009097a23 */ /* 0x000fe400000108c0 */
[----:B------:R-:W-:Y:S02]  /*36f0*/  FMUL.FTZ R21, R172, R21 ;  /* 0x00000015ac157220 */ /* 0x000fe40000410000 */
[----:B------:R1:W-:Y:S01]  /*3700*/  MUFU.EX2 R15, R9 ;  /* 0x00000009000f7308 */ /* 0x0003e20000000800 */
[----:B------:R-:W-:Y:S04]  /*3710*/  HMMA.16816.F32 R32, R4, R166, R32 ;  /* 0x000000a60420723c */ /* 0x000fe80000001820 */
[--C-:B------:R-:W-:Y:S01]  /*3720*/  FADD.FTZ R20, R20, -R8.reuse ;  /* 0x8000000814147221 */ /* 0x100fe20000010000 */
[----:B---3--:R-:W-:Y:S01]  /*3730*/  FSEL R12, R176, -INF , P1 ;  /* 0xff800000b00c7808 */ /* 0x008fe20000800000 */
[----:B------:R-:W-:Y:S01]  /*3740*/  FADD.FTZ R25, R25, -R8 ;  /* 0x8000000819197221 */ /* 0x000fe20000010000 */
[----:B------:R-:W-:Y:S01]  /*3750*/  FSEL R4, R178, -INF , P2 ;  /* 0xff800000b2047808 */ /* 0x000fe20001000000 */
[----:B------:R-:W-:Y:S01]  /*3760*/  FMUL.FTZ R20, R173, R20 ;  /* 0x00000014ad147220 */ /* 0x000fe20000410000 */
[----:B------:R-:W-:Y:S02]  /*3770*/  FSEL R5, R177, -INF , P1 ;  /* 0xff800000b1057808 */ /* 0x000fe40000800000 */
[----:B------:R-:W-:Y:S01]  /*3780*/  PLOP3.LUT P1, PT, PT, PT, UP0, 0x80, 0x0 ;  /* 0x000000000000781c */ /* 0x000fe20003f2f008 */
[----:B------:R-:W-:Y:S01]  /*3790*/  FFMA.FTZ R7, R4, c[0x0][0x29c], -R192 ;  /* 0x0000a70004077a23 */ /* 0x000fe200000108c0 */
[----:B------:R-:W-:Y:S01]  /*37a0*/  F2FP.PACK_AB R6, R172, R173 ;  /* 0x000000adac06723e */ /* 0x000fe200000000ff */
[----:B------:R-:W-:Y:S02]  /*37b0*/  FFMA.FTZ R4, -R196, R196, 1 ;  /* 0x3f800000c4047423 */ /* 0x000fe400000101c4 */
[----:B------:R2:W-:Y:S01]  /*37c0*/  MUFU.EX2 R19, R7 ;  /* 0x0000000700137308 */ /* 0x0005e20000000800 */
[--C-:B------:R-:W-:Y:S02]  /*37d0*/  FADD.FTZ R28, R28, -R8.reuse ;  /* 0x800000081c1c7221 */ /* 0x100fe40000010000 */
[----:B------:R-:W-:Y:S02]  /*37e0*/  FMUL.FTZ R20, R4, R20 ;  /* 0x0000001404147220 */ /* 0x000fe40000410000 */
[----:B------:R-:W3:Y:S01]  /*37f0*/  LDS R4, [R248.X4+0x201a0] ;  /* 0x0201a000f8047984 */ /* 0x000ee20000004800 */
[--C-:B------:R-:W-:Y:S01]  /*3800*/  FADD.FTZ R29, R29, -R8.reuse ;  /* 0x800000081d1d7221 */ /* 0x100fe20000010000 */
[----:B-1----:R-:W-:Y:S01]  /*3810*/  FSEL R9, R183, -INF , P3 ;  /* 0xff800000b7097808 */ /* 0x002fe20001800000 */
[----:B------:R-:W-:Y:S02]  /*3820*/  FADD.FTZ R33, R33, -R8 ;  /* 0x8000000821217221 */ /* 0x000fe40000010000 */
[----:B------:R1:W-:Y:S01]  /*3830*/  STS [R244], R6 ;  /* 0x00000006f4007388 */ /* 0x0003e20000000800 */
[----:B------:R-:W-:Y:S02]  /*3840*/  FMUL.FTZ R25, R169, R25 ;  /* 0x00000019a9197220 */ /* 0x000fe40000410000 */
[--C-:B------:R-:W-:Y:S02]  /*3850*/  FFMA.FTZ R9, R9, c[0x0][0x29c], -R192.reuse ;  /* 0x0000a70009097a23 */ /* 0x100fe400000108c0 */
[----:B------:R-:W-:Y:S02]  /*3860*/  FFMA.FTZ R192, R5, c[0x0][0x29c], -R192 ;  /* 0x0000a70005c07a23 */ /* 0x000fe400000108c0 */
[----:B------:R4:W1:Y:S01]  /*3870*/  MUFU.EX2 R164, R9 ;  /* 0x0000000900a47308 */ /* 0x0008620000000800 */
[----:B------:R-:W-:Y:S04]  /*3880*/  FFMA.FTZ R5, -R195, R195, 1 ;  /* 0x3f800000c3057423 */ /* 0x000fe800000101c3 */
[----:B------:R-:W-:Y:S02]  /*3890*/  FMUL.FTZ R21, R5, R21 ;  /* 0x0000001505157220 */ /* 0x000fe40000410000 */
[----:B------:R-:W-:Y:S01]  /*38a0*/  FADD.FTZ R5, R32, -R8 ;  /* 0x8000000820057221 */ /* 0x000fe20000010000 */
[C---:B--2---:R-:W-:Y:S01]  /*38b0*/  F2FP.PACK_AB R7, R10.reuse, R11 ;  /* 0x0000000b0a07723e */ /* 0x044fe200000000ff */
[----:B------:R-:W-:Y:S01]  /*38c0*/  FMUL.FTZ R8, R11, R28 ;  /* 0x0000001c0b087220 */ /* 0x000fe20000410000 */
[----:B------:R-:W-:Y:S01]  /*38d0*/  MUFU.EX2 R192, R192 ;  /* 0x000000c000c07308 */ /* 0x000fe20000000800 */
[----:B------:R-:W-:Y:S02]  /*38e0*/  FMUL.FTZ R10, R10, R29 ;  /* 0x0000001d0a0a7220 */ /* 0x000fe40000410000 */
[----:B------:R-:W-:Y:S02]  /*38f0*/  FMUL.FTZ R11, R13, R25 ;  /* 0x000000190d0b7220 */ /* 0x000fe40000410000 */
[----:B------:R-:W-:Y:S04]  /*3900*/  FFMA.FTZ R13, -R181, R181, 1 ;  /* 0x3f800000b50d7423 */ /* 0x000fe800000101b5 */
[----:B------:R-:W-:Y:S01]  /*3910*/  FMUL.FTZ R13, R13, R10 ;  /* 0x0000000a0d0d7220 */ /* 0x000fe20000410000 */
[----:B------:R-:W-:Y:S02]  /*3920*/  F2FP.PACK_AB R10, R21, R20 ;  /* 0x00000014150a723e */ /* 0x000fe400000000ff */
[----:B----4-:R-:W-:Y:S02]  /*3930*/  FSEL R9, R180, -INF , P2 ;  /* 0xff800000b4097808 */ /* 0x010fe40001000000 */
[----:B-1----:R-:W-:Y:S01]  /*3940*/  F2FP.PACK_AB R6, R164, R15 ;  /* 0x0000000fa406723e */ /* 0x002fe200000000ff */
[--C-:B---3--:R-:W-:Y:S02]  /*3950*/  FADD.FTZ R22, R22, -R4.reuse ;  /* 0x8000000416167221 */ /* 0x108fe40000010000 */
[--C-:B------:R-:W-:Y:S02]  /*3960*/  FFMA.FTZ R9, R9, c[0x0][0x29c], -R193.reuse ;  /* 0x0000a70009097a23 */ /* 0x100fe400000108c1 */
[----:B------:R-:W-:Y:S02]  /*3970*/  FFMA.FTZ R193, R12, c[0x0][0x29c], -R193 ;  /* 0x0000a7000cc17a23 */ /* 0x000fe400000108c1 */
[----:B------:R-:W-:Y:S02]  /*3980*/  FFMA.FTZ R12, -R194, R194, 1 ;  /* 0x3f800000c20c7423 */ /* 0x000fe400000101c2 */
[----:B------:R-:W1:Y:S01]  /*3990*/  MUFU.EX2 R9, R9 ;  /* 0x0000000900097308 */ /* 0x000e620000000800 */
[--C-:B------:R-:W-:Y:S02]  /*39a0*/  FADD.FTZ R23, R23, -R4.reuse ;  /* 0x8000000417177221 */ /* 0x100fe40000010000 */
[----:B------:R-:W-:Y:S02]  /*39b0*/  FMUL.FTZ R16, R12, R16 ;  /* 0x000000100c107220 */ /* 0x000fe40000410000 */
[----:B------:R-:W-:Y:S02]  /*39c0*/  FFMA.FTZ R12, -R182, R182, 1 ;  /* 0x3f800000b60c7423 */ /* 0x000fe400000101b6 */
[----:B------:R-:W-:Y:S01]  /*39d0*/  FMUL.FTZ R22, R174, R22 ;  /* 0x00000016ae167220 */ /* 0x000fe20000410000 */
[----:B------:R-:W-:Y:S01]  /*39e0*/  F2FP.PACK_AB R11, R11, R16 ;  /* 0x000000100b0b723e */ /* 0x000fe200000000ff */
[----:B------:R-:W-:Y:S01]  /*39f0*/  FMUL.FTZ R8, R12, R8 ;  /* 0x000000080c087220 */ /* 0x000fe20000410000 */
[----:B------:R-:W2:Y:S01]  /*3a00*/  MUFU.EX2 R193, R193 ;  /* 0x000000c100c17308 */ /* 0x000ea20000000800 */
[----:B------:R-:W-:Y:S02]  /*3a10*/  FMUL.FTZ R23, R175, R23 ;  /* 0x00000017af177220 */ /* 0x000fe40000410000 */
[--C-:B------:R-:W-:Y:S01]  /*3a20*/  FADD.FTZ R26, R26, -R4.reuse ;  /* 0x800000041a1a7221 */ /* 0x100fe20000010000 */
[----:B------:R-:W-:Y:S01]  /*3a30*/  F2FP.PACK_AB R13, R13, R8 ;  /* 0x000000080d0d723e */ /* 0x000fe200000000ff */
[--C-:B------:R-:W-:Y:S01]  /*3a40*/  FADD.FTZ R27, R27, -R4.reuse ;  /* 0x800000041b1b7221 */ /* 0x100fe20000010000 */
[----:B------:R-:W-:Y:S01]  /*3a50*/  F2FP.PACK_AB R8, R168, R170 ;  /* 0x000000aaa808723e */ /* 0x000fe200000000ff */
[--C-:B------:R-:W-:Y:S02]  /*3a60*/  FADD.FTZ R30, R30, -R4.reuse ;  /* 0x800000041e1e7221 */ /* 0x100fe40000010000 */
[--C-:B------:R-:W-:Y:S02]  /*3a70*/  FADD.FTZ R31, R31, -R4.reuse ;  /* 0x800000041f1f7221 */ /* 0x100fe40000010000 */
[--C-:B------:R-:W-:Y:S02]  /*3a80*/  FADD.FTZ R34, R34, -R4.reuse ;  /* 0x8000000422227221 */ /* 0x100fe40000010000 */
[----:B------:R-:W-:Y:S02]  /*3a90*/  FADD.FTZ R35, R35, -R4 ;  /* 0x8000000423237221 */ /* 0x000fe40000010000 */
[----:B-1----:R-:W-:Y:S02]  /*3aa0*/  FMUL.FTZ R5, R9, R5 ;  /* 0x0000000509057220 */ /* 0x002fe40000410000 */
[----:B------:R-:W-:Y:S02]  /*3ab0*/  FFMA.FTZ R4, -R190, R190, 1 ;  /* 0x3f800000be047423 */ /* 0x000fe400000101be */
[----:B------:R-:W-:Y:S01]  /*3ac0*/  FMUL.FTZ R12, R17, R5 ;  /* 0x00000005110c7220 */ /* 0x000fe20000410000 */
[----:B------:R-:W-:Y:S01]  /*3ad0*/  F2FP.PACK_AB R5, R175, R174 ;  /* 0x000000aeaf05723e */ /* 0x000fe200000000ff */
[----:B------:R-:W-:Y:S02]  /*3ae0*/  FMUL.FTZ R15, R15, R30 ;  /* 0x0000001e0f0f7220 */ /* 0x000fe40000410000 */
[----:B------:R-:W-:Y:S01]  /*3af0*/  FMUL.FTZ R31, R164, R31 ;  /* 0x0000001fa41f7220 */ /* 0x000fe20000410000 */
[C---:B--2---:R-:W-:Y:S01]  /*3b00*/  F2FP.PACK_AB R9, R193.reuse, R9 ;  /* 0x00000009c109723e */ /* 0x044fe200000000ff */
[----:B------:R1:W-:Y:S01]  /*3b10*/  STS [R244+0x400], R5 ;  /* 0x00040005f4007388 */ /* 0x0003e20000000800 */
[----:B------:R-:W-:Y:S02]  /*3b20*/  FMUL.FTZ R33, R193, R33 ;  /* 0x00000021c1217220 */ /* 0x000fe40000410000 */
[----:B------:R-:W-:Y:S02]  /*3b30*/  FMUL.FTZ R34, R19, R34 ;  /* 0x0000002213227220 */ /* 0x000fe40000410000 */
[----:B------:R2:W-:Y:S01]  /*3b40*/  STS [R247], R14 ;  /* 0x0000000ef7007388 */ /* 0x0005e20000000800 */
[----:B------:R-:W-:Y:S02]  /*3b50*/  FMUL.FTZ R35, R192, R35 ;  /* 0x00000023c0237220 */ /* 0x000fe40000410000 */
[----:B------:R-:W-:Y:S02]  /*3b60*/  FMUL.FTZ R17, R18, R33 ;  /* 0x0000002112117220 */ /* 0x000fe40000410000 */
[----:B------:R3:W-:Y:S03]  /*3b70*/  STS [R247+0x400], R8 ;  /* 0x00040008f7007388 */ /* 0x0007e60000000800 */
[----:B------:R-:W-:Y:S02]  /*3b80*/  F2FP.PACK_AB R12, R17, R12 ;  /* 0x0000000c110c723e */ /* 0x000fe400000000ff */
[----:B------:R4:W-:Y:S05]  /*3b90*/  STS [R245], R7 ;  /* 0x00000007f5007388 */ /* 0x0009ea0000000800 */
[----:B------:R4:W-:Y:S01]  /*3ba0*/  STS [R245+0x400], R6 ;  /* 0x00040006f5007388 */ /* 0x0009e20000000800 */
[----:B-1----:R-:W-:Y:S04]  /*3bb0*/  F2FP.PACK_AB R5, R192, R19 ;  /* 0x00000013c005723e */ /* 0x002fe800000000ff */
[----:B------:R1:W-:Y:S01]  /*3bc0*/  STS [R246], R9 ;  /* 0x00000009f6007388 */ /* 0x0003e20000000800 */
[----:B--2---:R-:W-:Y:S04]  /*3bd0*/  FFMA.FTZ R14, -R177, R177, 1 ;  /* 0x3f800000b10e7423 */ /* 0x004fe800000101b1 */
[----:B------:R2:W-:Y:S01]  /*3be0*/  STS [R246+0x400], R5 ;  /* 0x00040005f6007388 */ /* 0x0005e20000000800 */
[----:B---3--:R-:W-:Y:S04]  /*3bf0*/  FFMA.FTZ R8, -R197, R197, 1 ;  /* 0x3f800000c5087423 */ /* 0x008fe800000101c5 */
[----:B------:R-:W-:Y:S01]  /*3c00*/  BAR.SYNC.DEFER_BLOCKING 0x0 ;  /* 0x0000000000007b1d */ /* 0x000fe20000010000 */
[----:B----4-:R-:W-:Y:S04]  /*3c10*/  FMUL.FTZ R7, R170, R26 ;  /* 0x0000001aaa077220 */ /* 0x010fe80000410000 */
[----:B------:R-:W-:Y:S02]  /*3c20*/  FMUL.FTZ R7, R4, R7 ;  /* 0x0000000704077220 */ /* 0x000fe40000410000 */
[----:B------:R-:W-:Y:S02]  /*3c30*/  FMUL.FTZ R6, R168, R27 ;  /* 0x0000001ba8067220 */ /* 0x000fe40000410000 */
[----:B-1----:R-:W-:Y:S04]  /*3c40*/  FFMA.FTZ R9, -R183, R183, 1 ;  /* 0x3f800000b7097423 */ /* 0x002fe800000101b7 */
[----:B------:R-:W-:Y:S02]  /*3c50*/  FMUL.FTZ R9, R9, R31 ;  /* 0x0000001f09097220 */ /* 0x000fe40000410000 */
[----:B--2---:R-:W-:Y:S01]  /*3c60*/  FFMA.FTZ R5, -R198, R198, 1 ;  /* 0x3f800000c6057423 */ /* 0x004fe200000101c6 */
[----:B------:R-:W-:Y:S03]  /*3c70*/  STS [R244+0x2000], R10 ;  /* 0x0020000af4007388 */ /* 0x000fe60000000800 */
[----:B------:R-:W-:Y:S02]  /*3c80*/  FMUL.FTZ R22, R5, R22 ;  /* 0x0000001605167220 */ /* 0x000fe40000410000 */
[----:B------:R-:W-:Y:S02]  /*3c90*/  FMUL.FTZ R5, R8, R23 ;  /* 0x0000001708057220 */ /* 0x000fe40000410000 */
[----:B------:R-:W-:Y:S03]  /*3ca0*/  FFMA.FTZ R8, -R189, R189, 1 ;  /* 0x3f800000bd087423 */ /* 0x000fe600000101bd */
[----:B------:R-:W-:Y:S01]  /*3cb0*/  F2FP.PACK_AB R4, R5, R22 ;  /* 0x000000160504723e */ /* 0x000fe200000000ff */
[----:B------:R-:W-:Y:S02]  /*3cc0*/  FMUL.FTZ R6, R8, R6 ;  /* 0x0000000608067220 */ /* 0x000fe40000410000 */
[----:B------:R-:W-:Y:S02]  /*3cd0*/  FFMA.FTZ R5, -R184, R184, 1 ;  /* 0x3f800000b8057423 */ /* 0x000fe400000101b8 */
[----:B------:R1:W-:Y:S01]  /*3ce0*/  STS [R244+0x2400], R4 ;  /* 0x00240004f4007388 */ /* 0x0003e20000000800 */
[----:B------:R-:W-:Y:S01]  /*3cf0*/  F2FP.PACK_AB R6, R6, R7 ;  /* 0x000000070606723e */ /* 0x000fe200000000ff */
[----:B------:R-:W-:Y:S02]  /*3d00*/  FMUL.FTZ R5, R5, R15 ;  /* 0x0000000f05057220 */ /* 0x000fe40000410000 */
[----:B------:R-:W-:Y:S01]  /*3d10*/  FFMA.FTZ R8, -R178, R178, 1 ;  /* 0x3f800000b2087423 */ /* 0x000fe200000101b2 */
[----:B------:R-:W-:Y:S01]  /*3d20*/  STS [R247+0x2000], R11 ;  /* 0x0020000bf7007388 */ /* 0x000fe20000000800 */
[----:B------:R-:W-:Y:S01]  /*3d30*/  FMUL.FTZ R7, R14, R35 ;  /* 0x000000230e077220 */ /* 0x000fe20000410000 */
[----:B------:R-:W-:Y:S01]  /*3d40*/  F2FP.PACK_AB R5, R9, R5 ;  /* 0x000000050905723e */ /* 0x000fe200000000ff */
[----:B------:R-:W-:Y:S02]  /*3d50*/  FMUL.FTZ R8, R8, R34 ;  /* 0x0000002208087220 */ /* 0x000fe40000410000 */
        /* <DEDUP_REMOVED lines=108> */
[----:B-123--:R-:W-:Y:S01]  /*4420*/  LOP3.LUT P5, RZ, R252, 0x1, RZ, 0xc0, !PT ;  /* 0x00000001fcff7812 */ /* 0x00efe200078ac0ff */
[----:B------:R-:W2:Y:S01]  /*4430*/  LDL.64 R202, [R1+0x10] ;  /* 0x0000100001ca7983 */ /* 0x000ea20000100a00 */
[C---:B------:R-:W-:Y:S01]  /*4440*/  LOP3.LUT P4, RZ, R250.reuse, 0x2, RZ, 0xc0, !PT ;  /* 0x00000002faff7812 */ /* 0x040fe2000788c0ff */
[----:B------:R-:W-:Y:S01]  /*4450*/  USHF.R.S32.HI UR22, URZ, 0x1f, UR21 ;  /* 0x0000001f3f167899 */ /* 0x000fe20008011415 */
[----:B------:R-:W-:Y:S01]  /*4460*/  LOP3.LUT P6, RZ, R250, 0x8, RZ, 0xc0, !PT ;  /* 0x00000008faff7812 */ /* 0x000fe200078cc0ff */
[----:B------:R-:W3:Y:S01]  /*4470*/  LDL.64 R200, [R1+0x8] ;  /* 0x0000080001c87983 */ /* 0x000ee20000100a00 */
[----:B------:R-:W-:Y:S01]  /*4480*/  ULDC.64 UR4, c[0x0][0x208] ;  /* 0x0000820000047ab9 */ /* 0x000fe20000000a00 */
[----:B------:R-:W-:Y:S01]  /*4490*/  IMAD.U32 R18, RZ, RZ, UR17 ;  /* 0x00000011ff127e24 */ /* 0x000fe2000f8e00ff */
[----:B------:R-:W-:Y:S01]  /*44a0*/  UIMAD UR22, UR22, UR4, URZ ;  /* 0x00000004161672a4 */ /* 0x000fe2000f8e023f */
[----:B------:R-:W4:Y:S01]  /*44b0*/  LDL.64 R164, [R1] ;  /* 0x0000000001a47983 */ /* 0x000f220000100a00 */
[----:B------:R-:W-:Y:S01]  /*44c0*/  UIMAD.WIDE.U32 UR24, UR21, UR4, URZ ;  /* 0x00000004151872a5 */ /* 0x000fe2000f8e003f */
[----:B------:R-:W-:Y:S01]  /*44d0*/  IMAD.U32 R16, RZ, RZ, UR17 ;  /* 0x00000011ff107e24 */ /* 0x000fe2000f8e00ff */
[----:B------:R-:W-:Y:S01]  /*44e0*/  UIMAD UR22, UR21, UR5, UR22 ;  /* 0x00000005151672a4 */ /* 0x000fe2000f8e0216 */
[----:B------:R-:W1:Y:S01]  /*44f0*/  S2R R12, SR_CTAID.Y ;  /* 0x00000000000c7919 */ /* 0x000e620000002600 */
[----:B------:R-:W-:Y:S01]  /*4500*/  IMAD.U32 R14, RZ, RZ, UR17 ;  /* 0x00000011ff0e7e24 */ /* 0x000fe2000f8e00ff */
[----:B------:R-:W-:Y:S01]  /*4510*/  USHF.L.U32 UR4, UR21, 0x6, URZ ;  /* 0x0000000615047899 */ /* 0x000fe2000800063f */
[----:B------:R-:W-:Y:S01]  /*4520*/  IMAD.U32 R8, RZ, RZ, UR24 ;  /* 0x00000018ff087e24 */ /* 0x000fe2000f8e00ff */
[----:B------:R-:W-:Y:S01]  /*4530*/  UIADD3 UR22, UR25, UR22, URZ ;  /* 0x0000001619167290 */ /* 0x000fe2000fffe03f */
[----:B------:R-:W-:Y:S02]  /*4540*/  IMAD.U32 R10, RZ, RZ, UR24 ;  /* 0x00000018ff0a7e24 */ /* 0x000fe4000f8e00ff */
[----:B-----5:R-:W-:Y:S03]  /*4550*/  IMAD.MOV.U32 R11, RZ, RZ, R241 ;  /* 0x000000ffff0b7224 */ /* 0x020fe600078e00f1 */
[----:B------:R-:W-:Y:S01]  /*4560*/  IMAD.U32 R9, RZ, RZ, UR22 ;  /* 0x00000016ff097e24 */ /* 0x000fe2000f8e00ff */
[----:B-1----:R-:W-:Y:S05]  /*4570*/  SHF.R.S32.HI R13, RZ, 0x1f, R12 ;  /* 0x0000001fff0d7819 */ /* 0x002fea000001140c */
[----:B------:R-:W-:Y:S04]  /*4580*/  IMAD R13, R13, c[0x0][0x288], RZ ;  /* 0x0000a2000d0d7a24 */ /* 0x000fe800078e02ff */
[----:B------:R-:W-:Y:S01]  /*4590*/  IMAD R13, R12, c[0x0][0x28c], R13 ;  /* 0x0000a3000c0d7a24 */ /* 0x000fe200078e020d */
[----:B--2---:R-:W-:Y:S04]  /*45a0*/  LEA R8, P2, R8, R202, 0x7 ;  /* 0x000000ca08087211 */ /* 0x004fe800078438ff */
[----:B------:R-:W-:Y:S01]  /*45b0*/  LEA.HI.X R9, R10, R203, R9, 0x7, P2 ;  /* 0x000000cb0a097211 */ /* 0x000fe200010f3c09 */
[----:B------:R-:W-:Y:S01]  /*45c0*/  IMAD.MOV.U32 R10, RZ, RZ, R240 ;  /* 0x000000ffff0a7224 */ /* 0x000fe200078e00f0 */
[----:B------:R-:W-:Y:S03]  /*45d0*/  IADD3 R18, P3, P2, R18, 0x80, R8 ;  /* 0x0000008012127810 */ /* 0x000fe60007a7e008 */
[----:B------:R-:W-:Y:S01]  /*45e0*/  IMAD.WIDE.U32 R10, R12, c[0x0][0x288], R10 ;  /* 0x0000a2000c0a7a25 */ /* 0x000fe200078e000a */
[--C-:B------:R-:W-:Y:S02]  /*45f0*/  IADD3.X R19, RZ, UR16, R9.reuse, P3, P2 ;  /* 0x00000010ff137c10 */ /* 0x100fe40009fe4409 */
[--C-:B------:R-:W-:Y:S04]  /*4600*/  IADD3 R16, P3, P2, R16, 0x100, R8.reuse ;  /* 0x0000010010107810 */ /* 0x100fe80007a7e008 */
[--C-:B------:R-:W-:Y:S02]  /*4610*/  IADD3.X R17, RZ, UR16, R9.reuse, P3, P2 ;  /* 0x00000010ff117c10 */ /* 0x100fe40009fe4409 */
        /* <DEDUP_REMOVED lines=12> */
[----:B---3--:R-:W-:Y:S04]  /*46e0*/  IADD3 R10, -R200, c[0x0][0x168], -R10 ;  /* 0x00005a00c80a7a10 */ /* 0x008fe80007ffe90a */
[C---:B------:R-:W-:Y:S02]  /*46f0*/  ISETP.LT.OR P2, PT, R10.reuse, 0x1, !P5 ;  /* 0x000000010a00780c */ /* 0x040fe40006f41670 */
[C---:B------:R-:W-:Y:S11]  /*4700*/  ISETP.LT.OR P5, PT, R10.reuse, 0x21, !P5 ;  /* 0x000000210a00780c */ /* 0x040ff60006fa1670 */
[----:B------:R-:W-:Y:S01]  /*4710*/  @!PT LDS RZ, [RZ] ;  /* 0x00000000fffff984 */ /* 0x000fe20000000800 */
[----:B------:R-:W-:Y:S01]  /*4720*/  @!PT LDS RZ, [RZ] ;  /* 0x00000000fffff984 */ /* 0x000fe20000000800 */
[----:B------:R-:W-:Y:S01]  /*4730*/  @!PT LDS RZ, [RZ] ;  /* 0x00000000fffff984 */ /* 0x000fe20000000800 */
[----:B------:R1:W-:Y:S01]  /*4740*/  LDGSTS.E.BYPASS.LTC128B.128 [R242+0x18080], [R8.64], !P2 ;  /* 0x1808000008f27fae */ /* 0x0003e2000d101d4e */
[C---:B------:R-:W-:Y:S02]  /*4750*/  ISETP.LT.OR P2, PT, R10.reuse, 0x1, !P4 ;  /* 0x000000010a00780c */ /* 0x040fe40006741670 */
[C---:B------:R-:W-:Y:S11]  /*4760*/  ISETP.LT.OR P4, PT, R10.reuse, 0x21, !P4 ;  /* 0x000000210a00780c */ /* 0x040ff60006781670 */
[----:B------:R1:W-:Y:S01]  /*4770*/  LDGSTS.E.BYPASS.LTC128B.128 [R242+0x1a080], [R8.64+0x80], !P2 ;  /* 0x1a08008008f27fae */ /* 0x0003e2000d101d4e */
[C---:B------:R-:W-:Y:S02]  /*4780*/  ISETP.LT.OR P2, PT, R10.reuse, 0x1, !P3 ;  /* 0x000000010a00780c */ /* 0x040fe40005f41670 */
[C---:B------:R-:W-:Y:S11]  /*4790*/  ISETP.LT.OR P3, PT, R10.reuse, 0x21, !P3 ;  /* 0x000000210a00780c */ /* 0x040ff60005f61670 */
[----:B------:R1:W-:Y:S01]  /*47a0*/  LDGSTS.E.BYPASS.LTC128B.128 [R242+0x1c080], [R8.64+0x100], !P2 ;  /* 0x1c08010008f27fae */ /* 0x0003e2000d101d4e */
[C---:B------:R-:W-:Y:S02]  /*47b0*/  ISETP.LT.OR P2, PT, R10.reuse, 0x1, !P6 ;  /* 0x000000010a00780c */ /* 0x040fe40007741670 */
[----:B------:R-:W-:Y:S11]  /*47c0*/  ISETP.LT.OR P6, PT, R10, 0x21, !P6 ;  /* 0x000000210a00780c */ /* 0x000ff600077c1670 */
[----:B------:R1:W-:Y:S02]  /*47d0*/  LDGSTS.E.BYPASS.LTC128B.128 [R242+0x1e080], [R8.64+0x180], !P2 ;  /* 0x1e08018008f27fae */ /* 0x0003e4000d101d4e */
[----:B-1----:R-:W-:Y:S04]  /*47e0*/  IADD3 R8, P2, R8, UR17, RZ ;  /* 0x0000001108087c10 */ /* 0x002fe8000ff5e0ff */
[----:B------:R-:W-:Y:S05]  /*47f0*/  IADD3.X R9, R9, UR16, RZ, P2, !PT ;  /* 0x0000001009097c10 */ /* 0x000fea00097fe4ff */
[----:B------:R4:W-:Y:S04]  /*4800*/  LDGSTS.E.BYPASS.LTC128B.128 [R242+0x19080], [R8.64], !P5 ;  /* 0x1908000008f27fae */ /* 0x0009e8000e901d4e */
[----:B------:R1:W-:Y:S04]  /*4810*/  LDGSTS.E.BYPASS.LTC128B.128 [R242+0x1b080], [R18.64], !P4 ;  /* 0x1b08000012f27fae */ /* 0x0003e8000e101d4e */
[----:B------:R1:W-:Y:S04]  /*4820*/  LDGSTS.E.BYPASS.LTC128B.128 [R242+0x1d080], [R16.64], !P3 ;  /* 0x1d08000010f27fae */ /* 0x0003e8000d901d4e */
[----:B------:R1:W-:Y:S01]  /*4830*/  LDGSTS.E.BYPASS.LTC128B.128 [R242+0x1f080], [R14.64], !P6 ;  /* 0x1f0800000ef27fae */ /* 0x0003e2000f101d4e */
[----:B----4-:R-:W-:Y:S05]  /*4840*/  @!P0 IMAD.SHL.U32 R8, R164, 0x10, RZ ;  /* 0x00000010a4088824 */ /* 0x010fea00078e00ff */
[----:B------:R1:W-:Y:S02]  /*4850*/  @!P0 LDGSTS.E.BYPASS.LTC128B.128 [R8+0x20180], [R12.64] ;  /* 0x201800000c088fae */ /* 0x0003e4000b901d4e */
.L_x_596:
        /* <DEDUP_REMOVED lines=91> */
[----:B--2---:R-:W-:Y:S01]  /*4e10*/  LOP3.LUT P4, RZ, R251, 0x1, RZ, 0xc0, !PT ;  /* 0x00000001fbff7812 */ /* 0x004fe2000788c0ff */
[----:B------:R-:W2:Y:S01]  /*4e20*/  LDL.64 R180, [R1+0x18] ;  /* 0x0000180001b47983 */ /* 0x000ea20000100a00 */
[C---:B------:R-:W-:Y:S01]  /*4e30*/  LOP3.LUT P3, RZ, R249.reuse, 0x2, RZ, 0xc0, !PT ;  /* 0x00000002f9ff7812 */ /* 0x040fe2000786c0ff */
[----:B------:R-:W-:Y:S01]  /*4e40*/  USHF.R.S32.HI UR22, URZ, 0x1f, UR21 ;  /* 0x0000001f3f167899 */ /* 0x000fe20008011415 */
[----:B------:R-:W-:Y:S01]  /*4e50*/  LOP3.LUT P5, RZ, R249, 0x8, RZ, 0xc0, !PT ;  /* 0x00000008f9ff7812 */ /* 0x000fe200078ac0ff */
[----:B----4-:R-:W4:Y:S01]  /*4e60*/  LDL.64 R226, [R1+0x8] ;  /* 0x0000080001e27983 */ /* 0x010f220000100a00 */
[----:B------:R-:W-:Y:S01]  /*4e70*/  ULDC.64 UR4, c[0x0][0x178] ;  /* 0x00005e0000047ab9 */ /* 0x000fe20000000a00 */
[----:B------:R-:W-:Y:S01]  /*4e80*/  IMAD.U32 R14, RZ, RZ, UR9 ;  /* 0x00000009ff0e7e24 */ /* 0x000fe2000f8e00ff */
[----:B------:R-:W-:Y:S01]  /*4e90*/  UIMAD UR22, UR22, UR4, URZ ;  /* 0x00000004161672a4 */ /* 0x000fe2000f8e023f */
[----:B---3--:R-:W3:Y:S01]  /*4ea0*/  LDL.64 R224, [R1] ;  /* 0x0000000001e07983 */ /* 0x008ee20000100a00 */
        /* <DEDUP_REMOVED lines=34> */
[----:B----4-:R-:W-:Y:S04]  /*50d0*/  IADD3 R6, -R226, c[0x0][0x168], -R6 ;  /* 0x00005a00e2067a10 */ /* 0x010fe80007ffe906 */
        /* <DEDUP_REMOVED lines=21> */
[----:B---3--:R-:W-:Y:S05]  /*5230*/  @!P0 IMAD.SHL.U32 R4, R224, 0x10, RZ ;  /* 0x00000010e0048824 */ /* 0x008fea00078e00ff */
[----:B------:R1:W-:Y:S02]  /*5240*/  @!P0 LDGSTS.E.BYPASS.LTC128B.128 [R4+0x20080], [R8.64] ;  /* 0x2008000008048fae */ /* 0x0003e4000b901d4e */
.L_x_597:
[----:B-12---:R-:W2:Y:S01]  /*5250*/  LDL.64 R8, [R1+0x28] ;  /* 0x0000280001087983 */ /* 0x006ea20000100a00 */
[----:B------:R-:W-:Y:S02]  /*5260*/  USHF.L.U32 UR11, UR11, 0xe, URZ ;  /* 0x0000000e0b0b7899 */ /* 0x000fe4000800063f */
[----:B------:R-:W-:Y:S01]  /*5270*/  UISETP.GE.AND UP0, UPT, UR21, UR20, UPT ;  /* 0x000000141500728c */ /* 0x000fe2000bf06270 */
[----:B----4-:R-:W4:Y:S03]  /*5280*/  LDL R6, [R1+0x30] ;  /* 0x0000300001067983 */ /* 0x010f260000100800 */
[----:B------:R-:W-:Y:S01]  /*5290*/  IMAD.U32 R5, RZ, RZ, UR11 ;  /* 0x0000000bff057e24 */ /* 0x000fe2000f8e00ff */
[----:B------:R-:W-:Y:S04]  /*52a0*/  LDSM.16.MT88.4 R224, [R0+0x5080] ;  /* 0x0050800000e0783b */ /* 0x000fe80000004200 */
[----:B------:R-:W0:Y:S01]  /*52b0*/  LDGDEPBAR ;  /* 0x00000000000079af */ /* 0x000e220000000000 */
[----:B--2---:R-:W-:Y:S01]  /*52c0*/  IADD3 R4, P1, R8, UR11, RZ ;  /* 0x0000000b08047c10 */ /* 0x004fe2000ff3e0ff */
[----:B------:R-:W-:Y:S03]  /*52d0*/  UMOV UR11, UR21 ;  /* 0x00000015000b7c82 */ /* 0x000fe60008000000 */
[----:B----4-:R-:W-:Y:S02]  /*52e0*/  LEA.HI.X.SX32 R5, R5, R6, 0x1, P1 ;  /* 0x0000000605057211 */ /* 0x010fe400008f0eff */
[C---:B-----5:R-:W-:Y:S04]  /*52f0*/  LEA R240, P1, R4.reuse, c[0x0][0x220], 0x2 ;  /* 0x0000880004f07a11 */ /* 0x060fe800078210ff */
[----:B------:R-:W-:Y:S02]  /*5300*/  LEA.HI.X R241, R4, c[0x0][0x224], R5, 0x2, P1 ;  /* 0x0000890004f17a11 */ /* 0x000fe400008f1405 */
[-C--:B------:R-:W-:Y:S01]  /*5310*/  HMMA.16816.F32 R4, R192, R16.reuse, RZ ;  /* 0x00000010c004723c */ /* 0x080fe200000018ff */
[----:B------:R-:W-:Y:S07]  /*5320*/  PLOP3.LUT P1, PT, PT, PT, UP0, 0x80, 0x0 ;  /* 0x000000000000781c */ /* 0x000fee0003f2f008 */
        /* <DEDUP_REMOVED lines=14> */
[----:B------:R-:W-:Y:S01]  /*5410*/  HMMA.16816.F32 R192, R192, R198, RZ ;  /* 0x000000c6c0c0723c */ /* 0x000fe200000018ff */
[----:B------:R-:W-:Y:S07]  /*5420*/  LDSM.16.M88.4 R196, [R239] ;  /* 0x00000000efc4783b */ /* 0x000fee0000000200 */
[-C--:B------:R-:W-:Y:S08]  /*5430*/  HMMA.16816.F32 R4, R200, R204.reuse, R4 ;  /* 0x000000ccc804723c */ /* 0x080ff00000001804 */
[C---:B------:R-:W-:Y:S08]  /*5440*/  HMMA.16816.F32 R8, R208.reuse, R204, R8 ;  /* 0x000000ccd008723c */ /* 0x040ff00000001808 */
[-C--:B------:R-:W-:Y:S08]  /*5450*/  HMMA.16816.F32 R12, R208, R206.reuse, R12 ;  /* 0x000000ced00c723c */ /* 0x080ff0000000180c */
[C---:B------:R-:W-:Y:S01]  /*5460*/  HMMA.16816.F32 R16, R200.reuse, R206, R16 ;  /* 0x000000cec810723c */ /* 0x040fe20000001810 */
[----:B------:R-:W1:Y:S07]  /*5470*/  LDSM.16.MT88.4 R204, [R0+0x1080] ;  /* 0x0010800000cc783b */ /* 0x000e6e0000004200 */
[-C--:B---3--:R-:W-:Y:S08]  /*5480*/  HMMA.16816.F32 R20, R200, R212.reuse, R20 ;  /* 0x000000d4c814723c */ /* 0x088ff00000001814 */
[C---:B------:R-:W-:Y:S08]  /*5490*/  HMMA.16816.F32 R24, R208.reuse, R212, R24 ;  /* 0x000000d4d018723c */ /* 0x040ff00000001818 */
[-C--:B------:R-:W-:Y:S08]  /*54a0*/  HMMA.16816.F32 R28, R208, R214.reuse, R28 ;  /* 0x000000d6d01c723c */ /* 0x080ff0000000181c */
[C---:B------:R-:W-:Y:S01]  /*54b0*/  HMMA.16816.F32 R32, R200.reuse, R214, R32 ;  /* 0x000000d6c820723c */ /* 0x040fe20000001820 */
[----:B------:R-:W2:Y:S07]  /*54c0*/  LDSM.16.M88.4 R212, [R239+0x1000] ;  /* 0x00100000efd4783b */ /* 0x000eae0000000200 */
[-C--:B------:R-:W-:Y:S08]  /*54d0*/  HMMA.16816.F32 R164, R200, R216.reuse, R164 ;  /* 0x000000d8c8a4723c */ /* 0x080ff000000018a4 */
[C---:B------:R-:W-:Y:S08]  /*54e0*/  HMMA.16816.F32 R168, R208.reuse, R216, R168 ;  /* 0x000000d8d0a8723c */ /* 0x040ff000000018a8 */
[-C--:B------:R-:W-:Y:S08]  /*54f0*/  HMMA.16816.F32 R172, R208, R218.reuse, R172 ;  /* 0x000000dad0ac723c */ /* 0x080ff000000018ac */
[C---:B------:R-:W-:Y:S01]  /*5500*/  HMMA.16816.F32 R176, R200.reuse, R218, R176 ;  /* 0x000000dac8b0723c */ /* 0x040fe200000018b0 */
[----:B------:R-:W3:Y:S07]  /*5510*/  LDSM.16.MT88.4 R216, [R0+0x3080] ;  /* 0x0030800000d8783b */ /* 0x000eee0000004200 */
[-C--:B------:R-:W-:Y:S08]  /*5520*/  HMMA.16816.F32 R180, R200, R220.reuse, R180 ;  /* 0x000000dcc8b4723c */ /* 0x080ff000000018b4 */
[C---:B------:R-:W-:Y:S08]  /*5530*/  HMMA.16816.F32 R184, R208.reuse, R220, R184 ;  /* 0x000000dcd0b8723c */ /* 0x040ff000000018b8 */
[-C--:B------:R-:W-:Y:S01]  /*5540*/  HMMA.16816.F32 R188, R208, R222.reuse, R188 ;  /* 0x000000ded0bc723c */ /* 0x080fe200000018bc */
[----:B------:R-:W4:Y:S07]  /*5550*/  LDSM.16.MT88.4 R208, [R0+0x7080] ;  /* 0x0070800000d0783b */ /* 0x000f2e0000004200 */
[----:B------:R-:W-:Y:S01]  /*5560*/  HMMA.16816.F32 R192, R200, R222, R192 ;  /* 0x000000dec8c0723c */ /* 0x000fe200000018c0 */
[----:B------:R-:W-:Y:S04]  /*5570*/  LDSM.16.M88.4 R200, [R238] ;  /* 0x00000000eec8783b */ /* 0x000fe80000000200 */
[----:B------:R-:W-:Y:S03]  /*5580*/  LDSM.16.MT88.4 R220, [R0+0x3880] ;  /* 0x0038800000dc783b */ /* 0x000fe60000004200 */
[-C--:B-1----:R-:W-:Y:S08]  /*5590*/  HMMA.16816.F32 R4, R196, R204.reuse, R4 ;  /* 0x000000ccc404723c */ /* 0x082ff00000001804 */
[C---:B--2---:R-:W-:Y:S08]  /*55a0*/  HMMA.16816.F32 R8, R212.reuse, R204, R8 ;  /* 0x000000ccd408723c */ /* 0x044ff00000001808 */
        /* <DEDUP_REMOVED lines=13> */
[-C--:B----4-:R-:W-:Y:S08]  /*5680*/  HMMA.16816.F32 R180, R196, R208.reuse, R180 ;  /* 0x000000d0c4b4723c */ /* 0x090ff000000018b4 */
[C---:B------:R-:W-:Y:S08]  /*5690*/  HMMA.16816.F32 R184, R212.reuse, R208, R184 ;  /* 0x000000d0d4b8723c */ /* 0x040ff000000018b8 */
[-C--:B------:R-:W-:Y:S01]  /*56a0*/  HMMA.16816.F32 R188, R212, R210.reuse, R188 ;  /* 0x000000d2d4bc723c */ /* 0x080fe200000018bc */
[----:B------:R-:W4:Y:S07]  /*56b0*/  LDSM.16.MT88.4 R212, [R0+0x7880] ;  /* 0x0078800000d4783b */ /* 0x000f2e0000004200 */
[----:B------:R-:W-:Y:S08]  /*56c0*/  HMMA.16816.F32 R192, R196, R210, R192 ;  /* 0x000000d2c4c0723c */ /* 0x000ff000000018c0 */
[-C--:B-1----:R-:W-:Y:S08]  /*56d0*/  HMMA.16816.F32 R4, R200, R204.reuse, R4 ;  /* 0x000000ccc804723c */ /* 0x082ff00000001804 */
[C---:B--2---:R-:W-:Y:S08]  /*56e0*/  HMMA.16816.F32 R8, R216.reuse, R204, R8 ;  /* 0x000000ccd808723c */ /* 0x044ff00000001808 */
[-C--:B------:R-:W-:Y:S07]  /*56f0*/  HMMA.16816.F32 R12, R216, R206.reuse, R12 ;  /* 0x000000ced80c723c */ /* 0x080fee000000180c */
[----:B------:R1:W-:Y:S01]  /*5700*/  RED.E.ADD.F32.FTZ.RN.STRONG.GPU [R240.64], R4 ;  /* 0x00000004f000798e */ /* 0x0003e2000c10e78e */
        /* <DEDUP_REMOVED lines=27> */
[-C--:B----4-:R-:W-:Y:S03]  /*58c0*/  HMMA.16816.F32 R180, R200, R212.reuse, R180 ;  /* 0x000000d4c8b4723c */ /* 0x090fe600000018b4 */
        /* <DEDUP_REMOVED lines=49> */
.L_x_595:
[----:B-1----:R-:W2:Y:S01]  /*5be0*/  LDL.LU.64 R8, [R1] ;  /* 0x0000000001087983 */ /* 0x002ea20000300a00 */
[----:B------:R-:W1:Y:S01]  /*5bf0*/  S2UR UR4, SR_CTAID.X ;  /* 0x00000000000479c3 */ /* 0x000e620000002500 */
[----:B------:R-:W-:Y:S01]  /*5c00*/  MOV R0, c[0x0][0x338] ;  /* 0x0000ce0000007a02 */ /* 0x000fe20000000f00 */
        /* <DEDUP_REMOVED lines=233> */
.L_x_599:
        /* <DEDUP_REMOVED lines=14> */
.L_x_1162:


//--------------------- .text._ZN7cutlass13device_kernelIN5flash19enable_sm80_to_sm89INS1_16FlashAttnBwdSm80INS1_25CollectiveMainloopBwdSm80ILi1ELi1EN4cute5tupleIJNS5_1CILi64EEES8_NS7_ILi256EEEEEENS_6half_tEfNS_4arch4Sm80ELb0ELb0ELb1ELb1ELb0ELb0ELb0ELb0ELi2ELi4ELi2ELi2ELb0EEENS1_21CollectiveEpilogueBwdISA_SB_SD_Li256ELb1ELb0ELi4EEENS1_19SingleTileSchedulerILb1ELb0ELb0ELi64EEEEEEEEEvNT_6ParamsE --------------------------
	.section	.text._ZN7cutlass13device_kernelIN5flash19enable_sm80_to_sm89INS1_16FlashAttnBwdSm80INS1_25CollectiveMainloopBwdSm80ILi1ELi1EN4cute5tupleIJNS5_1CILi64EEES8_NS7_ILi256EEEEEENS_6half_tEfNS_4arch4Sm80ELb0ELb0ELb1ELb1ELb0ELb0ELb0ELb0ELi2ELi4ELi2ELi2ELb0EEENS1_21CollectiveEpilogueBwdISA_SB_SD_Li256ELb1ELb0ELi4EEENS1_19SingleTileSchedulerILb1ELb0ELb0ELi64EEEEEEEEEvNT_6ParamsE,"ax",@progbits
	.sectioninfo	@"SHI_REGISTERS=255"
	.align	128
.text._ZN7cutlass13device_kernelIN5flash19enable_sm80_to_sm89INS1_16FlashAttnBwdSm80INS1_25CollectiveMainloopBwdSm80ILi1ELi1EN4cute5tupleIJNS5_1CILi64EEES8_NS7_ILi256EEEEEENS_6half_tEfNS_4arch4Sm80ELb0ELb0ELb1ELb1ELb0ELb0ELb0ELb0ELi2ELi4ELi2ELi2ELb0EEENS1_21CollectiveEpilogueBwdISA_SB_SD_Li256ELb1ELb0ELi4EEENS1_19SingleTileSchedulerILb1ELb0ELb0ELi64EEEEEEEEEvNT_6ParamsE:
        .type           _ZN7cutlass13device_kernelIN5flash19enable_sm80_to_sm89INS1_16FlashAttnBwdSm80INS1_25CollectiveMainloopBwdSm80ILi1ELi1EN4cute5tupleIJNS5_1CILi64EEES8_NS7_ILi256EEEEEENS_6half_tEfNS_4arch4Sm80ELb0ELb0ELb1ELb1ELb0ELb0ELb0ELb0ELi2ELi4ELi2ELi2ELb0EEENS1_21CollectiveEpilogueBwdISA_SB_SD_Li256ELb1ELb0ELi4EEENS1_19SingleTileSchedulerILb1ELb0ELb0ELi64EEEEEEEEEvNT_6ParamsE,@function
        .size           _ZN7cutlass13device_kernelIN5flash19enable_sm80_to_sm89INS1_16FlashAttnBwdSm80INS1_25CollectiveMainloopBwdSm80ILi1ELi1EN4cute5tupleIJNS5_1CILi64EEES8_NS7_ILi256EEEEEENS_6half_tEfNS_4arch4Sm80ELb0ELb0ELb1ELb1ELb0ELb0ELb0ELb0ELi2ELi4ELi2ELi2ELb0EEENS1_21CollectiveEpilogueBwdISA_SB_SD_Li256ELb1ELb0ELi4EEENS1_19SingleTileSchedulerILb1ELb0ELb0ELi64EEEEEEEEEvNT_6ParamsE,(.L_x_1163 - _ZN7cutlass13device_kernelIN5flash19enable_sm80_to_sm89INS1_16FlashAttnBwdSm80INS1_25CollectiveMainloopBwdSm80ILi1ELi1EN4cute5tupleIJNS5_1CILi64EEES8_NS7_ILi256EEEEEENS_6half_tEfNS_4arch4Sm80ELb0ELb0ELb1ELb1ELb0ELb0ELb0ELb0ELi2ELi4ELi2ELi2ELb0EEENS1_21CollectiveEpilogueBwdISA_SB_SD_Li256ELb1ELb0ELi4EEENS1_19SingleTileSchedulerILb1ELb0ELb0ELi64EEEEEEEEEvNT_6ParamsE)
        .other          _ZN7cutlass13device_kernelIN5flash19enable_sm80_to_sm89INS1_16FlashAttnBwdSm80INS1_25CollectiveMainloopBwdSm80ILi1ELi1EN4cute5tupleIJNS5_1CILi64EEES8_NS7_ILi256EEEEEENS_6half_tEfNS_4arch4Sm80ELb0ELb0ELb1ELb1ELb0ELb0ELb0ELb0ELi2ELi4ELi2ELi2ELb0EEENS1_21CollectiveEpilogueBwdISA_SB_SD_Li256ELb1ELb0ELi4EEENS1_19SingleTileSchedulerILb1ELb0ELb0ELi64EEEEEEEEEvNT_6ParamsE,@"STO_CUDA_ENTRY STV_DEFAULT"
_ZN7cutlass13device_kernelIN5flash19enable_sm80_to_sm89INS1_16FlashAttnBwdSm80INS1_25CollectiveMainloopBwdSm80ILi1ELi1EN4cute5tupleIJNS5_1CILi64EEES8_NS7_ILi256EEEEEENS_6half_tEfNS_4arch4Sm80ELb0ELb0ELb1ELb1ELb0ELb0ELb0ELb0ELi2ELi4ELi2ELi2ELb0EEENS1_21CollectiveEpilogueBwdISA_SB_SD_Li256ELb1ELb0ELi4EEENS1_19SingleTileSchedulerILb1ELb0ELb0ELi64EEEEEEEEEvNT_6ParamsE:
        /* <DEDUP_REMOVED lines=18> */
.L_x_601:
        /* <DEDUP_REMOVED lines=8> */
.L_x_603:
[----:B------:R-:W-:Y:S02]  /*01a0*/  MOV R0, c[0x0][0x3a4] ;  /* 0x0000e90000007a02 */ /* 0x000fe40000000f00 */
.L_x_602:
[----:B-1----:R-:W-:-:S05]  /*01b0*/  IMAD.SHL.U32 R2, R103, 0x40, RZ ;  /* 0x0000004067027824 */ /* 0x002fca00078e00ff */
[----:B-----5:R-:W-:-:S04]  /*01c0*/  ISETP.GE.AND P0, PT, R2, R0, PT ;  /* 0x000000000200720c */ /* 0x020fc80003f06270 */
[----:B------:R-:W-:-:S05]  /*01d0*/  SEL R0, R5, 0xffffffff, !P0 ;  /* 0xffffffff05007807 */ /* 0x000fca0004000000 */
[----:B------:R1:W-:Y:S01]  /*01e0*/  STL [R1+0x30], R0 ;  /* 0x0000300001007387 */ /* 0x0003e20000100800 */
[----:B------:R-:W-:Y:S05]  /*01f0*/  BRA `(.L_x_604) ;  /* 0x0000012000007947 */ /* 0x000fea0003800000 */
.L_x_600:
[----:B---34-:R-:W-:-:S04]  /*0200*/  ISETP.NE.U32.AND P0, PT, RZ, c[0x0][0x3c0], PT ;  /* 0x0000f000ff007a0c */ /* 0x018fc80003f05070 */
[----:B------:R-:W-:-:S13]  /*0210*/  ISETP.NE.AND.EX P0, PT, RZ, c[0x0][0x3c4], PT, P0 ;  /* 0x0000f100ff007a0c */ /* 0x000fda0003f05300 */
[----:B------:R-:W-:Y:S05]  /*0220*/  @!P0 BRA `(.L_x_605) ;  /* 0x0000002000008947 */ /* 0x000fea0003800000 */
[----:B------:R1:W5:Y:S01]  /*0230*/  LDG.E R0, [R2.64] ;  /* 0x0000000a02007981 */ /* 0x000362000c1e1900 */
[----:B------:R-:W-:Y:S05]  /*0240*/  BRA `(.L_x_606) ;  /* 0x0000009000007947 */ /* 0x000fea0003800000 */
.L_x_605:
        /* <DEDUP_REMOVED lines=8> */
.L_x_607:
[----:B------:R-:W-:Y:S02]  /*02d0*/  MOV R0, c[0x0][0x3a4] ;  /* 0x0000e90000007a02 */ /* 0x000fe40000000f00 */
.L_x_606:
[----:B-1----:R-:W-:-:S05]  /*02e0*/  IMAD.SHL.U32 R2, R103, 0x40, RZ ;  /* 0x0000004067027824 */ /* 0x002fca00078e00ff */
[----:B-----5:R-:W-:-:S04]  /*02f0*/  ISETP.GE.AND P0, PT, R2, R0, PT ;  /* 0x000000000200720c */ /* 0x020fc80003f06270 */
[----:B------:R-:W-:-:S05]  /*0300*/  SEL R0, R5, 0xffffffff, !P0 ;  /* 0xffffffff05007807 */ /* 0x000fca0004000000 */
[----:B------:R1:W-:Y:S04]  /*0310*/  STL [R1+0x30], R0 ;  /* 0x0000300001007387 */ /* 0x0003e80000100800 */
.L_x_604:
        /* <DEDUP_REMOVED lines=8> */
[----:B------:R-:W-:-:S09]  /*03a0*/  ISETP.NE.U32.AND P3, PT, RZ, c[0x0][0x2d0], PT ;  /* 0x0000b400ff007a0c */ /* 0x000fd20003f65070 */
[----:B------:R-:W-:Y:S02]  /*03b0*/  @P0 IMAD.WIDE R2, R107, R8, c[0x0][0x2d8] ;  /* 0x0000b6006b020625 */ /* 0x000fe400078e0208 */
[----:B-1----:R-:W2:Y:S01]  /*03c0*/  @P2 LDG.E R0, [R6.64] ;  /* 0x0000000a06002981 */ /* 0x002ea2000c1e1900 */
[----:B------:R-:W-:-:S03]  /*03d0*/  ISETP.NE.AND.EX P3, PT, RZ, c[0x0][0x2d4], PT, P3 ;  /* 0x0000b500ff007a0c */ /* 0x000fc60003f65330 */
[----:B------:R-:W3:Y:S01]  /*03e0*/  @P0 LDG.E R2, [R2.64] ;  /* 0x0000000a02020981 */ /* 0x000ee2000c1e1900 */
[----:B------:R-:W-:Y:S02]  /*03f0*/  IMAD.MOV.U32 R19, RZ, RZ, RZ ;  /* 0x000000ffff137224 */ /* 0x000fe400078e00ff */
[----:B------:R-:W-:Y:S02]  /*0400*/  IMAD.MOV.U32 R14, RZ, RZ, RZ ;  /* 0x000000ffff0e7224 */ /* 0x000fe400078e00ff */
[----:B------:R-:W-:Y:S02]  /*0410*/  IMAD.WIDE R4, R107, R8, c[0x0][0x2d0] ;  /* 0x0000b4006b047625 */ /* 0x000fe400078e0208 */
[----:B------:R1:W5:Y:S04]  /*0420*/  @P2 LDG.E R19, [R6.64] ;  /* 0x0000000a06132981 */ /* 0x000368000c1e1900 */
[----:B------:R1:W5:Y:S01]  /*0430*/  @P3 LDG.E R14, [R4.64] ;  /* 0x0000000a040e3981 */ /* 0x000362000c1e1900 */
[----:B------:R-:W-:Y:S01]  /*0440*/  ULDC UR9, c[0x0][0x168] ;  /* 0x00005a0000097ab9 */ /* 0x000fe20000000800 */
[----:B------:R-:W-:-:S02]  /*0450*/  IMAD.MOV.U32 R24, RZ, RZ, RZ ;  /* 0x000000ffff187224 */ /* 0x000fc400078e00ff */
[----:B------:R-:W-:Y:S02]  /*0460*/  IMAD.MOV.U32 R13, RZ, RZ, c[0x0][0x198] ;  /* 0x00006600ff0d7624 */ /* 0x000fe400078e00ff */
[----:B--2---:R-:W-:Y:S01]  /*0470*/  @P2 IMAD R0, R107, 0x40, R0 ;  /* 0x000000406b002824 */ /* 0x004fe200078e0200 */
[----:B---3--:R2:W3:Y:S04]  /*0480*/  @P0 R2UR UR9, R2 ;  /* 0x00000000020903c2 */ /* 0x0084e800000e0000 */
[----:B--2---:R-:W-:-:S04]  /*0490*/  @P2 SHF.R.S32.HI R2, RZ, 0x1f, R0 ;  /* 0x0000001fff022819 */ /* 0x004fc80000011400 */
[----:B------:R-:W-:-:S04]  /*04a0*/  @P2 LEA.HI R0, R2, R0, RZ, 0x6 ;  /* 0x0000000002002211 */ /* 0x000fc800078f30ff */
[----:B------:R-:W-:Y:S01]  /*04b0*/  @P2 LOP3.LUT R24, R0, 0xffffffc0, RZ, 0xc0, !PT ;  /* 0xffffffc000182812 */ /* 0x000fe200078ec0ff */
[----:B---3--:R-:W-:Y:S05]  /*04c0*/  @P0 BRA `(.L_x_608) ;  /* 0x0000006000000947 */ /* 0x008fea0003800000 */
[----:B-1----:R-:W-:Y:S05]  /*04d0*/  @!P2 BRA `(.L_x_608) ;  /* 0x000000500000a947 */ /* 0x002fea0003800000 */
[----:B------:R-:W2:Y:S04]  /*04e0*/  LDG.E R2, [R6.64] ;  /* 0x0000000a06027981 */ /* 0x000ea8000c1e1900 */
[----:B------:R-:W3:Y:S01]  /*04f0*/  LDG.E R0, [R6.64+0x4] ;  /* 0x0000040a06007981 */ /* 0x000ee2000c1e1900 */
[----:B--2---:R-:W1:Y:S08]  /*0500*/  R2UR UR9, R2 ;  /* 0x00000000020973c2 */ /* 0x004e7000000e0000 */
[----:B---3--:R-:W1:Y:S02]  /*0510*/  R2UR UR4, R0 ;  /* 0x00000000000473c2 */ /* 0x008e6400000e0000 */
[----:B-1----:R-:W-:-:S06]  /*0520*/  UIADD3 UR9, -UR9, UR4, URZ ;  /* 0x0000000409097290 */ /* 0x002fcc000fffe13f */
.L_x_608:
[----:B-1----:R-:W-:-:S04]  /*0530*/  ISETP.NE.U32.AND P0, PT, RZ, c[0x0][0x2e0], PT ;  /* 0x0000b800ff007a0c */ /* 0x002fc80003f05070 */
[----:B------:R-:W-:-:S13]  /*0540*/  ISETP.NE.AND.EX P0, PT, RZ, c[0x0][0x2e4], PT, P0 ;  /* 0x0000b900ff007a0c */ /* 0x000fda0003f05300 */
[----:B------:R-:W-:Y:S05]  /*0550*/  @!P0 BRA `(.L_x_609) ;  /* 0x0000003000008947 */ /* 0x000fea0003800000 */
[----:B------:R-:W-:-:S05]  /*0560*/  IMAD.WIDE R2, R107, R8, c[0x0][0x2e0] ;  /* 0x0000b8006b027625 */ /* 0x000fca00078e0208 */
[----:B------:R1:W5:Y:S01]  /*0570*/  LDG.E R13, [R2.64] ;  /* 0x0000000a020d7981 */ /* 0x000362000c1e1900 */
[----:B------:R-:W-:Y:S05]  /*0580*/  BRA `(.L_x_610) ;  /* 0x0000004000007947 */ /* 0x000fea0003800000 */
.L_x_609:
[----:B------:R-:W-:Y:S05]  /*0590*/  @!P3 BRA `(.L_x_610) ;  /* 0x000000300000b947 */ /* 0x000fea0003800000 */
[----:B------:R-:W2:Y:S04]  /*05a0*/  LDG.E R0, [R4.64] ;  /* 0x0000000a04007981 */ /* 0x000ea8000c1e1900 */
[----:B------:R-:W2:Y:S02]  /*05b0*/  LDG.E R2, [R4.64+0x4] ;  /* 0x0000040a04027981 */ /* 0x000ea4000c1e1900 */
[----:B--2---:R-:W-:Y:S02]  /*05c0*/  IADD3 R13, -R0, R2, RZ ;  /* 0x00000002000d7210 */ /* 0x004fe40007ffe1ff */
.L_x_610:
[----:B------:R-:W-:Y:S01]  /*05d0*/  UISETP.GE.AND UP0, UPT, UR9, 0x1, UPT ;  /* 0x000000010900788c */ /* 0x000fe2000bf06270 */
[----:B------:R-:W-:Y:S01]  /*05e0*/  PLOP3.LUT P0, PT, PT, PT, PT, 0x80, 0x0 ;  /* 0x000000000000781c */ /* 0x000fe20003f0f070 */
[----:B------:R-:W-:Y:S01]  /*05f0*/  CS2R R10, SRZ ;  /* 0x00000000000a7805 */ /* 0x000fe2000001ff00 */
[----:B------:R-:W-:Y:S01]  /*0600*/  IMAD.MOV.U32 R158, RZ, RZ, RZ ;  /* 0x000000ffff9e7224 */ /* 0x000fe200078e00ff */
[----:B------:R-:W-:Y:S01]  /*0610*/  CS2R R162, SRZ ;  /* 0x0000000000a27805 */ /* 0x000fe2000001ff00 */
[----:B------:R-:W-:Y:S01]  /*0620*/  IMAD.MOV.U32 R156, RZ, RZ, RZ ;  /* 0x000000ffff9c7224 */ /* 0x000fe200078e00ff */
[----:B------:R-:W-:Y:S01]  /*0630*/  PLOP3.LUT P1, PT, PT, PT, UP0, 0x80, 0x0 ;  /* 0x000000000000781c */ /* 0x000fe20003f2f008 */
[----:B------:R-:W-:Y:S01]  /*0640*/  CS2R R160, SRZ ;  /* 0x0000000000a07805 */ /* 0x000fe2000001ff00 */
[----:B------:R-:W-:Y:S01]  /*0650*/  MOV R12, RZ ;  /* 0x000000ff000c7202 */ /* 0x000fe20000000f00 */
[----:B------:R-:W-:Y:S01]  /*0660*/  IMAD.MOV.U32 R154, RZ, RZ, RZ ;  /* 0x000000ffff9a7224 */ /* 0x000fe200078e00ff */
[----:B------:R-:W-:Y:S01]  /*0670*/  CS2R R152, SRZ ;  /* 0x0000000000987805 */ /* 0x000fe2000001ff00 */
        /* <DEDUP_REMOVED lines=13> */
[----:B------:R-:W-:Y:S01]  /*0750*/  MOV R18, RZ ;  /* 0x000000ff00127202 */ /* 0x000fe20000000f00 */
[----:B------:R-:W-:Y:S01]  /*0760*/  IMAD.MOV.U32 R132, RZ, RZ, RZ ;  /* 0x000000ffff847224 */ /* 0x000fe200078e00ff */
[----:B------:R-:W-:Y:S01]  /*0770*/  CS2R R126, SRZ ;  /* 0x00000000007e7805 */ /* 0x000fe2000001ff00 */
[----:B------:R-:W-:Y:S01]  /*0780*/  CS2R R20, SRZ ;  /* 0x0000000000147805 */ /* 0x000fe2000001ff00 */
[----:B------:R-:W-:Y:S01]  /*0790*/  MOV R124, RZ ;  /* 0x000000ff007c7202 */ /* 0x000fe20000000f00 */
[----:B------:R-:W-:Y:S01]  /*07a0*/  IMAD.MOV.U32 R130, RZ, RZ, RZ ;  /* 0x000000ffff827224 */ /* 0x000fe200078e00ff */
        /* <DEDUP_REMOVED lines=55> */
[----:B-1----:R-:W-:Y:S01]  /*0b20*/  IMAD.SHL.U32 R3, R105, 0x4, RZ ;  /* 0x0000000469037824 */ /* 0x002fe200078e00ff */
[----:B------:R-:W-:Y:S01]  /*0b30*/  SHF.R.S32.HI R30, RZ, 0x1f, R101 ;  /* 0x0000001fff1e7819 */ /* 0x000fe20000011465 */
[----:B-----5:R-:W-:Y:S01]  /*0b40*/  IMAD R27, R103, -0x40, R13 ;  /* 0xffffffc0671b7824 */ /* 0x020fe200078e020d */
[----:B------:R-:W-:Y:S01]  /*0b50*/  ISETP.NE.AND P1, PT, R0, 0x1, PT ;  /* 0x000000010000780c */ /* 0x000fe20003f25270 */
[----:B------:R-:W-:Y:S01]  /*0b60*/  ULDC.64 UR4, c[0x0][0x178] ;  /* 0x00005e0000047ab9 */ /* 0x000fe20000000a00 */
[----:B------:R-:W-:Y:S01]  /*0b70*/  SHF.R.S32.HI R0, RZ, 0x1f, R24 ;  /* 0x0000001fff007819 */ /* 0x000fe20000011418 */
[C---:B------:R-:W-:Y:S01]  /*0b80*/  IMAD R10, R30.reuse, c[0x0][0x288], RZ ;  /* 0x0000a2001e0a7a24 */ /* 0x040fe200078e02ff */
[----:B------:R-:W-:Y:S01]  /*0b90*/  IADD3 R2, P0, R3, R24, RZ ;  /* 0x0000001803027210 */ /* 0x000fe20007f1e0ff */
[----:B------:R-:W-:Y:S01]  /*0ba0*/  IMAD R9, R30, c[0x0][0x270], RZ ;  /* 0x00009c001e097a24 */ /* 0x000fe200078e02ff */
[----:B------:R-:W-:Y:S01]  /*0bb0*/  LEA.HI R4, R28, R105, RZ, 0x3 ;  /* 0x000000691c047211 */ /* 0x000fe200078f18ff */
[----:B------:R-:W-:Y:S01]  /*0bc0*/  IMAD R10, R101, c[0x0][0x28c], R10 ;  /* 0x0000a300650a7a24 */ /* 0x000fe200078e020a */
[----:B------:R-:W-:Y:S01]  /*0bd0*/  LEA.HI.X.SX32 R3, R3, R0, 0x1, P0 ;  /* 0x0000000003037211 */ /* 0x000fe200000f0eff */
[----:B------:R-:W-:Y:S01]  /*0be0*/  IMAD.MOV.U32 R0, RZ, RZ, R101 ;  /* 0x000000ffff007224 */ /* 0x000fe200078e0065 */
[----:B------:R-:W-:Y:S01]  /*0bf0*/  SHF.R.S32.HI R251, RZ, 0x3, R4 ;  /* 0x00000003fffb7819 */ /* 0x000fe20000011404 */
[C---:B------:R-:W-:Y:S01]  /*0c00*/  IMAD R9, R101.reuse, c[0x0][0x274], R9 ;  /* 0x00009d0065097a24 */ /* 0x040fe200078e0209 */
[----:B------:R-:W-:Y:S01]  /*0c10*/  LOP3.LUT R8, R4, 0xfffffff8, RZ, 0xc0, !PT ;  /* 0xfffffff804087812 */ /* 0x000fe200078ec0ff */
[----:B------:R-:W-:Y:S01]  /*0c20*/  @P1 IMAD.HI.U32 R5, R101, c[0x0][0x24c], RZ ;  /* 0x0000930065051a27 */ /* 0x000fe200078e00ff */
[----:B------:R-:W-:Y:S01]  /*0c30*/  SHF.R.S32.HI R12, RZ, 0x1f, R251 ;  /* 0x0000001fff0c7819 */ /* 0x000fe200000114fb */
[----:B------:R-:W-:Y:S01]  /*0c40*/  USHF.L.U32 UR7, UR4, 0x6, URZ ;  /* 0x0000000604077899 */ /* 0x000fe2000800063f */
[----:B------:R-:W-:Y:S01]  /*0c50*/  SEL R26, R107, RZ, !P2 ;  /* 0x000000ff6b1a7207 */ /* 0x000fe20005000000 */
[----:B------:R-:W-:Y:S01]  /*0c60*/  IMAD.WIDE.U32 R6, R101, c[0x0][0x270], R2 ;  /* 0x00009c0065067a25 */ /* 0x000fe200078e0002 */
[----:B------:R-:W-:Y:S01]  /*0c70*/  @P1 SHF.R.U32.HI R0, RZ, c[0x0][0x250], R5 ;  /* 0x00009400ff001a19 */ /* 0x000fe20000011605 */
[----:B------:R-:W-:Y:S01]  /*0c80*/  UMOV UR14, 0x6 ;  /* 0x00000006000e7882 */ /* 0x000fe20000000000 */
[----:B------:R-:W-:Y:S01]  /*0c90*/  IADD3 R18, P1, R251, R19, RZ ;  /* 0x00000013fb127210 */ /* 0x000fe20007f3e0ff */
[----:B------:R-:W-:Y:S01]  /*0ca0*/  IMAD.WIDE.U32 R4, R101, c[0x0][0x288], R2 ;  /* 0x0000a20065047a25 */ /* 0x000fe200078e0002 */
[----:B------:R-:W-:Y:S01]  /*0cb0*/  IADD3 R2, P0, R251, R14, RZ ;  /* 0x0000000efb027210 */ /* 0x000fe20007f1e0ff */
[----:B------:R-:W-:Y:S01]  /*0cc0*/  USHF.L.U64.HI UR6, UR4, UR14, UR5 ;  /* 0x0000000e04067299 */ /* 0x000fe20008010205 */
[-C--:B------:R-:W-:Y:S01]  /*0cd0*/  LEA.HI.X.SX32 R19, R19, R12.reuse, 0x1, P1 ;  /* 0x0000000c13137211 */ /* 0x080fe200008f0eff */
[----:B------:R-:W-:Y:S01]  /*0ce0*/  IMAD.IADD R23, R105, 0x1, -R8 ;  /* 0x0000000169177824 */ /* 0x000fe200078e0a08 */
[----:B------:R-:W-:Y:S01]  /*0cf0*/  LEA.HI.X.SX32 R3, R14, R12, 0x1, P0 ;  /* 0x0000000c0e037211 */ /* 0x000fe200000f0eff */
[----:B------:R-:W-:Y:S01]  /*0d00*/  IMAD.MOV.U32 R8, RZ, RZ, R6 ;  /* 0x000000ffff087224 */ /* 0x000fe200078e0006 */
[----:B------:R-:W-:Y:S01]  /*0d10*/  SHF.R.S32.HI R12, RZ, 0x1f, R0 ;  /* 0x0000001fff0c7819 */ /* 0x000fe20000011400 */
[----:B------:R-:W-:Y:S01]  /*0d20*/  IMAD.SHL.U32 R14, R23, 0x8, RZ ;  /* 0x00000008170e7824 */ /* 0x000fe200078e00ff */
[----:B------:R-:W-:Y:S01]  /*0d30*/  LOP3.LUT R243, R243, 0xffffff7f, RZ, 0xc0, !PT ;  /* 0xffffff7ff3f37812 */ /* 0x000fe200078ec0ff */
[----:B------:R-:W-:Y:S01]  /*0d40*/  IMAD.SHL.U32 R6, R251, 0x40, RZ ;  /* 0x00000040fb067824 */ /* 0x000fe200078e00ff */
[----:B------:R-:W-:Y:S01]  /*0d50*/  ULDC.64 UR4, c[0x0][0x208] ;  /* 0x0000820000047ab9 */ /* 0x000fe20000000a00 */
[----:B------:R-:W-:Y:S01]  /*0d60*/  IMAD.IADD R11, R5, 0x1, R10 ;  /* 0x00000001050b7824 */ /* 0x000fe200078e020a */
[----:B------:R-:W-:Y:S01]  /*0d70*/  SHF.R.S32.HI R15, RZ, 0x1f, R14 ;  /* 0x0000001fff0f7819 */ /* 0x000fe2000001140e */
[----:B------:R-:W-:Y:S01]  /*0d80*/  IMAD.MOV.U32 R10, RZ, RZ, R4 ;  /* 0x000000ffff0a7224 */ /* 0x000fe200078e0004 */
[----:B------:R-:W-:Y:S01]  /*0d90*/  LOP3.LUT R6, R6, 0x1c0, RZ, 0xc0, !PT ;  /* 0x000001c006067812 */ /* 0x000fe200078ec0ff */
[----:B------:R-:W-:Y:S01]  /*0da0*/  IMAD R4, R12, c[0x0][0x1e0], RZ ;  /* 0x000078000c047a24 */ /* 0x000fe200078e02ff */
[----:B------:R-:W-:Y:S01]  /*0db0*/  IADD3 R29, R14, 0xc0, RZ ;  /* 0x000000c00e1d7810 */ /* 0x000fe20007ffe0ff */
[----:B------:R-:W-:Y:S01]  /*0dc0*/  IMAD.IADD R9, R7, 0x1, R9 ;  /* 0x0000000107097824 */ /* 0x000fe200078e0209 */
[----:B------:R-:W-:Y:S01]  /*0dd0*/  LOP3.LUT R17, R6, 0x38, R14, 0xf8, !PT ;  /* 0x0000003806117812 */ /* 0x000fe200078ef80e */
[C---:B------:R-:W-:Y:S01]  /*0de0*/  IMAD R13, R0.reuse, c[0x0][0x1e4], R4 ;  /* 0x00007900000d7a24 */ /* 0x040fe200078e0204 */
[----:B------:R-:W-:Y:S01]  /*0df0*/  SHF.R.U32.HI R16, RZ, 0x3, R6 ;  /* 0x00000003ff107819 */ /* 0x000fe20000011606 */
[----:B------:R-:W-:Y:S01]  /*0e00*/  IMAD.WIDE.U32 R4, R0, c[0x0][0x1e0], R14 ;  /* 0x0000780000047a25 */ /* 0x000fe200078e000e */
[----:B------:R-:W-:Y:S01]  /*0e10*/  USHF.L.U32 UR8, UR4, 0x6, URZ ;  /* 0x0000000604087899 */ /* 0x000fe2000800063f */
[----:B------:R-:W-:Y:S01]  /*0e20*/  CS2R R162, SRZ ;  /* 0x0000000000a27805 */ /* 0x000fe2000001ff00 */
[----:B------:R-:W-:Y:S01]  /*0e30*/  LOP3.LUT R25, R17, R16, RZ, 0x3c, !PT ;  /* 0x0000001011197212 */ /* 0x000fe200078e3cff */
[----:B------:R-:W-:Y:S01]  /*0e40*/  IMAD.WIDE R6, R103, 0x40, R2 ;  /* 0x0000004067067825 */ /* 0x000fe200078e0202 */
[----:B------:R-:W-:Y:S01]  /*0e50*/  USHF.L.U64.HI UR14, UR4, UR14, UR5 ;  /* 0x0000000e040e7299 */ /* 0x000fe20008010205 */
[----:B------:R-:W-:Y:S01]  /*0e60*/  CS2R R160, SRZ ;  /* 0x0000000000a07805 */ /* 0x000fe2000001ff00 */
[----:B------:R-:W-:Y:S01]  /*0e70*/  UIADD3 UR5, UR9, 0x3f, URZ ;  /* 0x0000003f09057890 */ /* 0x000fe2000fffe03f */
[----:B------:R-:W-:Y:S01]  /*0e80*/  IMAD R2, R12, c[0x0][0x1b0], RZ ;  /* 0x00006c000c027a24 */ /* 0x000fe200078e02ff */
[----:B------:R-:W-:Y:S01]  /*0e90*/  SHF.R.S32.HI R12, RZ, 0x1f, R107 ;  /* 0x0000001fff0c7819 */ /* 0x000fe2000001146b */
[----:B------:R-:W-:Y:S01]  /*0ea0*/  IMAD.IADD R5, R5, 0x1, R13 ;  /* 0x0000000105057824 */ /* 0x000fe200078e020d */
[----:B------:R-:W-:Y:S01]  /*0eb0*/  USHF.R.S32.HI UR4, URZ, 0x1f, UR5 ;  /* 0x0000001f3f047899 */ /* 0x000fe20008011405 */
[----:B------:R-:W-:Y:S01]  /*0ec0*/  IMAD R13, R0, c[0x0][0x1b4], R2 ;  /* 0x00006d00000d7a24 */ /* 0x000fe200078e0202 */
[----:B------:R-:W-:Y:S01]  /*0ed0*/  SEL R21, R12, RZ, !P2 ;  /* 0x000000ff0c157207 */ /* 0x000fe20005000000 */
[----:B------:R-:W-:Y:S01]  /*0ee0*/  IMAD.WIDE.U32 R2, R0, c[0x0][0x1b0], R14 ;  /* 0x00006c0000027a25 */ /* 0x000fe200078e000e */
[----:B------:R-:W-:Y:S01]  /*0ef0*/  SEL R0, R12, RZ, !P3 ;  /* 0x000000ff0c007207 */ /* 0x000fe20005800000 */
[----:B------:R-:W-:Y:S01]  /*0f00*/  ULEA.HI UR4, UR4, UR5, URZ, 0x6 ;  /* 0x0000000504047291 */ /* 0x000fe2000f8f303f */
[----:B------:R-:W-:Y:S01]  /*0f10*/  SEL R12, R107, RZ, !P3 ;  /* 0x000000ff6b0c7207 */ /* 0x000fe20005800000 */
[----:B------:R-:W-:Y:S01]  /*0f20*/  IMAD.IADD R3, R3, 0x1, R13 ;  /* 0x0000000103037824 */ /* 0x000fe200078e020d */
[----:B------:R-:W-:Y:S01]  /*0f30*/  ISETP.GE.AND P3, PT, R14, c[0x0][0x1cc], PT ;  /* 0x000073000e007a0c */ /* 0x000fe20003f66270 */
[C---:B------:R-:W-:Y:S01]  /*0f40*/  IMAD R13, R0.reuse, c[0x0][0x1e8], RZ ;  /* 0x00007a00000d7a24 */ /* 0x040fe200078e02ff */
[----:B------:R-:W-:Y:S01]  /*0f50*/  CS2R R158, SRZ ;  /* 0x00000000009e7805 */ /* 0x000fe2000001ff00 */
[----:B------:R-:W-:Y:S01]  /*0f60*/  IMAD R0, R0, c[0x0][0x1b8], RZ ;  /* 0x00006e0000007a24 */ /* 0x000fe200078e02ff */
[----:B------:R-:W-:Y:S01]  /*0f70*/  CS2R R156, SRZ ;  /* 0x00000000009c7805 */ /* 0x000fe2000001ff00 */
[----:B------:R-:W-:Y:S01]  /*0f80*/  IMAD R16, R21, c[0x0][0x278], RZ ;  /* 0x00009e0015107a24 */ /* 0x000fe200078e02ff */
[----:B------:R-:W-:Y:S01]  /*0f90*/  CS2R R154, SRZ ;  /* 0x00000000009a7805 */ /* 0x000fe2000001ff00 */
[----:B------:R-:W-:Y:S01]  /*0fa0*/  IMAD R20, R12, c[0x0][0x1bc], R0 ;  /* 0x00006f000c147a24 */ /* 0x000fe200078e0200 */
[----:B------:R-:W-:Y:S01]  /*0fb0*/  CS2R R152, SRZ ;  /* 0x0000000000987805 */ /* 0x000fe2000001ff00 */
[C---:B------:R-:W-:Y:S01]  /*0fc0*/  IMAD R0, R19.reuse, c[0x0][0x208], RZ ;  /* 0x0000820013007a24 */ /* 0x040fe200078e02ff */
[----:B------:R-:W-:Y:S01]  /*0fd0*/  CS2R R150, SRZ ;  /* 0x0000000000967805 */ /* 0x000fe2000001ff00 */
[C---:B------:R-:W-:Y:S01]  /*0fe0*/  IMAD R17, R26.reuse, c[0x0][0x27c], R16 ;  /* 0x00009f001a117a24 */ /* 0x040fe200078e0210 */
[----:B------:R-:W-:Y:S01]  /*0ff0*/  CS2R R148, SRZ ;  /* 0x0000000000947805 */ /* 0x000fe2000001ff00 */
[----:B------:R-:W-:Y:S01]  /*1000*/  IMAD.WIDE.U32 R8, R26, c[0x0][0x278], R8 ;  /* 0x00009e001a087a25 */ /* 0x000fe200078e0008 */
[----:B------:R-:W-:Y:S01]  /*1010*/  CS2R R146, SRZ ;  /* 0x0000000000927805 */ /* 0x000fe2000001ff00 */
[----:B------:R-:W-:Y:S01]  /*1020*/  CS2R R144, SRZ ;  /* 0x0000000000907805 */ /* 0x000fe2000001ff00 */
[----:B------:R-:W-:Y:S01]  /*1030*/  CS2R R142, SRZ ;  /* 0x00000000008e7805 */ /* 0x000fe2000001ff00 */
[----:B------:R-:W-:Y:S01]  /*1040*/  IMAD R16, R12, c[0x0][0x1ec], R13 ;  /* 0x00007b000c107a24 */ /* 0x000fe200078e020d */
[----:B------:R-:W-:Y:S01]  /*1050*/  LEA R36, P0, R8, c[0x0][0x258], 0x2 ;  /* 0x0000960008247a11 */ /* 0x000fe200078010ff */
[----:B------:R-:W-:Y:S01]  /*1060*/  IMAD R13, R19, c[0x0][0x178], RZ ;  /* 0x00005e00130d7a24 */ /* 0x000fe200078e02ff */
[----:B------:R-:W-:Y:S01]  /*1070*/  CS2R R140, SRZ ;  /* 0x00000000008c7805 */ /* 0x000fe2000001ff00 */
[----:B------:R-:W-:Y:S01]  /*1080*/  IMAD.WIDE.U32 R4, R12, c[0x0][0x1e8], R4 ;  /* 0x00007a000c047a25 */ /* 0x000fe200078e0004 */
[----:B------:R-:W-:Y:S01]  /*1090*/  CS2R R138, SRZ ;  /* 0x00000000008a7805 */ /* 0x000fe2000001ff00 */
[----:B------:R-:W-:Y:S01]  /*10a0*/  CS2R R136, SRZ ;  /* 0x0000000000887805 */ /* 0x000fe2000001ff00 */
[----:B------:R-:W-:Y:S01]  /*10b0*/  CS2R R134, SRZ ;  /* 0x0000000000867805 */ /* 0x000fe2000001ff00 */
[----:B------:R-:W-:Y:S01]  /*10c0*/  IMAD R22, R18, c[0x0][0x20c], R0 ;  /* 0x0000830012167a24 */ /* 0x000fe200078e0200 */
[----:B------:R-:W-:Y:S01]  /*10d0*/  CS2R R132, SRZ ;  /* 0x0000000000847805 */ /* 0x000fe2000001ff00 */
[----:B------:R-:W-:Y:S01]  /*10e0*/  IMAD.IADD R0, R9, 0x1, R17 ;  /* 0x0000000109007824 */ /* 0x000fe200078e0211 */
[----:B------:R-:W-:Y:S01]  /*10f0*/  CS2R R130, SRZ ;  /* 0x0000000000827805 */ /* 0x000fe2000001ff00 */
[----:B------:R-:W-:Y:S01]  /*1100*/  IMAD.WIDE.U32 R2, R12, c[0x0][0x1b8], R2 ;  /* 0x00006e000c027a25 */ /* 0x000fe200078e0002 */
[----:B------:R-:W-:Y:S01]  /*1110*/  CS2R R128, SRZ ;  /* 0x0000000000807805 */ /* 0x000fe2000001ff00 */
[----:B------:R-:W-:Y:S01]  /*1120*/  CS2R R126, SRZ ;  /* 0x00000000007e7805 */ /* 0x000fe2000001ff00 */
[----:B------:R-:W-:Y:S01]  /*1130*/  LEA.HI.X R37, R8, c[0x0][0x25c], R0, 0x2, P0 ;  /* 0x0000970008257a11 */ /* 0x000fe200000f1400 */
[C---:B------:R-:W-:Y:S01]  /*1140*/  IMAD R19, R18.reuse, c[0x0][0x17c], R13 ;  /* 0x00005f0012137a24 */ /* 0x040fe200078e020d */
[----:B------:R-:W-:Y:S01]  /*1150*/  CS2R R124, SRZ ;  /* 0x00000000007c7805 */ /* 0x000fe2000001ff00 */
[----:B------:R-:W-:Y:S01]  /*1160*/  IMAD.IADD R5, R5, 0x1, R16 ;  /* 0x0000000105057824 */ /* 0x000fe200078e0210 */
[----:B------:R-:W-:Y:S01]  /*1170*/  CS2R R122, SRZ ;  /* 0x00000000007a7805 */ /* 0x000fe2000001ff00 */
[C-C-:B------:R-:W-:Y:S01]  /*1180*/  IMAD.WIDE.U32 R12, R18.reuse, c[0x0][0x178], R14.reuse ;  /* 0x00005e00120c7a25 */ /* 0x140fe200078e000e */
[----:B------:R-:W-:Y:S01]  /*1190*/  STL.64 [R1+0x20], R36 ;  /* 0x0000202401007387 */ /* 0x000fe20000100a00 */
[----:B------:R-:W-:Y:S01]  /*11a0*/  CS2R R120, SRZ ;  /* 0x0000000000787805 */ /* 0x000fe2000001ff00 */
[----:B------:R-:W-:Y:S01]  /*11b0*/  CS2R R118, SRZ ;  /* 0x0000000000767805 */ /* 0x000fe2000001ff00 */
[----:B------:R-:W-:Y:S01]  /*11c0*/  IMAD.WIDE.U32 R16, R18, c[0x0][0x208], R14 ;  /* 0x0000820012107a25 */ /* 0x000fe200078e000e */
[----:B------:R-:W-:Y:S01]  /*11d0*/  CS2R R116, SRZ ;  /* 0x0000000000747805 */ /* 0x000fe2000001ff00 */
[----:B------:R-:W-:Y:S01]  /*11e0*/  CS2R R114, SRZ ;  /* 0x0000000000727805 */ /* 0x000fe2000001ff00 */
[----:B------:R-:W-:Y:S01]  /*11f0*/  CS2R R112, SRZ ;  /* 0x0000000000707805 */ /* 0x000fe2000001ff00 */
[C---:B------:R-:W-:Y:S01]  /*1200*/  IMAD R15, R7.reuse, c[0x0][0x1d8], RZ ;  /* 0x00007600070f7a24 */ /* 0x040fe200078e02ff */
[----:B------:R-:W-:Y:S01]  /*1210*/  CS2R R110, SRZ ;  /* 0x00000000006e7805 */ /* 0x000fe2000001ff00 */
[----:B------:R-:W-:Y:S01]  /*1220*/  IMAD R7, R7, c[0x0][0x1a8], RZ ;  /* 0x00006a0007077a24 */ /* 0x000fe200078e02ff */
[----:B------:R-:W-:Y:S01]  /*1230*/  CS2R R108, SRZ ;  /* 0x00000000006c7805 */ /* 0x000fe2000001ff00 */
[----:B------:R-:W-:Y:S01]  /*1240*/  IMAD.IADD R3, R3, 0x1, R20 ;  /* 0x0000000103037824 */ /* 0x000fe200078e0214 */
[----:B------:R-:W-:Y:S01]  /*1250*/  CS2R R106, SRZ ;  /* 0x00000000006a7805 */ /* 0x000fe2000001ff00 */
[----:B------:R-:W-:Y:S01]  /*1260*/  IMAD R0, R21, c[0x0][0x290], RZ ;  /* 0x0000a40015007a24 */ /* 0x000fe200078e02ff */
[----:B------:R-:W-:Y:S01]  /*1270*/  CS2R R102, SRZ ;  /* 0x0000000000667805 */ /* 0x000fe2000001ff00 */
[----:B------:R-:W-:Y:S01]  /*1280*/  IMAD.WIDE.U32 R8, R26, c[0x0][0x290], R10 ;  /* 0x0000a4001a087a25 */ /* 0x000fe200078e000a */
[----:B------:R-:W-:Y:S01]  /*1290*/  CS2R R98, SRZ ;  /* 0x0000000000627805 */ /* 0x000fe2000001ff00 */
[----:B------:R-:W-:Y:S01]  /*12a0*/  CS2R R96, SRZ ;  /* 0x0000000000607805 */ /* 0x000fe2000001ff00 */
[----:B------:R-:W-:Y:S01]  /*12b0*/  CS2R R94, SRZ ;  /* 0x00000000005e7805 */ /* 0x000fe2000001ff00 */
[----:B------:R-:W-:Y:S01]  /*12c0*/  IMAD R18, R6, c[0x0][0x1dc], R15 ;  /* 0x0000770006127a24 */ /* 0x000fe200078e020f */
[----:B------:R-:W-:Y:S01]  /*12d0*/  LEA R32, P2, R8, c[0x0][0x280], 0x2 ;  /* 0x0000a00008207a11 */ /* 0x000fe200078410ff */
        /* <DEDUP_REMOVED lines=8> */
[----:B------:R-:W-:Y:S01]  /*1360*/  IMAD.WIDE.U32 R6, R6, c[0x0][0x1a8], R2 ;  /* 0x00006a0006067a25 */ /* 0x000fe200078e0002 */
[----:B------:R-:W-:Y:S01]  /*1370*/  CS2R R84, SRZ ;  /* 0x0000000000547805 */ /* 0x000fe2000001ff00 */
[----:B------:R-:W-:Y:S01]  /*1380*/  CS2R R82, SRZ ;  /* 0x0000000000527805 */ /* 0x000fe2000001ff00 */
[----:B------:R-:W-:Y:S01]  /*1390*/  CS2R R80, SRZ ;  /* 0x0000000000507805 */ /* 0x000fe2000001ff00 */
[----:B------:R-:W-:Y:S01]  /*13a0*/  IMAD.IADD R3, R11, 0x1, R18 ;  /* 0x000000010b037824 */ /* 0x000fe200078e0212 */
[----:B------:R-:W-:Y:S01]  /*13b0*/  LEA R2, P0, R6, c[0x0][0x190], 0x1 ;  /* 0x0000640006027a11 */ /* 0x000fe200078008ff */
[----:B------:R-:W-:Y:S01]  /*13c0*/  IMAD.IADD R0, R9, 0x1, R0 ;  /* 0x0000000109007824 */ /* 0x000fe200078e0200 */
[----:B------:R-:W-:Y:S01]  /*13d0*/  IADD3 R18, R14, 0x40, RZ ;  /* 0x000000400e127810 */ /* 0x000fe20007ffe0ff */
[----:B------:R-:W-:Y:S01]  /*13e0*/  IMAD.IADD R7, R7, 0x1, R15 ;  /* 0x0000000107077824 */ /* 0x000fe200078e020f */
[----:B------:R-:W-:Y:S01]  /*13f0*/  LEA.HI.X R5, R10, c[0x0][0x1c4], R3, 0x1, P1 ;  /* 0x000071000a057a11 */ /* 0x000fe200008f0c03 */
[----:B------:R-:W-:Y:S01]  /*1400*/  IMAD.IADD R9, R13, 0x1, R19 ;  /* 0x000000010d097824 */ /* 0x000fe200078e0213 */
[----:B------:R-:W-:Y:S01]  /*1410*/  LEA.HI.X R33, R8, c[0x0][0x284], R0, 0x2, P2 ;  /* 0x0000a10008217a11 */ /* 0x000fe200010f1400 */
[----:B------:R-:W-:Y:S01]  /*1420*/  IMAD.IADD R0, R27, 0x1, -R251 ;  /* 0x000000011b007824 */ /* 0x000fe200078e0afb */
[----:B------:R-:W-:Y:S01]  /*1430*/  LEA.HI.X R3, R6, c[0x0][0x194], R7, 0x1, P0 ;  /* 0x0000650006037a11 */ /* 0x000fe200000f0c07 */
[----:B------:R-:W-:Y:S01]  /*1440*/  IMAD.MOV.U32 R7, RZ, RZ, c[0x0][0x1d8] ;  /* 0x00007600ff077624 */ /* 0x000fe200078e00ff */
[----:B------:R-:W-:Y:S01]  /*1450*/  LEA.HI R6, R28, R105, RZ, 0x6 ;  /* 0x000000691c067211 */ /* 0x000fe200078f30ff */
[----:B------:R-:W-:Y:S01]  /*1460*/  IMAD.MOV.U32 R11, RZ, RZ, c[0x0][0x1dc] ;  /* 0x00007700ff0b7624 */ /* 0x000fe200078e00ff */
[----:B------:R-:W-:Y:S01]  /*1470*/  ISETP.GE.AND P2, PT, R18, c[0x0][0x1cc], PT ;  /* 0x0000730012007a0c */ /* 0x000fe20003f46270 */
[----:B------:R-:W-:Y:S01]  /*1480*/  IMAD.MOV.U32 R8, RZ, RZ, R12 ;  /* 0x000000ffff087224 */ /* 0x000fe200078e000c */
[----:B------:R-:W-:Y:S01]  /*1490*/  IADD3 R19, R14, 0x80, RZ ;  /* 0x000000800e137810 */ /* 0x000fe20007ffe0ff */
[----:B------:R-:W-:Y:S01]  /*14a0*/  IMAD.MOV.U32 R15, RZ, RZ, c[0x0][0x1a8] ;  /* 0x00006a00ff0f7624 */ /* 0x000fe200078e00ff */
[----:B------:R-:W-:Y:S01]  /*14b0*/  SHF.R.S32.HI R20, RZ, 0x6, R6 ;  /* 0x00000006ff147819 */ /* 0x000fe20000011406 */
[----:B------:R-:W-:Y:S01]  /*14c0*/  IMAD.WIDE.U32 R12, R101, c[0x0][0x180], R8 ;  /* 0x00006000650c7a25 */ /* 0x000fe200078e0008 */
[----:B------:R-:W-:Y:S01]  /*14d0*/  ISETP.LT.OR P4, PT, R0, 0x1, P3 ;  /* 0x000000010000780c */ /* 0x000fe20001f81670 */
[----:B------:R-:W-:Y:S01]  /*14e0*/  STL.64 [R1+0x18], R32 ;  /* 0x0000182001007387 */ /* 0x000fe20000100a00 */
[----:B------:R-:W-:Y:S01]  /*14f0*/  LEA R6, P0, R7, R4, 0x6 ;  /* 0x0000000407067211 */ /* 0x000fe200078030ff */
[----:B------:R-:W-:Y:S01]  /*1500*/  IMAD R10, R20, 0x200, R25 ;  /* 0x00000200140a7824 */ /* 0x000fe200078e0219 */
[----:B------:R-:W-:Y:S01]  /*1510*/  ISETP.LT.OR P5, PT, R0, 0x1, P2 ;  /* 0x000000010000780c */ /* 0x000fe200017a1670 */
[----:B------:R-:W-:Y:S01]  /*1520*/  IMAD.MOV.U32 R25, RZ, RZ, c[0x0][0x1ac] ;  /* 0x00006b00ff197624 */ /* 0x000fe200078e00ff */
[----:B------:R-:W-:Y:S01]  /*1530*/  ISETP.GE.AND P1, PT, R19, c[0x0][0x1cc], PT ;  /* 0x0000730013007a0c */ /* 0x000fe20003f26270 */
[----:B------:R-:W-:Y:S01]  /*1540*/  IMAD.SHL.U32 R242, R10, 0x2, RZ ;  /* 0x000000020af27824 */ /* 0x000fe200078e00ff */
[----:B------:R-:W-:Y:S01]  /*1550*/  LEA.HI.X R7, R7, R5, R11, 0x6, P0 ;  /* 0x0000000507077211 */ /* 0x000fe200000f340b */
[----:B------:R-:W-:Y:S01]  /*1560*/  IMAD R11, R30, c[0x0][0x180], RZ ;  /* 0x000060001e0b7a24 */ /* 0x000fe200078e02ff */
[C---:B------:R-:W-:Y:S01]  /*1570*/  ISETP.LT.OR P0, PT, R0.reuse, 0x1, P1 ;  /* 0x000000010000780c */ /* 0x040fe20000f01670 */
[----:B------:R-:W-:Y:S01]  /*1580*/  CS2R R78, SRZ ;  /* 0x00000000004e7805 */ /* 0x000fe2000001ff00 */
[----:B------:R-:W-:Y:S01]  /*1590*/  ISETP.LT.OR P6, PT, R0, 0x21, P3 ;  /* 0x000000210000780c */ /* 0x000fe20001fc1670 */
[----:B------:R-:W-:Y:S01]  /*15a0*/  @!PT LDS RZ, [RZ] ;  /* 0x00000000fffff984 */ /* 0x000fe20000000800 */
[----:B------:R-:W-:Y:S01]  /*15b0*/  @!PT LDS RZ, [RZ] ;  /* 0x00000000fffff984 */ /* 0x000fe20000000800 */
[----:B------:R-:W-:Y:S01]  /*15c0*/  @!PT LDS RZ, [RZ] ;  /* 0x00000000fffff984 */ /* 0x000fe20000000800 */
[----:B------:R1:W-:Y:S01]  /*15d0*/  LDGSTS.E.BYPASS.LTC128B.128 [R242+0x8080], [R4.64], !P4 ;  /* 0x0808000004f27fae */ /* 0x0003e2000e101d4a */
[----:B------:R-:W-:Y:S01]  /*15e0*/  P2R R10, PR, RZ, 0x1 ;  /* 0x00000001ff0a7803 */ /* 0x000fe20000000000 */
[----:B------:R-:W-:Y:S01]  /*15f0*/  CS2R R76, SRZ ;  /* 0x00000000004c7805 */ /* 0x000fe2000001ff00 */
[----:B------:R-:W-:Y:S01]  /*1600*/  ISETP.GE.AND P0, PT, R29, c[0x0][0x1cc], PT ;  /* 0x000073001d007a0c */ /* 0x000fe20003f06270 */
[----:B------:R1:W-:Y:S01]  /*1610*/  LDGSTS.E.BYPASS.LTC128B.128 [R242+0xa080], [R4.64+0x80], !P5 ;  /* 0x0a08008004f27fae */ /* 0x0003e2000e901d4a */
[----:B------:R-:W-:Y:S01]  /*1620*/  ISETP.NE.AND P4, PT, R10, RZ, PT ;  /* 0x000000ff0a00720c */ /* 0x000fe20003f85270 */
[----:B------:R-:W-:Y:S01]  /*1630*/  IMAD R10, R101, c[0x0][0x184], R11 ;  /* 0x00006100650a7a24 */ /* 0x000fe200078e020b */
[C---:B------:R-:W-:Y:S01]  /*1640*/  ISETP.LT.OR P5, PT, R0.reuse, 0x1, P0 ;  /* 0x000000010000780c */ /* 0x040fe200007a1670 */
[----:B------:R-:W-:Y:S01]  /*1650*/  IMAD.IADD R11, R17, 0x1, R22 ;  /* 0x00000001110b7824 */ /* 0x000fe200078e0216 */
[C---:B------:R-:W-:Y:S01]  /*1660*/  ISETP.LT.OR P3, PT, R0.reuse, 0x21, P2 ;  /* 0x000000210000780c */ /* 0x040fe20001761670 */
[----:B------:R-:W-:Y:S01]  /*1670*/  IMAD.IADD R13, R13, 0x1, R10 ;  /* 0x000000010d0d7824 */ /* 0x000fe200078e020a */
[C---:B------:R-:W-:Y:S01]  /*1680*/  ISETP.LT.OR P2, PT, R0.reuse, 0x21, P1 ;  /* 0x000000210000780c */ /* 0x040fe20000f41670 */
[----:B------:R-:W-:Y:S01]  /*1690*/  IMAD.MOV.U32 R10, RZ, RZ, R16 ;  /* 0x000000ffff0a7224 */ /* 0x000fe200078e0010 */
[----:B------:R-:W-:Y:S01]  /*16a0*/  ISETP.LT.OR P1, PT, R0, 0x21, P0 ;  /* 0x000000210000780c */ /* 0x000fe20000721670 */
[----:B------:R-:W-:Y:S01]  /*16b0*/  CS2R R74, SRZ ;  /* 0x00000000004a7805 */ /* 0x000fe2000001ff00 */
[C---:B------:R-:W-:Y:S01]  /*16c0*/  LEA R8, P0, R15.reuse, R2, 0x6 ;  /* 0x000000020f087211 */ /* 0x040fe200078030ff */
[----:B------:R-:W-:Y:S01]  /*16d0*/  CS2R R72, SRZ ;  /* 0x0000000000487805 */ /* 0x000fe2000001ff00 */
[----:B------:R-:W-:Y:S01]  /*16e0*/  CS2R R70, SRZ ;  /* 0x0000000000467805 */ /* 0x000fe2000001ff00 */
[----:B------:R1:W-:Y:S01]  /*16f0*/  LDGSTS.E.BYPASS.LTC128B.128 [R242+0xc080], [R4.64+0x100], !P4 ;  /* 0x0c08010004f27fae */ /* 0x0003e2000e101d4a */
[----:B------:R-:W-:Y:S01]  /*1700*/  ISETP.GE.AND P4, PT, R14, c[0x0][0x19c], PT ;  /* 0x000067000e007a0c */ /* 0x000fe20003f86270 */
[----:B------:R-:W-:Y:S01]  /*1710*/  CS2R R68, SRZ ;  /* 0x0000000000447805 */ /* 0x000fe2000001ff00 */
[----:B------:R-:W-:Y:S01]  /*1720*/  LEA.HI.X R9, R15, R3, R25, 0x6, P0 ;  /* 0x000000030f097211 */ /* 0x000fe200000f3419 */
[----:B------:R1:W-:Y:S01]  /*1730*/  LDGSTS.E.BYPASS.LTC128B.128 [R242+0xe080], [R4.64+0x180], !P5 ;  /* 0x0e08018004f27fae */ /* 0x0003e2000e901d4a */
[----:B------:R-:W-:Y:S01]  /*1740*/  ISETP.LT.OR P5, PT, R0, 0x1, P4 ;  /* 0x000000010000780c */ /* 0x000fe200027a1670 */
[----:B------:R-:W-:Y:S01]  /*1750*/  IMAD R15, R30, c[0x0][0x210], RZ ;  /* 0x000084001e0f7a24 */ /* 0x000fe200078e02ff */
[----:B------:R-:W-:Y:S01]  /*1760*/  ISETP.GE.AND P0, PT, R29, c[0x0][0x19c], PT ;  /* 0x000067001d007a0c */ /* 0x000fe20003f06270 */
[----:B------:R2:W-:Y:S01]  /*1770*/  LDGSTS.E.BYPASS.LTC128B.128 [R242+0x9080], [R6.64], !P6 ;  /* 0x0908000006f27fae */ /* 0x0005e2000f101d4a */
[----:B------:R-:W-:Y:S01]  /*1780*/  ISETP.LT.OR P4, PT, R0, 0x21, P4 ;  /* 0x000000210000780c */ /* 0x000fe20002781670 */
[----:B------:R-:W-:Y:S01]  /*1790*/  IMAD R15, R101, c[0x0][0x214], R15 ;  /* 0x00008500650f7a24 */ /* 0x000fe200078e020f */
[----:B------:R-:W-:Y:S01]  /*17a0*/  CS2R R66, SRZ ;  /* 0x0000000000427805 */ /* 0x000fe2000001ff00 */
[----:B------:R2:W-:Y:S01]  /*17b0*/  LDGSTS.E.BYPASS.LTC128B.128 [R242+0xb080], [R6.64+0x80], !P3 ;  /* 0x0b08008006f27fae */ /* 0x0005e2000d901d4a */
[----:B------:R-:W-:Y:S01]  /*17c0*/  CS2R R64, SRZ ;  /* 0x0000000000407805 */ /* 0x000fe2000001ff00 */
[----:B------:R-:W-:Y:S01]  /*17d0*/  CS2R R62, SRZ ;  /* 0x00000000003e7805 */ /* 0x000fe2000001ff00 */
[----:B------:R-:W-:Y:S01]  /*17e0*/  CS2R R60, SRZ ;  /* 0x00000000003c7805 */ /* 0x000fe2000001ff00 */
[----:B------:R2:W-:Y:S01]  /*17f0*/  LDGSTS.E.BYPASS.LTC128B.128 [R242+0xd080], [R6.64+0x100], !P2 ;  /* 0x0d08010006f27fae */ /* 0x0005e2000d101d4a */
[----:B------:R-:W-:Y:S01]  /*1800*/  ISETP.GE.AND P2, PT, R18, c[0x0][0x19c], PT ;  /* 0x0000670012007a0c */ /* 0x000fe20003f46270 */
[----:B------:R-:W-:Y:S01]  /*1810*/  CS2R R58, SRZ ;  /* 0x00000000003a7805 */ /* 0x000fe2000001ff00 */
[----:B------:R-:W-:Y:S01]  /*1820*/  CS2R R56, SRZ ;  /* 0x0000000000387805 */ /* 0x000fe2000001ff00 */
[----:B------:R2:W-:Y:S01]  /*1830*/  LDGSTS.E.BYPASS.LTC128B.128 [R242+0xf080], [R6.64+0x180], !P1 ;  /* 0x0f08018006f27fae */ /* 0x0005e2000c901d4a */
[C---:B------:R-:W-:Y:S01]  /*1840*/  ISETP.LT.OR P3, PT, R0.reuse, 0x1, P2 ;  /* 0x000000010000780c */ /* 0x040fe20001761670 */
[----:B------:R-:W-:Y:S01]  /*1850*/  CS2R R54, SRZ ;  /* 0x0000000000367805 */ /* 0x000fe2000001ff00 */
[----:B------:R-:W-:Y:S01]  /*1860*/  ISETP.GE.AND P1, PT, R19, c[0x0][0x19c], PT ;  /* 0x0000670013007a0c */ /* 0x000fe20003f26270 */
[----:B------:R3:W-:Y:S01]  /*1870*/  LDGSTS.E.BYPASS.LTC128B.128 [R242+0x80], [R2.64], !P5 ;  /* 0x0008000002f27fae */ /* 0x0007e2000e901d4a */
[C---:B------:R-:W-:Y:S01]  /*1880*/  ISETP.LT.OR P5, PT, R0.reuse, 0x1, P0 ;  /* 0x000000010000780c */ /* 0x040fe200007a1670 */
[----:B------:R-:W-:Y:S01]  /*1890*/  CS2R R52, SRZ ;  /* 0x0000000000347805 */ /* 0x000fe2000001ff00 */
[C---:B------:R-:W-:Y:S01]  /*18a0*/  ISETP.LT.OR P6, PT, R0.reuse, 0x1, P1 ;  /* 0x000000010000780c */ /* 0x040fe20000fc1670 */
[----:B------:R-:W-:Y:S01]  /*18b0*/  CS2R R50, SRZ ;  /* 0x0000000000327805 */ /* 0x000fe2000001ff00 */
[C---:B------:R-:W-:Y:S01]  /*18c0*/  ISETP.LT.OR P1, PT, R0.reuse, 0x21, P1 ;  /* 0x000000210000780c */ /* 0x040fe20000f21670 */
[----:B------:R-:W-:Y:S01]  /*18d0*/  CS2R R48, SRZ ;  /* 0x0000000000307805 */ /* 0x000fe2000001ff00 */
[----:B------:R-:W-:Y:S01]  /*18e0*/  P2R R17, PR, RZ, 0x40 ;  /* 0x00000040ff117803 */ /* 0x000fe20000000000 */
[----:B-1----:R-:W-:Y:S01]  /*18f0*/  IMAD R4, R21, c[0x0][0x188], RZ ;  /* 0x0000620015047a24 */ /* 0x002fe200078e02ff */
[----:B------:R-:W-:Y:S01]  /*1900*/  ISETP.LT.OR P6, PT, R0, 0x21, P2 ;  /* 0x000000210000780c */ /* 0x000fe200017c1670 */
[----:B------:R3:W-:Y:S01]  /*1910*/  LDGSTS.E.BYPASS.LTC128B.128 [R242+0x2080], [R2.64+0x80], !P3 ;  /* 0x0208008002f27fae */ /* 0x0007e2000d901d4a */
[----:B------:R-:W-:Y:S01]  /*1920*/  ISETP.NE.AND P3, PT, R17, RZ, PT ;  /* 0x000000ff1100720c */ /* 0x000fe20003f65270 */
[----:B------:R-:W-:Y:S01]  /*1930*/  IMAD R16, R26, c[0x0][0x18c], R4 ;  /* 0x000063001a107a24 */ /* 0x000fe200078e0204 */
[----:B------:R-:W-:Y:S01]  /*1940*/  ISETP.LT.OR P0, PT, R0, 0x21, P0 ;  /* 0x000000210000780c */ /* 0x000fe20000701670 */
[----:B------:R-:W-:Y:S01]  /*1950*/  IMAD.WIDE.U32 R4, R101, c[0x0][0x210], R10 ;  /* 0x0000840065047a25 */ /* 0x000fe200078e000a */
[----:B------:R-:W-:Y:S01]  /*1960*/  IADD3 R10, -R251, UR9, RZ ;  /* 0x00000009fb0a7c10 */ /* 0x000fe2000fffe1ff */
[----:B------:R-:W-:Y:S01]  /*1970*/  CS2R R46, SRZ ;  /* 0x00000000002e7805 */ /* 0x000fe2000001ff00 */
[-C--:B------:R-:W-:Y:S01]  /*1980*/  LEA.HI R11, R28, R105.reuse, RZ, 0x5 ;  /* 0x000000691c0b7211 */ /* 0x080fe200078f28ff */
[----:B------:R-:W-:Y:S01]  /*1990*/  IMAD.SHL.U32 R0, R24, 0x100, RZ ;  /* 0x0000010018007824 */ /* 0x000fe200078e00ff */
[CC--:B------:R-:W-:Y:S01]  /*19a0*/  LEA.HI R24, R28.reuse, R105.reuse, RZ, 0x2 ;  /* 0x000000691c187211 */ /* 0x0c0fe200078f10ff */
[----:B------:R-:W-:Y:S01]  /*19b0*/  IMAD.IADD R5, R5, 0x1, R15 ;  /* 0x0000000105057824 */ /* 0x000fe200078e020f */
[-C--:B------:R-:W-:Y:S01]  /*19c0*/  LEA.HI R15, R28, R105.reuse, RZ, 0x4 ;  /* 0x000000691c0f7211 */ /* 0x080fe200078f20ff */
[----:B------:R-:W-:Y:S01]  /*19d0*/  CS2R R44, SRZ ;  /* 0x00000000002c7805 */ /* 0x000fe2000001ff00 */
[----:B--2---:R-:W-:Y:S01]  /*19e0*/  IMAD.WIDE.U32 R6, R26, c[0x0][0x188], R12 ;  /* 0x000062001a067a25 */ /* 0x004fe200078e000c */
[----:B------:R3:W-:Y:S01]  /*19f0*/  LDGSTS.E.BYPASS.LTC128B.128 [R242+0x4080], [R2.64+0x100], !P3 ;  /* 0x0408010002f27fae */ /* 0x0007e2000d901d4a */
[----:B------:R-:W-:Y:S01]  /*1a00*/  ISETP.GE.AND P3, PT, R14, c[0x0][0x16c], PT ;  /* 0x00005b000e007a0c */ /* 0x000fe20003f66270 */
[----:B------:R-:W-:Y:S01]  /*1a10*/  CS2R R42, SRZ ;  /* 0x00000000002a7805 */ /* 0x000fe2000001ff00 */
[----:B------:R-:W-:Y:S01]  /*1a20*/  IMAD.IADD R7, R7, 0x1, R16 ;  /* 0x0000000107077824 */ /* 0x000fe200078e0210 */
[----:B------:R3:W-:Y:S01]  /*1a30*/  LDGSTS.E.BYPASS.LTC128B.128 [R242+0x6080], [R2.64+0x180], !P5 ;  /* 0x0608018002f27fae */ /* 0x0007e2000e901d4a */
[----:B------:R-:W-:Y:S01]  /*1a40*/  LEA R38, P2, R6, c[0x0][0x160], 0x1 ;  /* 0x0000580006267a11 */ /* 0x000fe200078408ff */
[----:B------:R-:W-:Y:S01]  /*1a50*/  IMAD R16, R30, c[0x0][0x238], RZ ;  /* 0x00008e001e107a24 */ /* 0x000fe200078e02ff */
[----:B------:R-:W-:Y:S01]  /*1a60*/  SHF.R.S32.HI R13, RZ, 0x2, R24 ;  /* 0x00000002ff0d7819 */ /* 0x000fe20000011418 */
[----:B------:R1:W-:Y:S01]  /*1a70*/  LDGSTS.E.BYPASS.LTC128B.128 [R242+0x1080], [R8.64], !P4 ;  /* 0x0108000008f27fae */ /* 0x0003e2000e101d4a */
[----:B------:R-:W-:Y:S01]  /*1a80*/  ISETP.LT.OR P4, PT, R10, 0x1, P3 ;  /* 0x000000010a00780c */ /* 0x000fe20001f81670 */
[----:B------:R-:W-:Y:S01]  /*1a90*/  IMAD R16, R101, c[0x0][0x23c], R16 ;  /* 0x00008f0065107a24 */ /* 0x000fe200078e0210 */
[----:B------:R-:W-:Y:S01]  /*1aa0*/  LEA.HI.X R39, R6, c[0x0][0x164], R7, 0x1, P2 ;  /* 0x0000590006277a11 */ /* 0x000fe200010f0c07 */
[----:B------:R1:W-:Y:S01]  /*1ab0*/  LDGSTS.E.BYPASS.LTC128B.128 [R242+0x3080], [R8.64+0x80], !P6 ;  /* 0x0308008008f27fae */ /* 0x0003e2000f101d4a */
[----:B------:R-:W-:Y:S01]  /*1ac0*/  ISETP.GE.AND P2, PT, R18, c[0x0][0x16c], PT ;  /* 0x00005b0012007a0c */ /* 0x000fe20003f46270 */
[----:B------:R-:W-:Y:S01]  /*1ad0*/  CS2R R40, SRZ ;  /* 0x0000000000287805 */ /* 0x000fe2000001ff00 */
[----:B------:R-:W-:Y:S01]  /*1ae0*/  SHF.R.S32.HI R7, RZ, 0x1f, R105 ;  /* 0x0000001fff077819 */ /* 0x000fe20000011469 */
[----:B------:R1:W-:Y:S01]  /*1af0*/  LDGSTS.E.BYPASS.LTC128B.128 [R242+0x5080], [R8.64+0x100], !P1 ;  /* 0x0508010008f27fae */ /* 0x0003e2000c901d4a */
[----:B------:R-:W-:Y:S01]  /*1b00*/  ISETP.GE.AND P1, PT, R19, c[0x0][0x16c], PT ;  /* 0x00005b0013007a0c */ /* 0x000fe20003f26270 */
[----:B------:R-:W-:Y:S01]  /*1b10*/  USHF.R.S32.HI UR13, URZ, 0x6, UR4 ;  /* 0x000000063f0d7899 */ /* 0x000fe20008011404 */
[----:B------:R-:W-:Y:S01]  /*1b20*/  ISETP.GE.AND P6, PT, R29, c[0x0][0x16c], PT ;  /* 0x00005b001d007a0c */ /* 0x000fe20003fc6270 */
[----:B------:R1:W-:Y:S01]  /*1b30*/  LDGSTS.E.BYPASS.LTC128B.128 [R242+0x7080], [R8.64+0x180], !P0 ;  /* 0x0708018008f27fae */ /* 0x0003e2000c101d4a */
[----:B------:R-:W-:Y:S01]  /*1b40*/  IADD3 R6, P0, R0, R105, RZ ;  /* 0x0000006900067210 */ /* 0x000fe20007f1e0ff */
[----:B------:R-:W-:Y:S01]  /*1b50*/  UMOV UR12, URZ ;  /* 0x0000003f000c7c82 */ /* 0x000fe20008000000 */
[----:B------:R-:W-:Y:S01]  /*1b60*/  ISETP.LT.OR P5, PT, R10, 0x1, P1 ;  /* 0x000000010a00780c */ /* 0x000fe20000fa1670 */
[----:B------:R-:W0:Y:S01]  /*1b70*/  LDGDEPBAR ;  /* 0x00000000000079af */ /* 0x000e220000000000 */
[----:B------:R-:W-:-:S02]  /*1b80*/  LEA.HI.X.SX32 R7, R0, R7, 0x1, P0 ;  /* 0x0000000700077211 */ /* 0x000fc400000f0eff */
[----:B------:R-:W-:Y:S01]  /*1b90*/  SHF.R.S32.HI R12, RZ, 0x4, R15 ;  /* 0x00000004ff0c7819 */ /* 0x000fe2000001140f */
[----:B------:R2:W-:Y:S01]  /*1ba0*/  LDGSTS.E.BYPASS.LTC128B.128 [R242+0x10080], [R38.64], !P4 ;  /* 0x1008000026f27fae */ /* 0x0005e2000e101d4a */
[----:B------:R-:W-:Y:S01]  /*1bb0*/  ISETP.LT.OR P4, PT, R10, 0x1, P2 ;  /* 0x000000010a00780c */ /* 0x000fe20001781670 */
[----:B------:R-:W-:Y:S02]  /*1bc0*/  IMAD.WIDE.U32 R6, R101, c[0x0][0x238], R6 ;  /* 0x00008e0065067a25 */ /* 0x000fe400078e0006 */
[----:B------:R2:W-:Y:S01]  /*1bd0*/  STL.64 [R1+0x8], R38 ;  /* 0x0000082601007387 */ /* 0x0005e20000100a00 */
[----:B------:R-:W-:Y:S01]  /*1be0*/  CS2R R100, SRZ ;  /* 0x0000000000647805 */ /* 0x000fe2000001ff00 */
[----:B---3--:R-:W-:Y:S02]  /*1bf0*/  IMAD R2, R21, c[0x0][0x218], RZ ;  /* 0x0000860015027a24 */ /* 0x008fe400078e02ff */
[----:B------:R-:W-:-:S04]  /*1c00*/  IMAD.IADD R7, R7, 0x1, R16 ;  /* 0x0000000107077824 */ /* 0x000fc800078e0210 */
[----:B------:R-:W-:Y:S02]  /*1c10*/  IMAD.WIDE.U32 R30, R26, c[0x0][0x240], R6 ;  /* 0x000090001a1e7a25 */ /* 0x000fe400078e0006 */
[----:B------:R2:W-:Y:S01]  /*1c20*/  LDGSTS.E.BYPASS.LTC128B.128 [R242+0x12080], [R38.64+0x80], !P4 ;  /* 0x1208008026f27fae */ /* 0x0005e2000e101d4a */
[----:B------:R-:W-:Y:S01]  /*1c30*/  ISETP.LT.OR P4, PT, R10, 0x1, P6 ;  /* 0x000000010a00780c */ /* 0x000fe20003781670 */
[----:B------:R-:W-:Y:S02]  /*1c40*/  IMAD.SHL.U32 R6, R20, 0x8, RZ ;  /* 0x0000000814067824 */ /* 0x000fe400078e00ff */
[----:B------:R2:W-:Y:S01]  /*1c50*/  LDGSTS.E.BYPASS.LTC128B.128 [R242+0x14080], [R38.64+0x100], !P5 ;  /* 0x1408010026f27fae */ /* 0x0005e2000e901d4a */
[----:B-1----:R-:W-:Y:S01]  /*1c60*/  IMAD R8, R26, c[0x0][0x21c], R2 ;  /* 0x000087001a087a24 */ /* 0x002fe200078e0202 */
[----:B------:R-:W-:Y:S01]  /*1c70*/  ISETP.LT.OR P5, PT, R10, 0x21, P3 ;  /* 0x000000210a00780c */ /* 0x000fe20001fa1670 */
[----:B------:R-:W-:Y:S01]  /*1c80*/  IMAD.WIDE.U32 R2, R26, c[0x0][0x218], R4 ;  /* 0x000086001a027a25 */ /* 0x000fe200078e0004 */
[----:B------:R-:W-:-:S03]  /*1c90*/  ISETP.LT.OR P3, PT, R10, 0x21, P1 ;  /* 0x000000210a00780c */ /* 0x000fc60000f61670 */
[----:B------:R-:W-:Y:S01]  /*1ca0*/  IMAD.IADD R0, R3, 0x1, R8 ;  /* 0x0000000103007824 */ /* 0x000fe200078e0208 */
[----:B------:R-:W-:Y:S01]  /*1cb0*/  LEA R34, P0, R2, c[0x0][0x1f0], 0x1 ;  /* 0x00007c0002227a11 */ /* 0x000fe200078008ff */
[----:B------:R-:W-:Y:S01]  /*1cc0*/  IMAD.U32 R4, RZ, RZ, UR7 ;  /* 0x00000007ff047e24 */ /* 0x000fe2000f8e00ff */
[----:B------:R2:W-:Y:S01]  /*1cd0*/  LDGSTS.E.BYPASS.LTC128B.128 [R242+0x16080], [R38.64+0x180], !P4 ;  /* 0x1608018026f27fae */ /* 0x0005e2000e101d4a */
[----:B------:R-:W-:Y:S02]  /*1ce0*/  ISETP.LT.OR P4, PT, R10, 0x21, P2 ;  /* 0x000000210a00780c */ /* 0x000fe40001781670 */
[----:B------:R-:W-:Y:S02]  /*1cf0*/  LEA.HI.X R35, R2, c[0x0][0x1f4], R0, 0x1, P0 ;  /* 0x00007d0002237a11 */ /* 0x000fe400000f0c00 */
[C---:B------:R-:W-:Y:S02]  /*1d00*/  ISETP.GT.AND P0, PT, R105.reuse, 0xf, PT ;  /* 0x0000000f6900780c */ /* 0x040fe40003f04270 */
[----:B------:R-:W-:Y:S01]  /*1d10*/  ISETP.LT.OR P2, PT, R10, 0x21, P6 ;  /* 0x000000210a00780c */ /* 0x000fe20003741670 */
[----:B------:R1:W-:Y:S01]  /*1d20*/  STL.64 [R1], R34 ;  /* 0x0000002201007387 */ /* 0x0003e20000100a00 */
[----:B------:R-:W-:-:S02]  /*1d30*/  ISETP.GT.AND P6, PT, R105, 0xf, PT ;  /* 0x0000000f6900780c */ /* 0x000fc40003fc4270 */
[----:B------:R-:W-:Y:S01]  /*1d40*/  LEA.HI R8, R15, R12, RZ, 0x1 ;  /* 0x0000000c0f087211 */ /* 0x000fe200078f08ff */
[----:B------:R1:W-:Y:S06]  /*1d50*/  STL.64 [R1+0x28], R30 ;  /* 0x0000281e01007387 */ /* 0x0003ec0000100a00 */
[----:B------:R-:W-:Y:S02]  /*1d60*/  @P0 LOP3.LUT R243, R243, 0x80, RZ, 0xfc, !PT ;  /* 0x00000080f3f30812 */ /* 0x000fe400078efcff */
[----:B------:R-:W-:Y:S02]  /*1d70*/  IADD3 R2, P0, R38, UR7, RZ ;  /* 0x0000000726027c10 */ /* 0x000fe4000ff1e0ff */
[----:B------:R-:W-:Y:S01]  /*1d80*/  @!P6 IMAD.SHL.U32 R0, R105, 0x10, RZ ;  /* 0x000000106900e824 */ /* 0x000fe200078e00ff */
[----:B------:R-:W-:-:S02]  /*1d90*/  LOP3.LUT R243, R243, 0xffffffbf, RZ, 0xc0, !PT ;  /* 0xffffffbff3f37812 */ /* 0x000fc400078ec0ff */
[----:B------:R-:W-:Y:S02]  /*1da0*/  IADD3.X R3, R39, UR6, RZ, P0, !PT ;  /* 0x0000000627037c10 */ /* 0x000fe400087fe4ff */
[----:B------:R-:W-:-:S03]  /*1db0*/  IADD3 R4, P1, P0, R4, 0x180, R38 ;  /* 0x0000018004047810 */ /* 0x000fc6000783e026 */
[----:B------:R3:W-:Y:S01]  /*1dc0*/  LDGSTS.E.BYPASS.LTC128B.128 [R242+0x11080], [R2.64], !P5 ;  /* 0x1108000002f27fae */ /* 0x0007e2000e901d4a */
[----:B------:R-:W-:Y:S02]  /*1dd0*/  IADD3.X R5, RZ, UR6, R39, P1, P0 ;  /* 0x00000006ff057c10 */ /* 0x000fe40008fe0427 */
[----:B--2---:R-:W-:Y:S01]  /*1de0*/  CS2R R38, SRZ ;  /* 0x0000000000267805 */ /* 0x004fe2000001ff00 */
[----:B------:R3:W-:Y:S01]  /*1df0*/  LDGSTS.E.BYPASS.LTC128B.128 [R242+0x13080], [R2.64+0x80], !P4 ;  /* 0x1308008002f27fae */ /* 0x0007e2000e101d4a */
[----:B------:R-:W-:-:S03]  /*1e00*/  ISETP.GE.AND P4, PT, R14, c[0x0][0x1fc], PT ;  /* 0x00007f000e007a0c */ /* 0x000fc60003f86270 */
[----:B------:R3:W-:Y:S01]  /*1e10*/  LDGSTS.E.BYPASS.LTC128B.128 [R242+0x15080], [R2.64+0x100], !P3 ;  /* 0x1508010002f27fae */ /* 0x0007e2000d901d4a */
[----:B------:R-:W-:Y:S02]  /*1e20*/  ISETP.LT.OR P0, PT, R10, 0x1, P4 ;  /* 0x000000010a00780c */ /* 0x000fe40002701670 */
[----:B------:R-:W-:Y:S01]  /*1e30*/  ISETP.GE.AND P3, PT, R18, c[0x0][0x1fc], PT ;  /* 0x00007f0012007a0c */ /* 0x000fe20003f66270 */
[----:B------:R2:W-:Y:S01]  /*1e40*/  LDGSTS.E.BYPASS.LTC128B.128 [R242+0x17080], [R4.64], !P2 ;  /* 0x1708000004f27fae */ /* 0x0005e2000d101d4a */
[----:B------:R-:W-:Y:S02]  /*1e50*/  ISETP.GE.AND P2, PT, R19, c[0x0][0x1fc], PT ;  /* 0x00007f0013007a0c */ /* 0x000fe40003f46270 */
[C---:B------:R-:W-:Y:S01]  /*1e60*/  ISETP.LT.OR P5, PT, R10.reuse, 0x1, P3 ;  /* 0x000000010a00780c */ /* 0x040fe20001fa1670 */
[----:B------:R4:W-:Y:S01]  /*1e70*/  @!P6 LDGSTS.E.BYPASS.LTC128B.128 [R0+0x20080], [R36.64] ;  /* 0x200800002400efae */ /* 0x0009e2000b901d4a */
[C---:B------:R-:W-:Y:S02]  /*1e80*/  ISETP.LT.OR P1, PT, R10.reuse, 0x1, P2 ;  /* 0x000000010a00780c */ /* 0x040fe40001721670 */
[----:B------:R-:W-:Y:S01]  /*1e90*/  ISETP.GE.AND P6, PT, R29, c[0x0][0x1fc], PT ;  /* 0x00007f001d007a0c */ /* 0x000fe20003fc6270 */
[----:B------:R-:W0:Y:S01]  /*1ea0*/  LDGDEPBAR ;  /* 0x00000000000079af */ /* 0x000e220000000000 */
[----:B------:R-:W-:-:S03]  /*1eb0*/  ISETP.LT.OR P4, PT, R10, 0x21, P4 ;  /* 0x000000210a00780c */ /* 0x000fc60002781670 */
[----:B------:R1:W-:Y:S01]  /*1ec0*/  LDGSTS.E.BYPASS.LTC128B.128 [R242+0x18080], [R34.64], !P0 ;  /* 0x1808000022f27fae */ /* 0x0003e2000c101d4a */
[----:B------:R-:W-:-:S03]  /*1ed0*/  ISETP.LT.OR P0, PT, R10, 0x1, P6 ;  /* 0x000000010a00780c */ /* 0x000fc60003701670 */
[----:B------:R1:W-:Y:S01]  /*1ee0*/  LDGSTS.E.BYPASS.LTC128B.128 [R242+0x1a080], [R34.64+0x80], !P5 ;  /* 0x1a08008022f27fae */ /* 0x0003e2000e901d4a */
[----:B------:R-:W-:-:S03]  /*1ef0*/  ISETP.LT.OR P5, PT, R10, 0x21, P2 ;  /* 0x000000210a00780c */ /* 0x000fc600017a1670 */
[----:B------:R1:W-:Y:S01]  /*1f00*/  LDGSTS.E.BYPASS.LTC128B.128 [R242+0x1c080], [R34.64+0x100], !P1 ;  /* 0x1c08010022f27fae */ /* 0x0003e2000c901d4a */
[----:B------:R-:W-:Y:S02]  /*1f10*/  ISETP.LT.OR P1, PT, R10, 0x21, P3 ;  /* 0x000000210a00780c */ /* 0x000fe40001f21670 */
[--C-:B---3--:R-:W-:Y:S02]  /*1f20*/  SHF.R.S32.HI R3, RZ, 0x5, R11.reuse ;  /* 0x00000005ff037819 */ /* 0x108fe4000001140b */
[----:B------:R-:W-:Y:S01]  /*1f30*/  ISETP.GE.AND P3, PT, R14, c[0x0][0x16c], PT ;  /* 0x00005b000e007a0c */ /* 0x000fe20003f66270 */
[----:B------:R1:W-:Y:S01]  /*1f40*/  LDGSTS.E.BYPASS.LTC128B.128 [R242+0x1e080], [R34.64+0x180], !P0 ;  /* 0x1e08018022f27fae */ /* 0x0003e2000c101d4a */
[----:B--2---:R-:W-:Y:S02]  /*1f50*/  LEA.HI R4, R11, R3, RZ, 0x1 ;  /* 0x000000030b047211 */ /* 0x004fe400078f08ff */
[----:B------:R-:W-:Y:S02]  /*1f60*/  SHF.R.S32.HI R5, RZ, 0x1f, R24 ;  /* 0x0000001fff057819 */ /* 0x000fe40000011418 */
[----:B----4-:R-:W-:Y:S01]  /*1f70*/  SHF.R.S32.HI R0, RZ, 0x1f, R11 ;  /* 0x0000001fff007819 */ /* 0x010fe2000001140b */
[----:B------:R-:W-:Y:S01]  /*1f80*/  CS2R R36, SRZ ;  /* 0x0000000000247805 */ /* 0x000fe2000001ff00 */
[----:B------:R-:W-:-:S02]  /*1f90*/  SEL R25, RZ, 0x1, P3 ;  /* 0x00000001ff197807 */ /* 0x000fc40001800000 */
[----:B------:R-:W-:Y:S02]  /*1fa0*/  LEA.HI R0, R0, R3, RZ, 0x2 ;  /* 0x0000000300007211 */ /* 0x000fe400078f10ff */
[----:B------:R-:W-:Y:S02]  /*1fb0*/  LOP3.LUT P3, RZ, R23, 0x4, RZ, 0xc0, !PT ;  /* 0x0000000417ff7812 */ /* 0x000fe4000786c0ff */
[----:B------:R-:W-:Y:S02]  /*1fc0*/  LOP3.LUT R2, R0, 0xfffffffc, RZ, 0xc0, !PT ;  /* 0xfffffffc00027812 */ /* 0x000fe400078ec0ff */
[----:B------:R-:W-:Y:S01]  /*1fd0*/  LOP3.LUT R0, R4, 0xfffffffe, RZ, 0xc0, !PT ;  /* 0xfffffffe04007812 */ /* 0x000fe200078ec0ff */
[----:B------:R-:W-:Y:S02]  /*1fe0*/  IMAD.U32 R4, RZ, RZ, UR8 ;  /* 0x00000008ff047e24 */ /* 0x000fe4000f8e00ff */
[C---:B------:R-:W-:Y:S01]  /*1ff0*/  IMAD.IADD R17, R3.reuse, 0x1, -R2 ;  /* 0x0000000103117824 */ /* 0x040fe200078e0a02 */
[----:B------:R-:W-:Y:S01]  /*2000*/  LOP3.LUT R2, R8, 0xfffffffe, RZ, 0xc0, !PT ;  /* 0xfffffffe08027812 */ /* 0x000fe200078ec0ff */
[----:B------:R-:W-:Y:S01]  /*2010*/  IMAD.IADD R236, R3, 0x1, -R0 ;  /* 0x0000000103ec7824 */ /* 0x000fe200078e0a00 */
[----:B------:R-:W-:-:S02]  /*2020*/  LEA.HI R0, R5, R13, RZ, 0x3 ;  /* 0x0000000d05007211 */ /* 0x000fc400078f18ff */
[----:B------:R-:W-:Y:S01]  /*2030*/  LEA.HI R3, R28, R105, RZ, 0x7 ;  /* 0x000000691c037211 */ /* 0x000fe200078f38ff */
[----:B------:R-:W-:Y:S01]  /*2040*/  IMAD.IADD R12, R12, 0x1, -R2 ;  /* 0x000000010c0c7824 */ /* 0x000fe200078e0a02 */
[----:B------:R-:W-:Y:S02]  /*2050*/  LOP3.LUT R0, R0, 0xfffffff8, RZ, 0xc0, !PT ;  /* 0xfffffff800007812 */ /* 0x000fe400078ec0ff */
[----:B------:R-:W-:Y:S02]  /*2060*/  SHF.R.S32.HI R9, RZ, 0x7, R3 ;  /* 0x00000007ff097819 */ /* 0x000fe40000011403 */
[----:B------:R-:W-:Y:S01]  /*2070*/  IADD3 R2, P0, R34, UR8, RZ ;  /* 0x0000000822027c10 */ /* 0x000fe2000ff1e0ff */
[----:B------:R-:W-:Y:S01]  /*2080*/  IMAD.IADD R13, R13, 0x1, -R0 ;  /* 0x000000010d0d7824 */ /* 0x000fe200078e0a00 */
[----:B------:R-:W-:Y:S02]  /*2090*/  LEA.HI R0, R3, R9, RZ, 0x1 ;  /* 0x0000000903007211 */ /* 0x000fe400078f08ff */
[----:B------:R-:W-:-:S02]  /*20a0*/  IADD3.X R3, R35, UR14, RZ, P0, !PT ;  /* 0x0000000e23037c10 */ /* 0x000fc400087fe4ff */
[----:B------:R-:W-:Y:S02]  /*20b0*/  LOP3.LUT R5, R0, 0xfffffffe, RZ, 0xc0, !PT ;  /* 0xfffffffe00057812 */ /* 0x000fe400078ec0ff */
[----:B------:R-:W-:Y:S02]  /*20c0*/  P2R R0, PR, RZ, 0x10 ;  /* 0x00000010ff007803 */ /* 0x000fe40000000000 */
[----:B------:R-:W-:Y:S02]  /*20d0*/  ISETP.LT.OR P4, PT, R10, 0x21, P6 ;  /* 0x000000210a00780c */ /* 0x000fe40003781670 */
[----:B------:R-:W-:Y:S02]  /*20e0*/  ISETP.NE.AND P2, PT, R0, RZ, PT ;  /* 0x000000ff0000720c */ /* 0x000fe40003f45270 */
[----:B------:R-:W-:Y:S02]  /*20f0*/  P2R R0, PR, RZ, 0x2 ;  /* 0x00000002ff007803 */ /* 0x000fe40000000000 */
[----:B------:R-:W-:-:S02]  /*2100*/  IADD3 R4, P1, P0, R4, 0x180, R34 ;  /* 0x0000018004047810 */ /* 0x000fc4000783e022 */
[----:B------:R-:W-:Y:S01]  /*2110*/  ISETP.NE.AND P6, PT, R0, RZ, PT ;  /* 0x000000ff0000720c */ /* 0x000fe20003fc5270 */
[----:B------:R-:W-:Y:S01]  /*2120*/  IMAD.IADD R0, R9, 0x1, -R5 ;  /* 0x0000000109007824 */ /* 0x000fe200078e0a05 */
[----:B------:R-:W-:Y:S02]  /*2130*/  IADD3.X R5, RZ, UR14, R35, P1, P0 ;  /* 0x0000000eff057c10 */ /* 0x000fe40008fe0423 */
[----:B------:R-:W-:Y:S01]  /*2140*/  ISETP.GE.AND P1, PT, R14, c[0x0][0x1fc], PT ;  /* 0x00007f000e007a0c */ /* 0x000fe20003f26270 */
[----:B------:R-:W-:Y:S01]  /*2150*/  IMAD R14, R0, -0x8, R27 ;  /* 0xfffffff8000e7824 */ /* 0x000fe200078e021b */
[----:B------:R-:W-:Y:S01]  /*2160*/  LOP3.LUT R0, R15, 0xfffffff0, RZ, 0xc0, !PT ;  /* 0xfffffff00f007812 */ /* 0x000fe200078ec0ff */
[----:B------:R2:W-:Y:S01]  /*2170*/  LDGSTS.E.BYPASS.LTC128B.128 [R242+0x19080], [R2.64], !P2 ;  /* 0x1908000002f27fae */ /* 0x0005e2000d101d4a */
[----:B------:R-:W-:Y:S02]  /*2180*/  SEL R22, RZ, 0x1, P1 ;  /* 0x00000001ff167807 */ /* 0x000fe40000800000 */
[C---:B------:R-:W-:Y:S01]  /*2190*/  ISETP.GE.AND P1, PT, R105.reuse, 0x10, PT ;  /* 0x000000106900780c */ /* 0x040fe20003f26270 */
[----:B------:R-:W-:Y:S01]  /*21a0*/  IMAD.IADD R0, R105, 0x1, -R0 ;  /* 0x0000000169007824 */ /* 0x000fe200078e0a00 */
[C---:B------:R-:W-:Y:S01]  /*21b0*/  ISETP.GE.AND P0, PT, R18.reuse, c[0x0][0x1fc], PT ;  /* 0x00007f0012007a0c */ /* 0x040fe20003f06270 */
[----:B------:R2:W-:Y:S01]  /*21c0*/  LDGSTS.E.BYPASS.LTC128B.128 [R242+0x1b080], [R2.64+0x80], !P6 ;  /* 0x1b08008002f27fae */ /* 0x0005e2000f101d4a */
[----:B------:R-:W-:-:S02]  /*21d0*/  ISETP.GE.AND P2, PT, R18, c[0x0][0x16c], PT ;  /* 0x00005b0012007a0c */ /* 0x000fc40003f46270 */
[----:B------:R-:W-:Y:S01]  /*21e0*/  SEL R15, RZ, 0xffffffff, P0 ;  /* 0xffffffffff0f7807 */ /* 0x000fe20000000000 */
[----:B------:R2:W-:Y:S01]  /*21f0*/  LDGSTS.E.BYPASS.LTC128B.128 [R242+0x1d080], [R2.64+0x100], !P5 ;  /* 0x1d08010002f27fae */ /* 0x0005e2000e901d4a */
[----:B------:R-:W-:Y:S02]  /*2200*/  ISETP.GE.AND P5, PT, R19, c[0x0][0x16c], PT ;  /* 0x00005b0013007a0c */ /* 0x000fe40003fa6270 */
[----:B------:R-:W-:Y:S01]  /*2210*/  ISETP.GE.AND P6, PT, R29, c[0x0][0x1fc], PT ;  /* 0x00007f001d007a0c */ /* 0x000fe20003fc6270 */
[----:B------:R3:W-:Y:S01]  /*2220*/  LDGSTS.E.BYPASS.LTC128B.128 [R242+0x1f080], [R4.64], !P4 ;  /* 0x1f08000004f27fae */ /* 0x0007e2000e101d4a */
[----:B------:R-:W-:Y:S02]  /*2230*/  ISETP.GE.AND P4, PT, R19, c[0x0][0x1fc], PT ;  /* 0x00007f0013007a0c */ /* 0x000fe40003f86270 */
[----:B------:R-:W-:Y:S02]  /*2240*/  LOP3.LUT P0, RZ, R23, 0x2, RZ, 0xc0, !PT ;  /* 0x0000000217ff7812 */ /* 0x000fe4000780c0ff */
[----:B------:R-:W-:-:S02]  /*2250*/  SEL R16, RZ, 0xffffffff, P2 ;  /* 0xffffffffff107807 */ /* 0x000fc40001000000 */
[----:B------:R-:W-:Y:S02]  /*2260*/  SEL R19, RZ, 0x4, P4 ;  /* 0x00000004ff137807 */ /* 0x000fe40002000000 */
[----:B------:R-:W-:Y:S02]  /*2270*/  SEL R18, RZ, 0x4, P5 ;  /* 0x00000004ff127807 */ /* 0x000fe40002800000 */
[----:B------:R-:W-:Y:S02]  /*2280*/  SEL R250, RZ, 0x8, P6 ;  /* 0x00000008fffa7807 */ /* 0x000fe40003000000 */
[----:B--2---:R-:W-:Y:S02]  /*2290*/  LOP3.LUT R2, R11, 0xffffffe0, RZ, 0xc0, !PT ;  /* 0xffffffe00b027812 */ /* 0x004fe400078ec0ff */
[----:B------:R-:W-:Y:S01]  /*22a0*/  SHF.R.S32.HI R3, RZ, 0x1f, R0 ;  /* 0x0000001fff037819 */ /* 0x000fe20000011400 */
[----:B---3--:R-:W-:Y:S02]  /*22b0*/  IMAD R4, R21, c[0x0][0x240], RZ ;  /* 0x0000900015047a24 */ /* 0x008fe400078e02ff */
[----:B------:R-:W-:Y:S01]  /*22c0*/  IMAD.IADD R2, R105, 0x1, -R2 ;  /* 0x0000000169027824 */ /* 0x000fe200078e0a02 */
[----:B------:R-:W-:Y:S01]  /*22d0*/  LEA.HI R233, R3, R0, RZ, 0x3 ;  /* 0x0000000003e97211 */ /* 0x000fe200078f18ff */
[----:B------:R-:W-:-:S02]  /*22e0*/  IMAD R21, R26, c[0x0][0x244], R4 ;  /* 0x000091001a157a24 */ /* 0x000fc400078e0204 */
[----:B------:R-:W-:Y:S01]  /*22f0*/  IMAD.SHL.U32 R4, R236, 0x10, RZ ;  /* 0x00000010ec047824 */ /* 0x000fe200078e00ff */
[----:B------:R-:W-:Y:S02]  /*2300*/  SHF.R.S32.HI R5, RZ, 0x1f, R2 ;  /* 0x0000001fff057819 */ /* 0x000fe40000011402 */
[C---:B------:R-:W-:Y:S01]  /*2310*/  LOP3.LUT R3, R233.reuse, 0xfffffff8, RZ, 0xc0, !PT ;  /* 0xfffffff8e9037812 */ /* 0x040fe200078ec0ff */
[----:B------:R-:W-:Y:S01]  /*2320*/  IMAD.SHL.U32 R233, R233, 0x40, RZ ;  /* 0x00000040e9e97824 */ /* 0x000fe200078e00ff */
[----:B------:R-:W-:Y:S01]  /*2330*/  LEA.HI R10, R5, R2, RZ, 0x2 ;  /* 0x00000002050a7211 */ /* 0x000fe200078f10ff */
[----:B------:R-:W-:Y:S02]  /*2340*/  @!P1 IMAD.SHL.U32 R5, R105, 0x10, RZ ;  /* 0x0000001069059824 */ /* 0x000fe400078e00ff */
[----:B------:R-:W-:Y:S01]  /*2350*/  IMAD.IADD R8, R0, 0x1, -R3 ;  /* 0x0000000100087824 */ /* 0x000fe200078e0a03 */
[----:B------:R-:W-:Y:S01]  /*2360*/  LOP3.LUT R0, R10, 0xfffffffc, RZ, 0xc0, !PT ;  /* 0xfffffffc0a007812 */ /* 0x000fe200078ec0ff */
[----:B------:R-:W-:Y:S01]  /*2370*/  IMAD.SHL.U32 R3, R23, 0x40, RZ ;  /* 0x0000004017037824 */ /* 0x000fe200078e00ff */
[----:B------:R2:W-:Y:S01]  /*2380*/  @!P1 LDGSTS.E.BYPASS.LTC128B.128 [R5+0x20180], [R32.64] ;  /* 0x2018000020059fae */ /* 0x0005e2000b901d4a */
[----:B------:R-:W-:-:S02]  /*2390*/  R2P PR, R13, 0x6 ;  /* 0x000000060d007804 */ /* 0x000fc40000000000 */
[----:B------:R-:W-:Y:S01]  /*23a0*/  IMAD.IADD R11, R2, 0x1, -R0 ;  /* 0x00000001020b7824 */ /* 0x000fe200078e0a00 */
[----:B------:R-:W-:Y:S01]  /*23b0*/  LOP3.LUT R0, R3, 0x1c0, RZ, 0xc0, !PT ;  /* 0x000001c003007812 */ /* 0x000fe200078ec0ff */
[----:B------:R-:W-:Y:S01]  /*23c0*/  IMAD.SHL.U32 R2, R251, 0x8, RZ ;  /* 0x00000008fb027824 */ /* 0x000fe200078e00ff */
[----:B------:R-:W-:Y:S01]  /*23d0*/  LOP3.LUT R233, R233, 0xfffffe00, RZ, 0xc0, !PT ;  /* 0xfffffe00e9e97812 */ /* 0x000fe200078ec0ff */
[----:B------:R-:W-:Y:S01]  /*23e0*/  IMAD R11, R11, -0x2, R14 ;  /* 0xfffffffe0b0b7824 */ /* 0x000fe200078e020e */
[----:B------:R-:W-:Y:S01]  /*23f0*/  SHF.R.U32.HI R3, RZ, 0x3, R0 ;  /* 0x00000003ff037819 */ /* 0x000fe20000011600 */
[----:B------:R-:W-:Y:S01]  /*2400*/  IMAD.MOV.U32 R14, RZ, RZ, 0x20 ;  /* 0x00000020ff0e7424 */ /* 0x000fe200078e00ff */
[----:B------:R-:W-:Y:S01]  /*2410*/  LOP3.LUT R2, R2, 0x8, RZ, 0xc0, !PT ;  /* 0x0000000802027812 */ /* 0x000fe200078ec0ff */
[----:B------:R-:W-:Y:S01]  /*2420*/  IMAD R236, R236, 0x400, R233 ;  /* 0x00000400ecec7824 */ /* 0x000fe200078e02e9 */
[----:B------:R-:W-:Y:S01]  /*2430*/  LOP3.LUT R4, R0, 0x10, R4, 0xf8, !PT ;  /* 0x0000001000047812 */ /* 0x000fe200078ef804 */
[----:B------:R-:W0:Y:S01]  /*2440*/  LDGDEPBAR ;  /* 0x00000000000079af */ /* 0x000e220000000000 */
[----:B------:R-:W-:-:S02]  /*2450*/  LOP3.LUT R7, R3, R2, R0, 0x1e, !PT ;  /* 0x0000000203077212 */ /* 0x000fc400078e1e00 */
[----:B------:R-:W-:Y:S01]  /*2460*/  LOP3.LUT R231, R3, R4, R2, 0x1e, !PT ;  /* 0x0000000403e77212 */ /* 0x000fe200078e1e02 */
[----:B------:R-:W-:Y:S01]  /*2470*/  IMAD.SHL.U32 R3, R12, 0x20, RZ ;  /* 0x000000200c037824 */ /* 0x000fe200078e00ff */
[----:B------:R-:W-:Y:S01]  /*2480*/  SEL R246, R14, 0xffffffe0, !P1 ;  /* 0xffffffe00ef67807 */ /* 0x000fe20004800000 */
[----:B------:R-:W-:Y:S01]  /*2490*/  IMAD.SHL.U32 R2, R9, 0x8, RZ ;  /* 0x0000000809027824 */ /* 0x000fe200078e00ff */
[----:B------:R-:W-:Y:S01]  /*24a0*/  LOP3.LUT P1, RZ, R8, 0x2, RZ, 0xc0, !PT ;  /* 0x0000000208ff7812 */ /* 0x000fe2000782c0ff */
[C---:B------:R-:W-:Y:S01]  /*24b0*/  IMAD R4, R12.reuse, 0x2, R9 ;  /* 0x000000020c047824 */ /* 0x040fe200078e0209 */
[----:B------:R-:W-:Y:S01]  /*24c0*/  ISETP.GE.AND P4, PT, R29, c[0x0][0x16c], PT ;  /* 0x00005b001d007a0c */ /* 0x000fe20003f86270 */
[----:B------:R-:W-:Y:S01]  /*24d0*/  IMAD R231, R12, 0x200, R231 ;  /* 0x000002000ce77824 */ /* 0x000fe200078e02e7 */
[----:B------:R-:W-:Y:S02]  /*24e0*/  ISETP.GT.AND P6, PT, R11, 0x31, PT ;  /* 0x000000310b00780c */ /* 0x000fe40003fc4270 */
[----:B------:R-:W-:Y:S01]  /*24f0*/  SEL R249, RZ, 0x8, P4 ;  /* 0x00000008fff97807 */ /* 0x000fe20002000000 */
[----:B--2---:R-:W-:-:S02]  /*2500*/  IMAD.SHL.U32 R5, R13, 0x40, RZ ;  /* 0x000000400d057824 */ /* 0x004fc400078e00ff */
[----:B------:R-:W-:-:S03]  /*2510*/  IMAD.SHL.U32 R234, R231, 0x2, RZ ;  /* 0x00000002e7ea7824 */ /* 0x000fc600078e00ff */
[----:B------:R-:W-:Y:S02]  /*2520*/  LOP3.LUT R0, R5, 0x1c0, RZ, 0xc0, !PT ;  /* 0x000001c005007812 */ /* 0x000fe400078ec0ff */
[----:B------:R-:W-:Y:S02]  /*2530*/  LOP3.LUT R5, R3, 0x20, RZ, 0xc0, !PT ;  /* 0x0000002003057812 */ /* 0x000fe400078ec0ff */
[----:B------:R-:W-:Y:S01]  /*2540*/  LOP3.LUT R3, R0, 0x8, R2, 0xf8, !PT ;  /* 0x0000000800037812 */ /* 0x000fe200078ef802 */
[----:B------:R-:W-:Y:S01]  /*2550*/  IMAD.U32 R2, R4, 0x200, R7 ;  /* 0x0000020004027824 */ /* 0x000fe200078e0007 */
[----:B------:R-:W-:Y:S02]  /*2560*/  SHF.R.U32.HI R0, RZ, 0x3, R0 ;  /* 0x00000003ff007819 */ /* 0x000fe40000011600 */
[----:B------:R-:W-:Y:S01]  /*2570*/  SHF.R.U32.HI R4, RZ, 0x2, R10 ;  /* 0x00000002ff047819 */ /* 0x000fe2000001160a */
[----:B------:R-:W-:Y:S01]  /*2580*/  IMAD.SHL.U32 R2, R2, 0x2, RZ ;  /* 0x0000000202027824 */ /* 0x000fe200078e00ff */
[----:B------:R-:W-:Y:S01]  /*2590*/  LOP3.LUT R7, R3, R0, RZ, 0x3c, !PT ;  /* 0x0000000003077212 */ /* 0x000fe200078e3cff */
[----:B------:R-:W-:Y:S01]  /*25a0*/  IMAD.SHL.U32 R3, R15, 0x2, RZ ;  /* 0x000000020f037824 */ /* 0x000fe200078e00ff */
[----:B------:R-:W-:Y:S01]  /*25b0*/  LOP3.LUT R0, R24, 0x3ffffffc, RZ, 0xc0, !PT ;  /* 0x3ffffffc18007812 */ /* 0x000fe200078ec0ff */
[----:B------:R-:W-:Y:S01]  /*25c0*/  IMAD R248, R17, 0x10, R4 ;  /* 0x0000001011f87824 */ /* 0x000fe200078e0204 */
[----:B------:R-:W-:Y:S01]  /*25d0*/  LOP3.LUT R13, R5, 0x18, R6, 0xf8, !PT ;  /* 0x00000018050d7812 */ /* 0x000fe200078ef806 */
[----:B------:R-:W-:Y:S01]  /*25e0*/  IMAD.SHL.U32 R4, R16, 0x2, RZ ;  /* 0x0000000210047824 */ /* 0x000fe200078e00ff */
[----:B------:R-:W-:Y:S01]  /*25f0*/  LOP3.LUT R9, R3, 0x2, R22, 0xe2, !PT ;  /* 0x0000000203097812 */ /* 0x000fe200078ee216 */
[----:B------:R-:W-:Y:S01]  /*2600*/  IMAD.IADD R0, R105, 0x1, -R0 ;  /* 0x0000000169007824 */ /* 0x000fe200078e0a00 */
[----:B------:R-:W-:Y:S01]  /*2610*/  SEL R3, R14, 0xffffffe0, !P0 ;  /* 0xffffffe00e037807 */ /* 0x000fe20004000000 */
[----:B------:R-:W-:Y:S01]  /*2620*/  IMAD.SHL.U32 R6, R17, 0x400, RZ ;  /* 0x0000040011067824 */ /* 0x000fe200078e00ff */
[C---:B------:R-:W-:Y:S01]  /*2630*/  LOP3.LUT P0, RZ, R8.reuse, 0x4, RZ, 0xc0, !PT ;  /* 0x0000000408ff7812 */ /* 0x040fe2000780c0ff */
[----:B------:R-:W-:Y:S01]  /*2640*/  IMAD.SHL.U32 R5, R8, 0x40, RZ ;  /* 0x0000004008057824 */ /* 0x000fe200078e00ff */
[----:B------:R-:W-:Y:S01]  /*2650*/  LOP3.LUT R8, R4, 0x2, R25, 0xe2, !PT ;  /* 0x0000000204087812 */ /* 0x000fe200078ee219 */
[----:B------:R-:W-:Y:S01]  /*2660*/  IMAD R4, R0, 0x2, R6 ;  /* 0x0000000200047824 */ /* 0x000fe200078e0206 */
[----:B------:R-:W-:Y:S01]  /*2670*/  LOP3.LUT R9, R9, R19, RZ, 0xfc, !PT ;  /* 0x0000001309097212 */ /* 0x000fe200078efcff */
[----:B------:R-:W-:Y:S01]  /*2680*/  IMAD.IADD R3, R2, 0x1, R3 ;  /* 0x0000000102037824 */ /* 0x000fe200078e0203 */
[----:B------:R-:W-:Y:S01]  /*2690*/  LOP3.LUT R0, R5, 0x1c0, RZ, 0xc0, !PT ;  /* 0x000001c005007812 */ /* 0x000fe200078ec0ff */
[----:B------:R-:W-:Y:S01]  /*26a0*/  IMAD.SHL.U32 R5, R12, 0x8, RZ ;  /* 0x000000080c057824 */ /* 0x000fe200078e00ff */
[----:B------:R-:W-:Y:S01]  /*26b0*/  LOP3.LUT R252, R8, R18, RZ, 0xfc, !PT ;  /* 0x0000001208fc7212 */ /* 0x000fe200078efcff */
[----:B------:R-:W-:Y:S01]  /*26c0*/  IMAD.IADD R7, R4, 0x1, R7 ;  /* 0x0000000104077824 */ /* 0x000fe200078e0207 */
[--C-:B------:R-:W-:Y:S01]  /*26d0*/  SHF.R.U32.HI R4, RZ, 0x3, R0.reuse ;  /* 0x00000003ff047819 */ /* 0x100fe20000011600 */
[----:B------:R1:W-:Y:S01]  /*26e0*/  STL [R1+0x10], R9 ;  /* 0x0000100901007387 */ /* 0x0003e20000100800 */
[----:B------:R-:W-:Y:S01]  /*26f0*/  LOP3.LUT R5, R0, 0x8, R5, 0xf8, !PT ;  /* 0x0000000800057812 */ /* 0x000fe200078ef805 */
[----:B------:R-:W-:Y:S01]  /*2700*/  CS2R R104, SRZ ;  /* 0x0000000000687805 */ /* 0x000fe2000001ff00 */
[----:B------:R-:W-:-:S02]  /*2710*/  LOP3.LUT R0, R4, R13, R0, 0x1e, !PT ;  /* 0x0000000d04007212 */ /* 0x000fc400078e1e00 */
[----:B------:R-:W-:Y:S02]  /*2720*/  LOP3.LUT R4, R5, R4, RZ, 0x3c, !PT ;  /* 0x0000000405047212 */ /* 0x000fe400078e3cff */
[-C--:B------:R-:W-:Y:S02]  /*2730*/  LOP3.LUT R0, R0, R233.reuse, RZ, 0xfc, !PT ;  /* 0x000000e900007212 */ /* 0x080fe400078efcff */
[C---:B------:R-:W-:Y:S01]  /*2740*/  IADD3 R233, R4.reuse, R233, R6 ;  /* 0x000000e904e97210 */ /* 0x040fe20007ffe006 */
[----:B------:R-:W-:Y:S01]  /*2750*/  IMAD.IADD R236, R4, 0x1, R236 ;  /* 0x0000000104ec7824 */ /* 0x000fe200078e02ec */
[----:B------:R-:W-:Y:S01]  /*2760*/  LEA R244, R7, 0x20280, 0x1 ;  /* 0x0002028007f47811 */ /* 0x000fe200078e08ff */
[----:B------:R-:W-:Y:S01]  /*2770*/  IMAD.MOV.U32 R4, RZ, RZ, 0x40 ;  /* 0x00000040ff047424 */ /* 0x000fe200078e00ff */
[----:B------:R-:W-:Y:S01]  /*2780*/  SEL R5, R14, 0xffffffe0, !P1 ;  /* 0xffffffe00e057807 */ /* 0x000fe20004800000 */
[----:B------:R-:W-:Y:S01]  /*2790*/  IMAD.IADD R6, R31, 0x1, R21 ;  /* 0x000000011f067824 */ /* 0x000fe200078e0215 */
[C---:B------:R-:W-:Y:S01]  /*27a0*/  IADD3 R245, R244.reuse, 0x40, RZ ;  /* 0x00000040f4f57810 */ /* 0x040fe20007ffe0ff */
[----:B------:R-:W-:Y:S01]  /*27b0*/  IMAD.IADD R247, R244, 0x1, R246 ;  /* 0x00000001f4f77824 */ /* 0x000fe200078e02f6 */
[C---:B------:R-:W-:Y:S01]  /*27c0*/  SEL R228, R4.reuse, 0xffffffc0, !P3 ;  /* 0xffffffc004e47807 */ /* 0x040fe20005800000 */
[----:B------:R-:W-:Y:S01]  /*27d0*/  IMAD R230, R233, 0x2, R5 ;  /* 0x00000002e9e67824 */ /* 0x000fe200078e0205 */
[----:B------:R-:W-:Y:S01]  /*27e0*/  SEL R4, R4, 0xffffffc0, !P0 ;  /* 0xffffffc004047807 */ /* 0x000fe20004000000 */
[----:B------:R1:W-:Y:S01]  /*27f0*/  STL [R1+0x14], R6 ;  /* 0x0000140601007387 */ /* 0x0003e20000100800 */
[----:B------:R-:W-:Y:S01]  /*2800*/  ISETP.GT.AND P0, PT, R11, RZ, PT ;  /* 0x000000ff0b00720c */ /* 0x000fe20003f04270 */
[--C-:B------:R-:W-:Y:S01]  /*2810*/  IMAD R231, R231, 0x2, R228.reuse ;  /* 0x00000002e7e77824 */ /* 0x100fe200078e02e4 */
[----:B------:R-:W-:Y:S01]  /*2820*/  @P2 IADD3 R245, R244, -0x40, RZ ;  /* 0xffffffc0f4f52810 */ /* 0x000fe20007ffe0ff */
[----:B------:R-:W-:Y:S01]  /*2830*/  IMAD.IADD R229, R2, 0x1, R228 ;  /* 0x0000000102e57824 */ /* 0x000fe200078e02e4 */
[----:B------:R-:W-:Y:S01]  /*2840*/  ISETP.GT.AND P2, PT, R11, 0x1, PT ;  /* 0x000000010b00780c */ /* 0x000fe20003f44270 */
[----:B------:R-:W-:Y:S01]  /*2850*/  IMAD.SHL.U32 R235, R233, 0x2, RZ ;  /* 0x00000002e9eb7824 */ /* 0x000fe200078e00ff */
[----:B------:R-:W-:Y:S01]  /*2860*/  ISETP.GT.AND P1, PT, R11, 0x10, PT ;  /* 0x000000100b00780c */ /* 0x000fe20003f24270 */
[----:B------:R-:W-:Y:S01]  /*2870*/  IMAD.IADD R228, R228, 0x1, R3 ;  /* 0x00000001e4e47824 */ /* 0x000fe200078e0203 */
[----:B------:R-:W-:Y:S01]  /*2880*/  LEA R236, R236, 0x22280, 0x1 ;  /* 0x00022280ecec7811 */ /* 0x000fe200078e08ff */
[----:B------:R-:W-:Y:S01]  /*2890*/  IMAD.SHL.U32 R0, R0, 0x2, RZ ;  /* 0x0000000200007824 */ /* 0x000fe200078e00ff */
[----:B------:R-:W-:Y:S01]  /*28a0*/  LOP3.LUT R250, R9, R250, RZ, 0xfc, !PT ;  /* 0x000000fa09fa7212 */ /* 0x000fe200078efcff */
[----:B------:R-:W-:Y:S01]  /*28b0*/  IMAD R233, R233, 0x2, R4 ;  /* 0x00000002e9e97824 */ /* 0x000fe200078e0204 */
[----:B------:R-:W-:Y:S01]  /*28c0*/  LOP3.LUT R249, R252, R249, RZ, 0xfc, !PT ;  /* 0x000000f9fcf97212 */ /* 0x000fe200078efcff */
[----:B------:R-:W-:Y:S01]  /*28d0*/  IMAD.IADD R237, R5, 0x1, R236 ;  /* 0x0000000105ed7824 */ /* 0x000fe200078e02ec */
[----:B------:R-:W-:Y:S01]  /*28e0*/  @P0 LOP3.LUT R243, R243, 0x40, RZ, 0xfc, !PT ;  /* 0x00000040f3f30812 */ /* 0x000fe200078efcff */
[----:B------:R-:W-:Y:S01]  /*28f0*/  IMAD.IADD R246, R246, 0x1, R245 ;  /* 0x00000001f6f67824 */ /* 0x000fe200078e02f5 */
[----:B------:R-:W-:Y:S01]  /*2900*/  ISETP.GT.AND P0, PT, R11, 0x11, PT ;  /* 0x000000110b00780c */ /* 0x000fe20003f04270 */
[C---:B------:R-:W-:Y:S01]  /*2910*/  IMAD.IADD R232, R4.reuse, 0x1, R230 ;  /* 0x0000000104e87824 */ /* 0x040fe200078e02e6 */
[----:B------:R-:W-:Y:S01]  /*2920*/  LOP3.LUT R243, R243, 0xffffffdf, RZ, 0xc0, !PT ;  /* 0xffffffdff3f37812 */ /* 0x000fe200078ec0ff */
[----:B------:R-:W-:-:S02]  /*2930*/  IMAD.IADD R239, R4, 0x1, R236 ;  /* 0x0000000104ef7824 */ /* 0x000fc400078e02ec */
[----:B------:R-:W-:Y:S01]  /*2940*/  IMAD.IADD R238, R4, 0x1, R237 ;  /* 0x0000000104ee7824 */ /* 0x000fe200078e02ed */
        /* <DEDUP_REMOVED lines=11> */
[----:B------:R-:W-:-:S04]  /*2a00*/  @P1 LOP3.LUT R243, R243, 0x2, RZ, 0xfc, !PT ;  /* 0x00000002f3f31812 */ /* 0x000fc800078efcff */
[----:B------:R-:W-:-:S04]  /*2a10*/  LOP3.LUT R243, R243, 0xfffffffe, RZ, 0xc0, !PT ;  /* 0xfffffffef3f37812 */ /* 0x000fc800078ec0ff */
[----:B-1----:R-:W-:Y:S02]  /*2a20*/  @P0 LOP3.LUT R243, R243, 0x1, RZ, 0xfc, !PT ;  /* 0x00000001f3f30812 */ /* 0x002fe400078efcff */
.L_x_614:
        /* <DEDUP_REMOVED lines=8> */
[----:B------:R-:W-:Y:S03]  /*2ab0*/  LOP3.LUT P2, RZ, R243, 0x4, RZ, 0xc0, !PT ;  /* 0x00000004f3ff7812 */ /* 0x000fe6000784c0ff */
[----:B------:R-:W-:Y:S01]  /*2ac0*/  PLOP3.LUT P5, PT, PT, PT, UP0, 0x80, 0x0 ;  /* 0x000000000000781c */ /* 0x000fe20003faf008 */
[----:B-1----:R-:W-:Y:S05]  /*2ad0*/  LDSM.16.M88.4 R16, [R235+0x10080] ;  /* 0x01008000eb10783b */ /* 0x002fea0000000200 */
[----:B------:R-:W1:Y:S05]  /*2ae0*/  LDSM.16.M88.4 R8, [R2+0x80] ;  /* 0x000080000208783b */ /* 0x000e6a0000000200 */
[----:B------:R-:W2:Y:S05]  /*2af0*/  LDSM.16.M88.4 R20, [R2+0x1080] ;  /* 0x001080000214783b */ /* 0x000eaa0000000200 */
[----:B------:R-:W-:Y:S05]  /*2b00*/  LDSM.16.M88.4 R24, [R230+0x10080] ;  /* 0x01008000e618783b */ /* 0x000fea0000000200 */
[----:B------:R-:W3:Y:S05]  /*2b10*/  LDSM.16.M88.4 R28, [R3+0x80] ;  /* 0x00008000031c783b */ /* 0x000eea0000000200 */
[----:B------:R-:W4:Y:S05]  /*2b20*/  LDSM.16.M88.4 R32, [R3+0x1080] ;  /* 0x001080000320783b */ /* 0x000f2a0000000200 */
[----:B------:R-:W-:Y:S05]  /*2b30*/  LDSM.16.M88.4 R164, [R233+0x10080] ;  /* 0x01008000e9a4783b */ /* 0x000fea0000000200 */
[----:B------:R-:W5:Y:S05]  /*2b40*/  LDSM.16.M88.4 R168, [R229+0x80] ;  /* 0x00008000e5a8783b */ /* 0x000f6a0000000200 */
[----:B------:R-:W-:Y:S01]  /*2b50*/  LDSM.16.M88.4 R172, [R228+0x80] ;  /* 0x00008000e4ac783b */ /* 0x000fe20000000200 */
[C---:B-1----:R-:W-:Y:S04]  /*2b60*/  HMMA.16816.F32 R4, R16.reuse, R8, RZ ;  /* 0x000000081004723c */ /* 0x042fe800000018ff */
[----:B------:R-:W-:Y:S05]  /*2b70*/  LDS R193, [R248.X4+0x20080] ;  /* 0x02008000f8c17984 */ /* 0x000fea0000004800 */
[----:B------:R-:W-:Y:S01]  /*2b80*/  LDS R192, [R248.X4+0x200a0] ;  /* 0x0200a000f8c07984 */ /* 0x000fe20000004800 */
[C---:B------:R-:W-:Y:S08]  /*2b90*/  HMMA.16816.F32 R8, R16.reuse, R10, RZ ;  /* 0x0000000a1008723c */ /* 0x040ff000000018ff */
[C---:B--2---:R-:W-:Y:S08]  /*2ba0*/  HMMA.16816.F32 R12, R16.reuse, R20, RZ ;  /* 0x00000014100c723c */ /* 0x044ff000000018ff */
[----:B------:R-:W-:Y:S01]  /*2bb0*/  HMMA.16816.F32 R16, R16, R22, RZ ;  /* 0x000000161010723c */ /* 0x000fe200000018ff */
[----:B------:R-:W1:Y:S07]  /*2bc0*/  LDSM.16.M88.4 R20, [R229+0x1080] ;  /* 0x00108000e514783b */ /* 0x000e6e0000000200 */
[C---:B---3--:R-:W-:Y:S08]  /*2bd0*/  HMMA.16816.F32 R4, R24.reuse, R28, R4 ;  /* 0x0000001c1804723c */ /* 0x048ff00000001804 */
[C---:B------:R-:W-:Y:S01]  /*2be0*/  HMMA.16816.F32 R8, R24.reuse, R30, R8 ;  /* 0x0000001e1808723c */ /* 0x040fe20000001808 */
[----:B------:R-:W2:Y:S07]  /*2bf0*/  LDSM.16.M88.4 R28, [R232+0x10080] ;  /* 0x01008000e81c783b */ /* 0x000eae0000000200 */
[C---:B----4-:R-:W-:Y:S08]  /*2c00*/  HMMA.16816.F32 R12, R24.reuse, R32, R12 ;  /* 0x00000020180c723c */ /* 0x050ff0000000180c */
[----:B------:R-:W-:Y:S01]  /*2c10*/  HMMA.16816.F32 R16, R24, R34, R16 ;  /* 0x000000221810723c */ /* 0x000fe20000001810 */
[----:B------:R-:W3:Y:S05]  /*2c20*/  LDSM.16.M88.4 R24, [R228+0x1080] ;  /* 0x00108000e418783b */ /* 0x000eea0000000200 */
[----:B------:R-:W-:Y:S02]  /*2c30*/  LDSM.16.M88.4 R32, [R235+0x12080] ;  /* 0x01208000eb20783b */ /* 0x000fe40000000200 */
[C---:B-----5:R-:W-:Y:S08]  /*2c40*/  HMMA.16816.F32 R4, R164.reuse, R168, R4 ;  /* 0x000000a8a404723c */ /* 0x060ff00000001804 */
[C---:B------:R-:W-:Y:S01]  /*2c50*/  HMMA.16816.F32 R8, R164.reuse, R170, R8 ;  /* 0x000000aaa408723c */ /* 0x040fe20000001808 */
[----:B------:R-:W4:Y:S07]  /*2c60*/  LDSM.16.M88.4 R168, [R2+0x2080] ;  /* 0x0020800002a8783b */ /* 0x000f2e0000000200 */
[C---:B-1----:R-:W-:Y:S08]  /*2c70*/  HMMA.16816.F32 R12, R164.reuse, R20, R12 ;  /* 0x00000014a40c723c */ /* 0x042ff0000000180c */
[----:B------:R-:W-:Y:S01]  /*2c80*/  HMMA.16816.F32 R16, R164, R22, R16 ;  /* 0x00000016a410723c */ /* 0x000fe20000001810 */
[----:B------:R-:W1:Y:S05]  /*2c90*/  LDSM.16.M88.4 R20, [R2+0x3080] ;  /* 0x003080000214783b */ /* 0x000e6a0000000200 */
[----:B------:R-:W-:Y:S02]  /*2ca0*/  LDSM.16.M88.4 R164, [R230+0x12080] ;  /* 0x01208000e6a4783b */ /* 0x000fe40000000200 */
[C---:B--2---:R-:W-:Y:S08]  /*2cb0*/  HMMA.16816.F32 R4, R28.reuse, R172, R4 ;  /* 0x000000ac1c04723c */ /* 0x044ff00000001804 */
[C---:B------:R-:W-:Y:S01]  /*2cc0*/  HMMA.16816.F32 R8, R28.reuse, R174, R8 ;  /* 0x000000ae1c08723c */ /* 0x040fe20000001808 */
[----:B------:R-:W2:Y:S07]  /*2cd0*/  LDSM.16.M88.4 R172, [R3+0x2080] ;  /* 0x0020800003ac783b */ /* 0x000eae0000000200 */
[C---:B---3--:R-:W-:Y:S08]  /*2ce0*/  HMMA.16816.F32 R12, R28.reuse, R24, R12 ;  /* 0x000000181c0c723c */ /* 0x048ff0000000180c */
[----:B------:R-:W-:Y:S01]  /*2cf0*/  HMMA.16816.F32 R16, R28, R26, R16 ;  /* 0x0000001a1c10723c */ /* 0x000fe20000001810 */
[----:B------:R-:W3:Y:S05]  /*2d00*/  LDSM.16.M88.4 R24, [R3+0x3080] ;  /* 0x003080000318783b */ /* 0x000eea0000000200 */
[----:B------:R-:W-:Y:S02]  /*2d10*/  LDSM.16.M88.4 R28, [R233+0x12080] ;  /* 0x01208000e91c783b */ /* 0x000fe40000000200 */
[C---:B----4-:R-:W-:Y:S08]  /*2d20*/  HMMA.16816.F32 R4, R32.reuse, R168, R4 ;  /* 0x000000a82004723c */ /* 0x050ff00000001804 */
        /* <DEDUP_REMOVED lines=63> */
[C---:B------:R-:W-:Y:S08]  /*3120*/  HMMA.16816.F32 R8, R32.reuse, R174, R8 ;  /* 0x000000ae2008723c */ /* 0x040ff00000001808 */
[C---:B---3--:R-:W-:Y:S08]  /*3130*/  HMMA.16816.F32 R12, R32.reuse, R24, R12 ;  /* 0x00000018200c723c */ /* 0x048ff0000000180c */
[----:B------:R-:W-:Y:S01]  /*3140*/  HMMA.16816.F32 R16, R32, R26, R16 ;  /* 0x0000001a2010723c */ /* 0x000fe20000001810 */
[----:B------:R-:W2:Y:S05]  /*3150*/  LDSM.16.M88.4 R24, [R232+0x16080] ;  /* 0x01608000e818783b */ /* 0x000eaa0000000200 */
[----:B------:R-:W3:Y:S02]  /*3160*/  LDSM.16.M88.4 R32, [R228+0x7080] ;  /* 0x00708000e420783b */ /* 0x000ee40000000200 */
[C---:B----4-:R-:W-:Y:S01]  /*3170*/  HMMA.16816.F32 R4, R164.reuse, R168, R4 ;  /* 0x000000a8a404723c */ /* 0x050fe20000001804 */
[----:B------:R-:W-:Y:S04]  /*3180*/  DEPBAR.LE SB0, 0x0 ;  /* 0x000080000000791a */ /* 0x000fe80000000000 */
[----:B------:R-:W-:Y:S03]  /*3190*/  BAR.SYNC.DEFER_BLOCKING 0x0 ;  /* 0x0000000000007b1d */ /* 0x000fe60000010000 */
[C---:B------:R-:W-:Y:S08]  /*31a0*/  HMMA.16816.F32 R8, R164.reuse, R170, R8 ;  /* 0x000000aaa408723c */ /* 0x040ff00000001808 */
[C---:B-1----:R-:W-:Y:S08]  /*31b0*/  HMMA.16816.F32 R12, R164.reuse, R20, R12 ;  /* 0x00000014a40c723c */ /* 0x042ff0000000180c */
[----:B------:R-:W-:Y:S01]  /*31c0*/  HMMA.16816.F32 R16, R164, R22, R16 ;  /* 0x00000016a410723c */ /* 0x000fe20000001810 */
[----:B------:R-:W-:Y:S07]  /*31d0*/  LDSM.16.M88.4 R168, [R235+0x18080] ;  /* 0x01808000eba8783b */ /* 0x000fee0000000200 */
[C---:B--2---:R-:W-:Y:S01]  /*31e0*/  HMMA.16816.F32 R4, R24.reuse, R28, R4 ;  /* 0x0000001c1804723c */ /* 0x044fe20000001804 */
[----:B------:R-:W1:Y:S05]  /*31f0*/  LDSM.16.M88.4 R172, [R2+0x8080] ;  /* 0x0080800002ac783b */ /* 0x000e6a0000000200 */
[----:B------:R-:W2:Y:S02]  /*3200*/  LDSM.16.M88.4 R164, [R2+0x9080] ;  /* 0x0090800002a4783b */ /* 0x000ea40000000200 */
[C---:B------:R-:W-:Y:S03]  /*3210*/  HMMA.16816.F32 R8, R24.reuse, R30, R8 ;  /* 0x0000001e1808723c */ /* 0x040fe60000001808 */
[----:B------:R-:W-:Y:S05]  /*3220*/  LDSM.16.M88.4 R176, [R230+0x18080] ;  /* 0x01808000e6b0783b */ /* 0x000fea0000000200 */
[C---:B---3--:R-:W-:Y:S01]  /*3230*/  HMMA.16816.F32 R12, R24.reuse, R32, R12 ;  /* 0x00000020180c723c */ /* 0x048fe2000000180c */
[----:B------:R-:W3:Y:S05]  /*3240*/  LDSM.16.M88.4 R180, [R3+0x8080] ;  /* 0x0080800003b4783b */ /* 0x000eea0000000200 */
[----:B------:R-:W4:Y:S02]  /*3250*/  LDSM.16.M88.4 R184, [R3+0x9080] ;  /* 0x0090800003b8783b */ /* 0x000f240000000200 */
[----:B------:R-:W-:Y:S03]  /*3260*/  HMMA.16816.F32 R16, R24, R34, R16 ;  /* 0x000000221810723c */ /* 0x000fe60000001810 */
[----:B------:R-:W-:Y:S01]  /*3270*/  LDSM.16.M88.4 R188, [R229+0x8080] ;  /* 0x00808000e5bc783b */ /* 0x000fe20000000200 */
[----:B------:R-:W-:Y:S02]  /*3280*/  FMUL.FTZ R4, R4, c[0x0][0x2b4] ;  /* 0x0000ad0004047a20 */ /* 0x000fe40000410000 */
[----:B------:R-:W-:Y:S02]  /*3290*/  FMUL.FTZ R5, R5, c[0x0][0x2b4] ;  /* 0x0000ad0005057a20 */ /* 0x000fe40000410000 */
[----:B------:R-:W-:Y:S01]  /*32a0*/  FMUL.FTZ R6, R6, c[0x0][0x2b4] ;  /* 0x0000ad0006067a20 */ /* 0x000fe20000410000 */
[----:B------:R-:W5:Y:S03]  /*32b0*/  MUFU.TANH R196, R4 ;  /* 0x0000000400c47308 */ /* 0x000f660000002400 */
        /* <DEDUP_REMOVED lines=19> */
[----:B------:R-:W5:Y:S03]  /*33f0*/  LDSM.16.M88.4 R164, [R229+0x9080] ;  /* 0x00908000e5a4783b */ /* 0x000f660000000200 */
        /* <DEDUP_REMOVED lines=14> */
[C---:B-----5:R-:W-:Y:S08]  /*34e0*/  HMMA.16816.F32 R28, R172.reuse, R164, R28 ;  /* 0x000000a4ac1c723c */ /* 0x060ff0000000181c */
        /* <DEDUP_REMOVED lines=55> */
[----:B------:R-:W5:Y:S05]  /*3860*/  MUFU.TANH R190, R10 ;  /* 0x0000000a00be7308 */ /* 0x000f6a0000002400 */
        /* <DEDUP_REMOVED lines=45> */
[----:B------:R-:W-:Y:S03]  /*3b40*/  LOP3.LUT P0, RZ, R243, 0x1, RZ, 0xc0, !PT ;  /* 0x00000001f3ff7812 */ /* 0x000fe6000780c0ff */
[--C-:B------:R-:W-:Y:S02]  /*3b50*/  FFMA.FTZ R168, R12, c[0x0][0x29c], -R192.reuse ;  /* 0x0000a7000ca87a23 */ /* 0x100fe400000108c0 */
[----:B------:R-:W3:Y:S01]  /*3b60*/  LDSM.16.M88.4 R12, [R229+0xf080] ;  /* 0x00f08000e50c783b */ /* 0x000ee20000000200 */
[C---:B-1----:R-:W-:Y:S01]  /*3b70*/  HMMA.16816.F32 R20, R8.reuse, R164, R20 ;  /* 0x000000a40814723c */ /* 0x042fe20000001814 */
[----:B------:R1:W-:Y:S06]  /*3b80*/  MUFU.EX2 R175, R168 ;  /* 0x000000a800af7308 */ /* 0x0003ec0000000800 */
[----:B-----5:R-:W-:Y:S01]  /*3b90*/  FSEL R164, R190, -INF , P4 ;  /* 0xff800000bea47808 */ /* 0x020fe20002000000 */
[C---:B------:R-:W-:Y:S04]  /*3ba0*/  HMMA.16816.F32 R24, R8.reuse, R166, R24 ;  /* 0x000000a60818723c */ /* 0x040fe80000001818 */
[--C-:B------:R-:W-:Y:S01]  /*3bb0*/  FFMA.FTZ R164, R164, c[0x0][0x29c], -R192.reuse ;  /* 0x0000a700a4a47a23 */ /* 0x100fe200000108c0 */
[----:B--2---:R-:W-:Y:S03]  /*3bc0*/  LDSM.16.M88.4 R16, [R228+0xe080] ;  /* 0x00e08000e410783b */ /* 0x004fe60000000200 */
[----:B------:R2:W-:Y:S01]  /*3bd0*/  MUFU.EX2 R174, R164 ;  /* 0x000000a400ae7308 */ /* 0x0005e20000000800 */
[--C-:B-1----:R-:W-:Y:S02]  /*3be0*/  FFMA.FTZ R168, R4, c[0x0][0x29c], -R193.reuse ;  /* 0x0000a70004a87a23 */ /* 0x102fe400000108c1 */
[----:B------:R-:W1:Y:S07]  /*3bf0*/  LDSM.16.M88.4 R4, [R232+0x1e080] ;  /* 0x01e08000e804783b */ /* 0x000e6e0000000200 */
[----:B------:R-:W4:Y:S01]  /*3c00*/  MUFU.EX2 R168, R168 ;  /* 0x000000a800a87308 */ /* 0x000f220000000800 */
[C---:B---3--:R-:W-:Y:S03]  /*3c10*/  HMMA.16816.F32 R28, R8.reuse, R12, R28 ;  /* 0x0000000c081c723c */ /* 0x048fe6000000181c */
[----:B--2---:R-:W-:Y:S04]  /*3c20*/  FSEL R164, R189, -INF , P3 ;  /* 0xff800000bda47808 */ /* 0x004fe80001800000 */
[----:B------:R-:W-:Y:S01]  /*3c30*/  FSEL R12, R182, -INF , P2 ;  /* 0xff800000b60c7808 */ /* 0x000fe20001000000 */
[----:B------:R-:W-:Y:S01]  /*3c40*/  HMMA.16816.F32 R32, R8, R14, R32 ;  /* 0x0000000e0820723c */ /* 0x000fe20000001820 */
[----:B------:R-:W2:Y:S03]  /*3c50*/  LDS R8, [R248.X4+0x20180] ;  /* 0x02018000f8087984 */ /* 0x000ea60000004800 */
[----:B------:R-:W-:Y:S02]  /*3c60*/  FFMA.FTZ R171, R164, c[0x0][0x29c], -R192 ;  /* 0x0000a700a4ab7a23 */ /* 0x000fe400000108c0 */
[----:B------:R-:W3:Y:S01]  /*3c70*/  LDSM.16.M88.4 R164, [R228+0xf080] ;  /* 0x00f08000e4a4783b */ /* 0x000ee20000000200 */
[----:B------:R-:W-:Y:S01]  /*3c80*/  FSEL R9, R181, -INF , P1 ;  /* 0xff800000b5097808 */ /* 0x000fe20000800000 */
[----:B------:R-:W-:Y:S01]  /*3c90*/  MUFU.EX2 R173, R171 ;  /* 0x000000ab00ad7308 */ /* 0x000fe20000000800 */
[----:B------:R-:W-:Y:S03]  /*3ca0*/  FFMA.FTZ R13, -R195, R195, 1 ;  /* 0x3f800000c30d7423 */ /* 0x000fe600000101c3 */
[--C-:B------:R-:W-:Y:S01]  /*3cb0*/  FFMA.FTZ R9, R9, c[0x0][0x29c], -R193.reuse ;  /* 0x0000a70009097a23 */ /* 0x100fe200000108c1 */
[----:B----4-:R-:W-:Y:S01]  /*3cc0*/  F2FP.PACK_AB R15, R168, R169 ;  /* 0x000000a9a80f723e */ /* 0x010fe200000000ff */
[----:B------:R-:W-:Y:S02]  /*3cd0*/  FFMA.FTZ R14, -R181, R181, 1 ;  /* 0x3f800000b50e7423 */ /* 0x000fe400000101b5 */
[--C-:B------:R-:W-:Y:S02]  /*3ce0*/  FFMA.FTZ R12, R12, c[0x0][0x29c], -R193.reuse ;  /* 0x0000a7000c0c7a23 */ /* 0x100fe400000108c1 */
[----:B------:R4:W-:Y:S01]  /*3cf0*/  MUFU.EX2 R10, R9 ;  /* 0x00000009000a7308 */ /* 0x0009e20000000800 */
[C---:B-1----:R-:W-:Y:S08]  /*3d00*/  HMMA.16816.F32 R20, R4.reuse, R16, R20 ;  /* 0x000000100414723c */ /* 0x042ff00000001814 */
[C---:B------:R-:W-:Y:S01]  /*3d10*/  HMMA.16816.F32 R24, R4.reuse, R18, R24 ;  /* 0x000000120418723c */ /* 0x040fe20000001818 */
[----:B------:R1:W5:Y:S06]  /*3d20*/  MUFU.EX2 R11, R12 ;  /* 0x0000000c000b7308 */ /* 0x00036c0000000800 */
[----:B------:R-:W-:Y:S02]  /*3d30*/  FFMA.FTZ R19, -R176, R176, 1 ;  /* 0x3f800000b0137423 */ /* 0x000fe400000101b0 */
[----:B------:R-:W-:Y:S03]  /*3d40*/  FFMA.FTZ R18, -R180, R180, 1 ;  /* 0x3f800000b4127423 */ /* 0x000fe600000101b4 */
[----:B----4-:R-:W-:Y:S04]  /*3d50*/  FSEL R9, R184, -INF , P2 ;  /* 0xff800000b8097808 */ /* 0x010fe80001000000 */
[----:B--2---:R-:W-:Y:S01]  /*3d60*/  FADD.FTZ R21, R21, -R8 ;  /* 0x8000000815157221 */ /* 0x004fe20000010000 */
[C---:B---3--:R-:W-:Y:S03]  /*3d70*/  HMMA.16816.F32 R28, R4.reuse, R164, R28 ;  /* 0x000000a4041c723c */ /* 0x048fe6000000181c */
[----:B------:R-:W-:Y:S02]  /*3d80*/  FFMA.FTZ R9, R9, c[0x0][0x29c], -R192 ;  /* 0x0000a70009097a23 */ /* 0x000fe400000108c0 */
[----:B------:R-:W-:Y:S02]  /*3d90*/  FMUL.FTZ R21, R170, R21 ;  /* 0x00000015aa157220 */ /* 0x000fe40000410000 */
[----:B------:R2:W-:Y:S01]  /*3da0*/  MUFU.EX2 R171, R9 ;  /* 0x0000000900ab7308 */ /* 0x0005e20000000800 */
[----:B------:R-:W-:Y:S04]  /*3db0*/  HMMA.16816.F32 R32, R4, R166, R32 ;  /* 0x000000a60420723c */ /* 0x000fe80000001820 */
[----:B-1----:R-:W-:Y:S01]  /*3dc0*/  FSEL R12, R176, -INF , P6 ;  /* 0xff800000b00c7808 */ /* 0x002fe20003000000 */
[--C-:B------:R-:W-:Y:S02]  /*3dd0*/  FADD.FTZ R24, R24, -R8.reuse ;  /* 0x8000000818187221 */ /* 0x100fe40000010000 */
[----:B------:R-:W-:Y:S01]  /*3de0*/  FSEL R4, R179, -INF , P0 ;  /* 0xff800000b3047808 */ /* 0x000fe20000000000 */
[----:B------:R-:W-:Y:S01]  /*3df0*/  FADD.FTZ R20, R20, -R8 ;  /* 0x8000000814147221 */ /* 0x000fe20000010000 */
[----:B------:R-:W-:Y:S03]  /*3e00*/  FSEL R5, R178, -INF , P6 ;  /* 0xff800000b2057808 */ /* 0x000fe60003000000 */
[----:B------:R-:W-:Y:S01]  /*3e10*/  FFMA.FTZ R7, R4, c[0x0][0x29c], -R192 ;  /* 0x0000a70004077a23 */ /* 0x000fe200000108c0 */
[----:B------:R-:W-:Y:S01]  /*3e20*/  F2FP.PACK_AB R6, R170, R172 ;  /* 0x000000acaa06723e */ /* 0x000fe200000000ff */
[----:B------:R-:W-:Y:S02]  /*3e30*/  FMUL.FTZ R17, R169, R24 ;  /* 0x00000018a9117220 */ /* 0x000fe40000410000 */
[----:B------:R5:W-:Y:S01]  /*3e40*/  MUFU.EX2 R24, R7 ;  /* 0x0000000700187308 */ /* 0x000be20000000800 */
[--C-:B------:R-:W-:Y:S02]  /*3e50*/  FADD.FTZ R25, R25, -R8.reuse ;  /* 0x8000000819197221 */ /* 0x100fe40000010000 */
[----:B------:R-:W-:Y:S02]  /*3e60*/  FMUL.FTZ R20, R172, R20 ;  /* 0x00000014ac147220 */ /* 0x000fe40000410000 */
[----:B------:R-:W-:Y:S01]  /*3e70*/  FFMA.FTZ R4, -R196, R196, 1 ;  /* 0x3f800000c4047423 */ /* 0x000fe200000101c4 */
[----:B--2---:R-:W-:Y:S01]  /*3e80*/  FSEL R9, R183, -INF , P1 ;  /* 0xff800000b7097808 */ /* 0x004fe20000800000 */
[----:B------:R-:W-:Y:S02]  /*3e90*/  FMUL.FTZ R21, R13, R21 ;  /* 0x000000150d157220 */ /* 0x000fe40000410000 */
[----:B------:R-:W-:Y:S02]  /*3ea0*/  FADD.FTZ R28, R28, -R8 ;  /* 0x800000081c1c7221 */ /* 0x000fe40000010000 */
[--C-:B------:R-:W-:Y:S02]  /*3eb0*/  FFMA.FTZ R9, R9, c[0x0][0x29c], -R192.reuse ;  /* 0x0000a70009097a23 */ /* 0x100fe400000108c0 */
[----:B------:R-:W-:Y:S02]  /*3ec0*/  FFMA.FTZ R192, R5, c[0x0][0x29c], -R192 ;  /* 0x0000a70005c07a23 */ /* 0x000fe400000108c0 */
[----:B------:R1:W2:Y:S01]  /*3ed0*/  MUFU.EX2 R164, R9 ;  /* 0x0000000900a47308 */ /* 0x0002a20000000800 */
[--C-:B------:R-:W-:Y:S02]  /*3ee0*/  FADD.FTZ R29, R29, -R8.reuse ;  /* 0x800000081d1d7221 */ /* 0x100fe40000010000 */
[--C-:B------:R-:W-:Y:S02]  /*3ef0*/  FADD.FTZ R32, R32, -R8.reuse ;  /* 0x8000000820207221 */ /* 0x100fe40000010000 */
[----:B------:R-:W-:Y:S02]  /*3f00*/  FADD.FTZ R33, R33, -R8 ;  /* 0x8000000821217221 */ /* 0x000fe40000010000 */
[----:B------:R-:W-:Y:S01]  /*3f10*/  FFMA.FTZ R8, -R194, R194, 1 ;  /* 0x3f800000c2087423 */ /* 0x000fe200000101c2 */
[----:B-----5:R-:W-:Y:S01]  /*3f20*/  F2FP.PACK_AB R7, R10, R11 ;  /* 0x0000000b0a07723e */ /* 0x020fe200000000ff */
[----:B------:R-:W-:Y:S02]  /*3f30*/  FFMA.FTZ R13, -R188, R188, 1 ;  /* 0x3f800000bc0d7423 */ /* 0x000fe400000101bc */
[----:B------:R-:W-:Y:S02]  /*3f40*/  FMUL.FTZ R20, R4, R20 ;  /* 0x0000001404147220 */ /* 0x000fe40000410000 */
[----:B------:R-:W3:Y:S01]  /*3f50*/  LDS R4, [R248.X4+0x201a0] ;  /* 0x0201a000f8047984 */ /* 0x000ee20000004800 */
[----:B------:R-:W-:Y:S02]  /*3f60*/  FMUL.FTZ R16, R11, R28 ;  /* 0x0000001c0b107220 */ /* 0x000fe40000410000 */
[----:B------:R-:W-:Y:S02]  /*3f70*/  FMUL.FTZ R17, R8, R17 ;  /* 0x0000001108117220 */ /* 0x000fe40000410000 */
[----:B------:R2:W-:Y:S01]  /*3f80*/  STS [R244], R6 ;  /* 0x00000006f4007388 */ /* 0x0005e20000000800 */
[----:B------:R-:W-:Y:S02]  /*3f90*/  FMUL.FTZ R11, R10, R29 ;  /* 0x0000001d0a0b7220 */ /* 0x000fe40000410000 */
[----:B------:R-:W-:Y:S02]  /*3fa0*/  MUFU.EX2 R10, R192 ;  /* 0x000000c0000a7308 */ /* 0x000fe40000000800 */
[----:B------:R-:W-:Y:S01]  /*3fb0*/  FMUL.FTZ R14, R14, R11 ;  /* 0x0000000b0e0e7220 */ /* 0x000fe20000410000 */
[----:B-1----:R-:W-:Y:S02]  /*3fc0*/  FSEL R9, R180, -INF , P0 ;  /* 0xff800000b4097808 */ /* 0x002fe40000000000 */
[----:B------:R-:W-:Y:S03]  /*3fd0*/  F2FP.PACK_AB R11, R21, R20 ;  /* 0x00000014150b723e */ /* 0x000fe600000000ff */
[--C-:B------:R-:W-:Y:S02]  /*3fe0*/  FFMA.FTZ R9, R9, c[0x0][0x29c], -R193.reuse ;  /* 0x0000a70009097a23 */ /* 0x100fe400000108c1 */
[----:B------:R-:W-:Y:S02]  /*3ff0*/  FFMA.FTZ R193, R12, c[0x0][0x29c], -R193 ;  /* 0x0000a7000cc17a23 */ /* 0x000fe400000108c1 */
[----:B------:R-:W-:Y:S02]  /*4000*/  FMUL.FTZ R12, R168, R25 ;  /* 0x00000019a80c7220 */ /* 0x000fe40000410000 */
[----:B------:R-:W-:Y:S02]  /*4010*/  MUFU.EX2 R5, R193 ;  /* 0x000000c100057308 */ /* 0x000fe40000000800 */
[----:B------:R-:W-:Y:S02]  /*4020*/  FMUL.FTZ R12, R13, R12 ;  /* 0x0000000c0d0c7220 */ /* 0x000fe40000410000 */
[----:B------:R-:W-:Y:S03]  /*4030*/  FFMA.FTZ R13, -R182, R182, 1 ;  /* 0x3f800000b60d7423 */ /* 0x000fe600000101b6 */
[----:B------:R-:W-:Y:S01]  /*4040*/  F2FP.PACK_AB R12, R12, R17 ;  /* 0x000000110c0c723e */ /* 0x000fe200000000ff */
[----:B------:R-:W-:Y:S01]  /*4050*/  FMUL.FTZ R16, R13, R16 ;  /* 0x000000100d107220 */ /* 0x000fe20000410000 */
[----:B--2---:R-:W-:Y:S01]  /*4060*/  F2FP.PACK_AB R6, R164, R171 ;  /* 0x000000aba406723e */ /* 0x004fe200000000ff */
[----:B------:R-:W1:Y:S03]  /*4070*/  MUFU.EX2 R9, R9 ;  /* 0x0000000900097308 */ /* 0x000e660000000800 */
[----:B------:R-:W-:Y:S01]  /*4080*/  F2FP.PACK_AB R14, R14, R16 ;  /* 0x000000100e0e723e */ /* 0x000fe200000000ff */
[--C-:B---3--:R-:W-:Y:S02]  /*4090*/  FADD.FTZ R22, R22, -R4.reuse ;  /* 0x8000000416167221 */ /* 0x108fe40000010000 */
[--C-:B------:R-:W-:Y:S02]  /*40a0*/  FADD.FTZ R23, R23, -R4.reuse ;  /* 0x8000000417177221 */ /* 0x100fe40000010000 */
[----:B------:R-:W-:Y:S02]  /*40b0*/  FMUL.FTZ R22, R177, R22 ;  /* 0x00000016b1167220 */ /* 0x000fe40000410000 */
[----:B------:R-:W-:Y:S02]  /*40c0*/  FMUL.FTZ R23, R175, R23 ;  /* 0x00000017af177220 */ /* 0x000fe40000410000 */
[--C-:B------:R-:W-:Y:S02]  /*40d0*/  FADD.FTZ R35, R35, -R4.reuse ;  /* 0x8000000423237221 */ /* 0x100fe40000010000 */
[--C-:B------:R-:W-:Y:S02]  /*40e0*/  FADD.FTZ R26, R26, -R4.reuse ;  /* 0x800000041a1a7221 */ /* 0x100fe40000010000 */
[--C-:B------:R-:W-:Y:S02]  /*40f0*/  FADD.FTZ R27, R27, -R4.reuse ;  /* 0x800000041b1b7221 */ /* 0x100fe40000010000 */
[--C-:B------:R-:W-:Y:S02]  /*4100*/  FADD.FTZ R30, R30, -R4.reuse ;  /* 0x800000041e1e7221 */ /* 0x100fe40000010000 */
[----:B-1----:R-:W-:Y:S01]  /*4110*/  FMUL.FTZ R8, R9, R32 ;  /* 0x0000002009087220 */ /* 0x002fe20000410000 */
[C---:B------:R-:W-:Y:S01]  /*4120*/  F2FP.PACK_AB R9, R5.reuse, R9 ;  /* 0x000000090509723e */ /* 0x040fe200000000ff */
[----:B------:R-:W-:Y:S02]  /*4130*/  FMUL.FTZ R5, R5, R33 ;  /* 0x0000002105057220 */ /* 0x000fe40000410000 */
[----:B------:R-:W-:Y:S02]  /*4140*/  FMUL.FTZ R8, R18, R8 ;  /* 0x0000000812087220 */ /* 0x000fe40000410000 */
[----:B------:R-:W-:Y:S01]  /*4150*/  FMUL.FTZ R13, R19, R5 ;  /* 0x00000005130d7220 */ /* 0x000fe20000410000 */
[----:B------:R-:W-:Y:S01]  /*4160*/  F2FP.PACK_AB R5, R175, R177 ;  /* 0x000000b1af05723e */ /* 0x000fe200000000ff */
[--C-:B------:R-:W-:Y:S02]  /*4170*/  FADD.FTZ R31, R31, -R4.reuse ;  /* 0x800000041f1f7221 */ /* 0x100fe40000010000 */
[----:B------:R-:W-:Y:S01]  /*4180*/  FADD.FTZ R34, R34, -R4 ;  /* 0x8000000422227221 */ /* 0x000fe20000010000 */
[----:B------:R-:W-:Y:S01]  /*4190*/  F2FP.PACK_AB R13, R13, R8 ;  /* 0x000000080d0d723e */ /* 0x000fe200000000ff */
[----:B------:R1:W-:Y:S01]  /*41a0*/  STS [R244+0x400], R5 ;  /* 0x00040005f4007388 */ /* 0x0003e20000000800 */
[C---:B------:R-:W-:Y:S01]  /*41b0*/  F2FP.PACK_AB R8, R173.reuse, R174 ;  /* 0x000000aead08723e */ /* 0x040fe200000000ff */
[----:B------:R-:W-:Y:S02]  /*41c0*/  FMUL.FTZ R26, R174, R26 ;  /* 0x0000001aae1a7220 */ /* 0x000fe40000410000 */
[----:B------:R-:W-:Y:S01]  /*41d0*/  FMUL.FTZ R27, R173, R27 ;  /* 0x0000001bad1b7220 */ /* 0x000fe20000410000 */
[----:B------:R2:W-:Y:S01]  /*41e0*/  STS [R247], R15 ;  /* 0x0000000ff7007388 */ /* 0x0005e20000000800 */
[----:B------:R-:W-:Y:S02]  /*41f0*/  FMUL.FTZ R30, R171, R30 ;  /* 0x0000001eab1e7220 */ /* 0x000fe40000410000 */
[----:B------:R-:W-:Y:S02]  /*4200*/  FMUL.FTZ R31, R164, R31 ;  /* 0x0000001fa41f7220 */ /* 0x000fe40000410000 */
[----:B------:R3:W-:Y:S01]  /*4210*/  STS [R247+0x400], R8 ;  /* 0x00040008f7007388 */ /* 0x0007e20000000800 */
[----:B------:R-:W-:Y:S04]  /*4220*/  FMUL.FTZ R34, R24, R34 ;  /* 0x0000002218227220 */ /* 0x000fe80000410000 */
[----:B------:R4:W-:Y:S05]  /*4230*/  STS [R245], R7 ;  /* 0x00000007f5007388 */ /* 0x0009ea0000000800 */
[----:B------:R5:W-:Y:S01]  /*4240*/  STS [R245+0x400], R6 ;  /* 0x00040006f5007388 */ /* 0x000be20000000800 */
[C---:B-1----:R-:W-:Y:S04]  /*4250*/  F2FP.PACK_AB R5, R10.reuse, R24 ;  /* 0x000000180a05723e */ /* 0x042fe800000000ff */
[----:B------:R1:W-:Y:S01]  /*4260*/  STS [R246], R9 ;  /* 0x00000009f6007388 */ /* 0x0003e20000000800 */
[----:B------:R-:W-:Y:S02]  /*4270*/  FMUL.FTZ R10, R10, R35 ;  /* 0x000000230a0a7220 */ /* 0x000fe40000410000 */
[----:B--2---:R-:W-:Y:S02]  /*4280*/  FFMA.FTZ R15, -R178, R178, 1 ;  /* 0x3f800000b20f7423 */ /* 0x004fe400000101b2 */
[----:B------:R2:W-:Y:S02]  /*4290*/  STS [R246+0x400], R5 ;  /* 0x00040005f6007388 */ /* 0x0005e40000000800 */
[----:B------:R-:W-:Y:S03]  /*42a0*/  FMUL.FTZ R10, R15, R10 ;  /* 0x0000000a0f0a7220 */ /* 0x000fe60000410000 */
[----:B------:R-:W-:Y:S01]  /*42b0*/  BAR.SYNC.DEFER_BLOCKING 0x0 ;  /* 0x0000000000007b1d */ /* 0x000fe20000010000 */
[----:B---3--:R-:W-:Y:S02]  /*42c0*/  FFMA.FTZ R8, -R190, R190, 1 ;  /* 0x3f800000be087423 */ /* 0x008fe400000101be */
[----:B----4-:R-:W-:Y:S02]  /*42d0*/  FFMA.FTZ R7, -R198, R198, 1 ;  /* 0x3f800000c6077423 */ /* 0x010fe400000101c6 */
[----:B------:R-:W-:Y:S02]  /*42e0*/  FMUL.FTZ R8, R8, R26 ;  /* 0x0000001a08087220 */ /* 0x000fe40000410000 */
[----:B------:R-:W-:Y:S02]  /*42f0*/  FMUL.FTZ R7, R7, R22 ;  /* 0x0000001607077220 */ /* 0x000fe40000410000 */
[----:B-----5:R-:W-:Y:S04]  /*4300*/  FFMA.FTZ R6, -R189, R189, 1 ;  /* 0x3f800000bd067423 */ /* 0x020fe800000101bd */
[----:B------:R-:W-:Y:S02]  /*4310*/  FMUL.FTZ R6, R6, R27 ;  /* 0x0000001b06067220 */ /* 0x000fe40000410000 */
[----:B-1----:R-:W-:Y:S03]  /*4320*/  FFMA.FTZ R9, -R179, R179, 1 ;  /* 0x3f800000b3097423 */ /* 0x002fe600000101b3 */
[----:B------:R-:W-:Y:S01]  /*4330*/  F2FP.PACK_AB R6, R6, R8 ;  /* 0x000000080606723e */ /* 0x000fe200000000ff */
[----:B--2---:R-:W-:Y:S02]  /*4340*/  FFMA.FTZ R5, -R197, R197, 1 ;  /* 0x3f800000c5057423 */ /* 0x004fe400000101c5 */
[----:B------:R-:W-:Y:S02]  /*4350*/  FMUL.FTZ R8, R9, R34 ;  /* 0x0000002209087220 */ /* 0x000fe40000410000 */
[----:B------:R-:W-:Y:S01]  /*4360*/  FMUL.FTZ R5, R5, R23 ;  /* 0x0000001705057220 */ /* 0x000fe20000410000 */
[----:B------:R-:W-:Y:S04]  /*4370*/  STS [R244+0x2000], R11 ;  /* 0x0020000bf4007388 */ /* 0x000fe80000000800 */
[----:B------:R-:W-:Y:S01]  /*4380*/  F2FP.PACK_AB R4, R5, R7 ;  /* 0x000000070504723e */ /* 0x000fe200000000ff */
[----:B------:R-:W-:Y:S02]  /*4390*/  FFMA.FTZ R7, -R184, R184, 1 ;  /* 0x3f800000b8077423 */ /* 0x000fe400000101b8 */
[----:B------:R-:W-:Y:S02]  /*43a0*/  FFMA.FTZ R5, -R183, R183, 1 ;  /* 0x3f800000b7057423 */ /* 0x000fe400000101b7 */
[----:B------:R1:W-:Y:S01]  /*43b0*/  STS [R244+0x2400], R4 ;  /* 0x00240004f4007388 */ /* 0x0003e20000000800 */
[----:B------:R-:W-:Y:S02]  /*43c0*/  FMUL.FTZ R7, R7, R30 ;  /* 0x0000001e07077220 */ /* 0x000fe40000410000 */
[----:B------:R-:W-:Y:S02]  /*43d0*/  FMUL.FTZ R5, R5, R31 ;  /* 0x0000001f05057220 */ /* 0x000fe40000410000 */
[----:B------:R-:W-:Y:S03]  /*43e0*/  STS [R247+0x2000], R12 ;  /* 0x0020000cf7007388 */ /* 0x000fe60000000800 */
[----:B------:R-:W-:Y:S02]  /*43f0*/  F2FP.PACK_AB R5, R5, R7 ;  /* 0x000000070505723e */ /* 0x000fe400000000ff */
        /* <DEDUP_REMOVED lines=33> */
[-C--:B-----5:R-:W-:Y:S08]  /*4610*/  HMMA.16816.F32 R84, R4, R24.reuse, R84 ;  /* 0x000000180454723c */ /* 0x0a0ff00000001854 */
[C---:B------:R-:W-:Y:S08]  /*4620*/  HMMA.16816.F32 R88, R12.reuse, R24, R88 ;  /* 0x000000180c58723c */ /* 0x040ff00000001858 */
[-C--:B------:R-:W-:Y:S01]  /*4630*/  HMMA.16816.F32 R92, R12, R26.reuse, R92 ;  /* 0x0000001a0c5c723c */ /* 0x080fe2000000185c */
[----:B------:R-:W3:Y:S07]  /*4640*/  LDSM.16.MT88.4 R12, [R0+0x1e880] ;  /* 0x01e88000000c783b */ /* 0x000eee0000004200 */
[----:B------:R-:W-:Y:S01]  /*4650*/  HMMA.16816.F32 R96, R4, R26, R96 ;  /* 0x0000001a0460723c */ /* 0x000fe20000001860 */
[----:B------:R-:W4:Y:S05]  /*4660*/  LDSM.16.MT88.4 R4, [R234+0x21280] ;  /* 0x02128000ea04783b */ /* 0x000f2a0000004200 */
[----:B------:R-:W5:Y:S02]  /*4670*/  LDSM.16.MT88.4 R24, [R0+0x1b080] ;  /* 0x01b080000018783b */ /* 0x000f640000004200 */
        /* <DEDUP_REMOVED lines=27> */
[-C--:B-----5:R-:W-:Y:S08]  /*4830*/  HMMA.16816.F32 R52, R4, R24.reuse, R52 ;  /* 0x000000180434723c */ /* 0x0a0ff00000001834 */
        /* <DEDUP_REMOVED lines=40> */
[----:B-123--:R-:W2:Y:S01]  /*4ac0*/  LDL.64 R202, [R1] ;  /* 0x0000000001ca7983 */ /* 0x00eea20000100a00 */
[----:B------:R-:W-:Y:S01]  /*4ad0*/  ULDC.64 UR4, c[0x0][0x208] ;  /* 0x0000820000047ab9 */ /* 0x000fe20000000a00 */
[----:B------:R-:W-:Y:S01]  /*4ae0*/  IMAD.U32 R16, RZ, RZ, UR8 ;  /* 0x00000008ff107e24 */ /* 0x000fe2000f8e00ff */
[C---:B------:R-:W-:Y:S01]  /*4af0*/  LOP3.LUT P2, RZ, R250.reuse, 0x2, RZ, 0xc0, !PT ;  /* 0x00000002faff7812 */ /* 0x040fe2000784c0ff */
[----:B------:R-:W3:Y:S01]  /*4b00*/  LDL R200, [R1+0x10] ;  /* 0x0000100001c87983 */ /* 0x000ee20000100800 */
[----:B------:R-:W-:Y:S01]  /*4b10*/  LOP3.LUT P4, RZ, R250, 0x8, RZ, 0xc0, !PT ;  /* 0x00000008faff7812 */ /* 0x000fe2000788c0ff */
[----:B------:R-:W-:Y:S01]  /*4b20*/  IMAD.U32 R14, RZ, RZ, UR8 ;  /* 0x00000008ff0e7e24 */ /* 0x000fe2000f8e00ff */
[----:B------:R-:W-:Y:S01]  /*4b30*/  UIMAD.WIDE.U32 UR18, UR15, UR4, URZ ;  /* 0x000000040f1272a5 */ /* 0x000fe2000f8e003f */
[----:B------:R-:W4:Y:S01]  /*4b40*/  LDL.64 R18, [R1+0x18] ;  /* 0x0000180001127983 */ /* 0x000f220000100a00 */
[----:B------:R-:W-:Y:S01]  /*4b50*/  USHF.R.S32.HI UR16, URZ, 0x1f, UR15 ;  /* 0x0000001f3f107899 */ /* 0x000fe2000801140f */
[----:B------:R-:W-:Y:S02]  /*4b60*/  IMAD.U32 R12, RZ, RZ, UR8 ;  /* 0x00000008ff0c7e24 */ /* 0x000fe4000f8e00ff */
[----:B------:R-:W1:Y:S01]  /*4b70*/  S2R R11, SR_TID.X ;  /* 0x00000000000b7919 */ /* 0x000e620000002100 */
[----:B------:R-:W-:Y:S01]  /*4b80*/  UIMAD UR16, UR16, UR4, URZ ;  /* 0x00000004101072a4 */ /* 0x000fe2000f8e023f */
[----:B------:R-:W-:Y:S01]  /*4b90*/  IMAD.U32 R8, RZ, RZ, UR18 ;  /* 0x00000012ff087e24 */ /* 0x000fe2000f8e00ff */
[----:B------:R-:W-:Y:S01]  /*4ba0*/  USHF.L.U32 UR4, UR15, 0x6, URZ ;  /* 0x000000060f047899 */ /* 0x000fe2000800063f */
[----:B------:R-:W-:Y:S01]  /*4bb0*/  IMAD.U32 R10, RZ, RZ, UR18 ;  /* 0x00000012ff0a7e24 */ /* 0x000fe2000f8e00ff */
[----:B------:R-:W-:Y:S04]  /*4bc0*/  UIMAD UR16, UR15, UR5, UR16 ;  /* 0x000000050f1072a4 */ /* 0x000fe8000f8e0210 */
[----:B------:R-:W-:Y:S06]  /*4bd0*/  UIADD3 UR16, UR19, UR16, URZ ;  /* 0x0000001013107290 */ /* 0x000fec000fffe03f */
[----:B------:R-:W-:Y:S01]  /*4be0*/  IMAD.U32 R9, RZ, RZ, UR16 ;  /* 0x00000010ff097e24 */ /* 0x000fe2000f8e00ff */
[----:B--2---:R-:W-:Y:S04]  /*4bf0*/  LEA R8, P0, R8, R202, 0x7 ;  /* 0x000000ca08087211 */ /* 0x004fe800078038ff */
[----:B------:R-:W-:Y:S01]  /*4c00*/  LEA.HI.X R9, R10, R203, R9, 0x7, P0 ;  /* 0x000000cb0a097211 */ /* 0x000fe200000f3c09 */
[----:B------:R-:W-:Y:S01]  /*4c10*/  IMAD.U32 R10, RZ, RZ, UR4 ;  /* 0x00000004ff0a7e24 */ /* 0x000fe2000f8e00ff */
[--C-:B------:R-:W-:Y:S02]  /*4c20*/  IADD3 R16, P1, P0, R16, 0x80, R8.reuse ;  /* 0x0000008010107810 */ /* 0x100fe4000783e008 */
[----:B---3--:R-:W-:Y:S02]  /*4c30*/  LOP3.LUT P3, RZ, R200, 0x1, RZ, 0xc0, !PT ;  /* 0x00000001c8ff7812 */ /* 0x008fe4000786c0ff */
[--C-:B------:R-:W-:Y:S02]  /*4c40*/  IADD3.X R17, RZ, UR14, R9.reuse, P1, P0 ;  /* 0x0000000eff117c10 */ /* 0x100fe40008fe0409 */
[----:B------:R-:W-:Y:S02]  /*4c50*/  IADD3 R14, P1, P0, R14, 0x100, R8 ;  /* 0x000001000e0e7810 */ /* 0x000fe4000783e008 */
[----:B------:R-:W-:Y:S02]  /*4c60*/  IADD3 R10, -R251, UR9, -R10 ;  /* 0x00000009fb0a7c10 */ /* 0x000fe4000fffe90a */
[--C-:B------:R-:W-:Y:S02]  /*4c70*/  IADD3.X R15, RZ, UR14, R9.reuse, P1, P0 ;  /* 0x0000000eff0f7c10 */ /* 0x100fe40008fe0409 */
[----:B------:R-:W-:Y:S04]  /*4c80*/  IADD3 R12, P1, P0, R12, 0x180, R8 ;  /* 0x000001800c0c7810 */ /* 0x000fe8000783e008 */
[----:B------:R-:W-:Y:S02]  /*4c90*/  IADD3.X R13, RZ, UR14, R9, P1, P0 ;  /* 0x0000000eff0d7c10 */ /* 0x000fe40008fe0409 */
[----:B------:R-:W-:Y:S02]  /*4ca0*/  ISETP.LT.OR P0, PT, R10, 0x1, !P3 ;  /* 0x000000010a00780c */ /* 0x000fe40005f01670 */
[----:B------:R-:W-:Y:S11]  /*4cb0*/  LOP3.LUT P1, RZ, R250, 0x4, RZ, 0xc0, !PT ;  /* 0x00000004faff7812 */ /* 0x000ff6000782c0ff */
        /* <DEDUP_REMOVED lines=15> */
[C---:B------:R-:W-:Y:S02]  /*4db0*/  ISETP.LT.OR P0, PT, R10.reuse, 0x21, !P3 ;  /* 0x000000210a00780c */ /* 0x040fe40005f01670 */
[C---:B-1----:R-:W-:Y:S11]  /*4dc0*/  ISETP.GT.AND P3, PT, R11.reuse, 0xf, PT ;  /* 0x0000000f0b00780c */ /* 0x042ff60003f64270 */
[----:B------:R1:W-:Y:S01]  /*4dd0*/  LDGSTS.E.BYPASS.LTC128B.128 [R242+0x19080], [R8.64], !P0 ;  /* 0x1908000008f27fae */ /* 0x0003e2000c101d4a */
[C---:B------:R-:W-:Y:S11]  /*4de0*/  ISETP.LT.OR P0, PT, R10.reuse, 0x21, !P2 ;  /* 0x000000210a00780c */ /* 0x040ff60005701670 */
[----:B------:R-:W-:Y:S02]  /*4df0*/  @!UPT UIADD3 URZ, URZ, URZ, URZ ;  /* 0x0000003f3f3ff290 */ /* 0x000fe4000fffe03f */
[----:B------:R2:W-:Y:S01]  /*4e00*/  LDGSTS.E.BYPASS.LTC128B.128 [R242+0x1b080], [R16.64], !P0 ;  /* 0x1b08000010f27fae */ /* 0x0005e2000c101d4a */
[C---:B------:R-:W-:Y:S01]  /*4e10*/  ISETP.LT.OR P0, PT, R10.reuse, 0x21, !P1 ;  /* 0x000000210a00780c */ /* 0x040fe20004f01670 */
[----:B-1----:R-:W-:Y:S11]  /*4e20*/  IMAD.U32 R8, RZ, RZ, UR4 ;  /* 0x00000004ff087e24 */ /* 0x002ff6000f8e00ff */
[----:B------:R-:W-:Y:S01]  /*4e30*/  @!UPT UIADD3 URZ, URZ, URZ, URZ ;  /* 0x0000003f3f3ff290 */ /* 0x000fe2000fffe03f */
[----:B------:R2:W-:Y:S01]  /*4e40*/  LDGSTS.E.BYPASS.LTC128B.128 [R242+0x1d080], [R14.64], !P0 ;  /* 0x1d0800000ef27fae */ /* 0x0005e2000c101d4a */
[----:B------:R-:W-:Y:S01]  /*4e50*/  ISETP.LT.OR P0, PT, R10, 0x21, !P4 ;  /* 0x000000210a00780c */ /* 0x000fe20006701670 */
[----:B------:R-:W-:Y:S02]  /*4e60*/  @!P3 IMAD.SHL.U32 R10, R11, 0x10, RZ ;  /* 0x000000100b0ab824 */ /* 0x000fe400078e00ff */
[----:B----4-:R-:W-:Y:S10]  /*4e70*/  @!P3 IMAD.WIDE R8, R8, 0x4, R18 ;  /* 0x000000040808b825 */ /* 0x010ff400078e0212 */
[----:B------:R2:W-:Y:S04]  /*4e80*/  LDGSTS.E.BYPASS.LTC128B.128 [R242+0x1f080], [R12.64], !P0 ;  /* 0x1f0800000cf27fae */ /* 0x0005e8000c101d4a */
[----:B------:R2:W-:Y:S02]  /*4e90*/  @!P3 LDGSTS.E.BYPASS.LTC128B.128 [R10+0x20180], [R8.64] ;  /* 0x20180000080abfae */ /* 0x0005e4000b901d4a */
.L_x_612:
        /* <DEDUP_REMOVED lines=94> */
[----:B------:R-:W-:Y:S01]  /*5480*/  ULDC.64 UR4, c[0x0][0x178] ;  /* 0x00005e0000047ab9 */ /* 0x000fe20000000a00 */
[----:B------:R-:W-:Y:S01]  /*5490*/  IMAD.U32 R12, RZ, RZ, UR7 ;  /* 0x00000007ff0c7e24 */ /* 0x000fe2000f8e00ff */
[----:B------:R-:W5:Y:S01]  /*54a0*/  LDL.64 R14, [R1+0x20] ;  /* 0x00002000010e7983 */ /* 0x000f620000100a00 */
[----:B------:R-:W-:Y:S01]  /*54b0*/  LOP3.LUT P4, RZ, R249, 0x8, RZ, 0xc0, !PT ;  /* 0x00000008f9ff7812 */ /* 0x000fe2000788c0ff */
[----:B------:R-:W-:Y:S01]  /*54c0*/  USHF.R.S32.HI UR16, URZ, 0x1f, UR15 ;  /* 0x0000001f3f107899 */ /* 0x000fe2000801140f */
[----:B------:R-:W-:Y:S01]  /*54d0*/  IMAD.U32 R10, RZ, RZ, UR7 ;  /* 0x00000007ff0a7e24 */ /* 0x000fe2000f8e00ff */
[----:B------:R-:W-:Y:S01]  /*54e0*/  UIMAD.WIDE.U32 UR18, UR15, UR4, URZ ;  /* 0x000000040f1272a5 */ /* 0x000fe2000f8e003f */
[----:B------:R-:W-:Y:S01]  /*54f0*/  IMAD.U32 R8, RZ, RZ, UR7 ;  /* 0x00000007ff087e24 */ /* 0x000fe2000f8e00ff */
[----:B------:R-:W-:Y:S02]  /*5500*/  UIMAD UR16, UR16, UR4, URZ ;  /* 0x00000004101072a4 */ /* 0x000fe4000f8e023f */
[----:B------:R-:W-:Y:S02]  /*5510*/  USHF.L.U32 UR4, UR15, 0x6, URZ ;  /* 0x000000060f047899 */ /* 0x000fe4000800063f */
[----:B------:R-:W-:Y:S01]  /*5520*/  UIMAD UR16, UR15, UR5, UR16 ;  /* 0x000000050f1072a4 */ /* 0x000fe2000f8e0210 */
[----:B------:R-:W-:Y:S02]  /*5530*/  IMAD.U32 R4, RZ, RZ, UR18 ;  /* 0x00000012ff047e24 */ /* 0x000fe4000f8e00ff */
[----:B------:R-:W-:Y:S01]  /*5540*/  IMAD.U32 R6, RZ, RZ, UR18 ;  /* 0x00000012ff067e24 */ /* 0x000fe2000f8e00ff */
[----:B------:R-:W-:Y:S06]  /*5550*/  UIADD3 UR16, UR19, UR16, URZ ;  /* 0x0000001013107290 */ /* 0x000fec000fffe03f */
[----:B------:R-:W-:Y:S01]  /*5560*/  IMAD.U32 R5, RZ, RZ, UR16 ;  /* 0x00000010ff057e24 */ /* 0x000fe2000f8e00ff */
[----:B--2---:R-:W-:Y:S02]  /*5570*/  LEA R4, P0, R4, R224, 0x7 ;  /* 0x000000e004047211 */ /* 0x004fe400078038ff */
[----:B------:R-:W2:Y:S02]  /*5580*/  S2R R224, SR_TID.X ;  /* 0x0000000000e07919 */ /* 0x000ea40000002100 */
[----:B------:R-:W-:Y:S01]  /*5590*/  LEA.HI.X R5, R6, R225, R5, 0x7, P0 ;  /* 0x000000e106057211 */ /* 0x000fe200000f3c05 */
[----:B------:R-:W-:Y:S01]  /*55a0*/  IMAD.U32 R6, RZ, RZ, UR4 ;  /* 0x00000004ff067e24 */ /* 0x000fe2000f8e00ff */
[--C-:B------:R-:W-:Y:S04]  /*55b0*/  IADD3 R12, P1, P0, R12, 0x80, R4.reuse ;  /* 0x000000800c0c7810 */ /* 0x100fe8000783e004 */
[--C-:B------:R-:W-:Y:S02]  /*55c0*/  IADD3.X R13, RZ, UR6, R5.reuse, P1, P0 ;  /* 0x00000006ff0d7c10 */ /* 0x100fe40008fe0405 */
[----:B------:R-:W-:Y:S02]  /*55d0*/  IADD3 R10, P1, P0, R10, 0x100, R4 ;  /* 0x000001000a0a7810 */ /* 0x000fe4000783e004 */
[----:B------:R-:W-:Y:S02]  /*55e0*/  IADD3 R6, -R251, UR9, -R6 ;  /* 0x00000009fb067c10 */ /* 0x000fe4000fffe906 */
[--C-:B------:R-:W-:Y:S02]  /*55f0*/  IADD3.X R11, RZ, UR6, R5.reuse, P1, P0 ;  /* 0x00000006ff0b7c10 */ /* 0x100fe40008fe0405 */
[----:B------:R-:W-:Y:S04]  /*5600*/  IADD3 R8, P1, P0, R8, 0x180, R4 ;  /* 0x0000018008087810 */ /* 0x000fe8000783e004 */
[----:B------:R-:W-:Y:S02]  /*5610*/  IADD3.X R9, RZ, UR6, R5, P1, P0 ;  /* 0x00000006ff097c10 */ /* 0x000fe40008fe0405 */
[----:B------:R-:W-:Y:S02]  /*5620*/  ISETP.LT.OR P0, PT, R6, 0x1, !P3 ;  /* 0x000000010600780c */ /* 0x000fe40005f01670 */
[----:B--2---:R-:W-:Y:S02]  /*5630*/  ISETP.GT.AND P5, PT, R224, 0xf, PT ;  /* 0x0000000fe000780c */ /* 0x004fe40003fa4270 */
[----:B------:R-:W-:Y:S09]  /*5640*/  LOP3.LUT P1, RZ, R249, 0x4, RZ, 0xc0, !PT ;  /* 0x00000004f9ff7812 */ /* 0x000ff2000782c0ff */
        /* <DEDUP_REMOVED lines=21> */
[C---:B------:R-:W-:Y:S01]  /*57a0*/  ISETP.LT.OR P0, PT, R6.reuse, 0x21, !P1 ;  /* 0x000000210600780c */ /* 0x040fe20004f01670 */
[----:B--2---:R-:W-:Y:S11]  /*57b0*/  IMAD.U32 R4, RZ, RZ, UR4 ;  /* 0x00000004ff047e24 */ /* 0x004ff6000f8e00ff */
[----:B------:R-:W-:Y:S01]  /*57c0*/  @!UPT UIADD3 URZ, URZ, URZ, URZ ;  /* 0x0000003f3f3ff290 */ /* 0x000fe2000fffe03f */
[----:B------:R4:W-:Y:S01]  /*57d0*/  LDGSTS.E.BYPASS.LTC128B.128 [R242+0x15080], [R10.64], !P0 ;  /* 0x150800000af27fae */ /* 0x0009e2000c101d4a */
[----:B------:R-:W-:Y:S01]  /*57e0*/  ISETP.LT.OR P0, PT, R6, 0x21, !P4 ;  /* 0x000000210600780c */ /* 0x000fe20006701670 */
[----:B------:R-:W-:Y:S02]  /*57f0*/  @!P5 IMAD.SHL.U32 R6, R224, 0x10, RZ ;  /* 0x00000010e006d824 */ /* 0x000fe400078e00ff */
[----:B-----5:R-:W-:Y:S10]  /*5800*/  @!P5 IMAD.WIDE R4, R4, 0x4, R14 ;  /* 0x000000040404d825 */ /* 0x020ff400078e020e */
[----:B------:R4:W-:Y:S04]  /*5810*/  LDGSTS.E.BYPASS.LTC128B.128 [R242+0x17080], [R8.64], !P0 ;  /* 0x1708000008f27fae */ /* 0x0009e8000c101d4a */
[----:B------:R4:W-:Y:S02]  /*5820*/  @!P5 LDGSTS.E.BYPASS.LTC128B.128 [R6+0x20080], [R4.64] ;  /* 0x200800000406dfae */ /* 0x0009e4000b901d4a */
.L_x_613:
[----:B--2-4-:R-:W2:Y:S01]  /*5830*/  LDL.64 R8, [R1+0x28] ;  /* 0x0000280001087983 */ /* 0x014ea20000100a00 */
[----:B------:R-:W-:Y:S02]  /*5840*/  USHF.L.U32 UR12, UR12, 0xe, URZ ;  /* 0x0000000e0c0c7899 */ /* 0x000fe4000800063f */
[----:B------:R-:W-:Y:S01]  /*5850*/  UISETP.GE.AND UP0, UPT, UR15, UR13, UPT ;  /* 0x0000000d0f00728c */ /* 0x000fe2000bf06270 */
[----:B------:R-:W4:Y:S03]  /*5860*/  LDL R6, [R1+0x14] ;  /* 0x0000140001067983 */ /* 0x000f260000100800 */
[----:B------:R-:W-:Y:S01]  /*5870*/  IMAD.U32 R5, RZ, RZ, UR12 ;  /* 0x0000000cff057e24 */ /* 0x000fe2000f8e00ff */
[----:B------:R-:W-:Y:S04]  /*5880*/  LDSM.16.MT88.4 R224, [R0+0x5080] ;  /* 0x0050800000e0783b */ /* 0x000fe80000004200 */
[----:B------:R-:W0:Y:S01]  /*5890*/  LDGDEPBAR ;  /* 0x00000000000079af */ /* 0x000e220000000000 */
[----:B--2---:R-:W-:Y:S01]  /*58a0*/  IADD3 R4, P0, R8, UR12, RZ ;  /* 0x0000000c08047c10 */ /* 0x004fe2000ff1e0ff */
[----:B------:R-:W-:Y:S03]  /*58b0*/  UMOV UR12, UR15 ;  /* 0x0000000f000c7c82 */ /* 0x000fe60008000000 */
[----:B----4-:R-:W-:Y:S02]  /*58c0*/  LEA.HI.X.SX32 R5, R5, R6, 0x1, P0 ;  /* 0x0000000605057211 */ /* 0x010fe400000f0eff */
[C---:B------:R-:W-:Y:S04]  /*58d0*/  LEA R240, P0, R4.reuse, c[0x0][0x220], 0x2 ;  /* 0x0000880004f07a11 */ /* 0x040fe800078010ff */
        /* <DEDUP_REMOVED lines=144> */
[----:B-1----:R-:W-:-:S02]  /*61e0*/  FMUL.FTZ R35, R101, c[0x0][0x298] ;  /* 0x0000a60065237a20 */ /* 0x002fc40000410000 */
        /* <DEDUP_REMOVED lines=62> */
.L_x_611:
[----:B------:R-:W-:Y:S05]  /*65d0*/  @P0 BRA `(.L_x_615) ;  /* 0x00001e6000000947 */ /* 0x000fea0003800000 */
[----:B------:R-:W2:Y:S01]  /*65e0*/  LDL R101, [R1+0x30] ;  /* 0x0000300001657983 */ /* 0x000ea20000100800 */
[----:B------:R-:W-:Y:S02]  /*65f0*/  F2FP.PACK_AB R37, R37, R36 ;  /* 0x000000242525723e */ /* 0x000fe400000000ff */
[----:B------:R-:W-:Y:S01]  /*6600*/  F2FP.PACK_AB R38, R39, R38 ;  /* 0x000000262726723e */ /* 0x000fe200000000ff */
[----:B------:R-:W3:Y:S01]  /*6610*/  S2R R103, SR_TID.X ;  /* 0x0000000000677919 */ /* 0x000ee20000002100 */
        /* <DEDUP_REMOVED lines=12> */
[----:B---3--:R-:W-:Y:S02]  /*66e0*/  SHF.R.S32.HI R5, RZ, 0x1f, R103 ;  /* 0x0000001fff057819 */ /* 0x008fe40000011467 */
[----:B------:R-:W-:Y:S02]  /*66f0*/  F2FP.PACK_AB R60, R61, R60 ;  /* 0x0000003c3d3c723e */ /* 0x000fe400000000ff */
[----:B-1----:R-:W-:-:S02]  /*6700*/  LEA.HI R3, R5, R103, RZ, 0x2 ;  /* 0x0000006705037211 */ /* 0x002fc400078f10ff */
        /* <DEDUP_REMOVED lines=66> */
[----:B-----5:R-:W-:Y:S01]  /*6b30*/  F2FP.PACK_AB R19, R127, R126 ;  /* 0x0000007e7f13723e */ /* 0x020fe200000000ff */
        /* <DEDUP_REMOVED lines=91> */
.L_x_616:
        /* <DEDUP_REMOVED lines=62> */
.L_x_618:
[----:B--234-:R-:W-:Y:S05]  /*74d0*/  BSYNC B0 ;  /* 0x0000000000007941 */ /* 0x01cfea0003800000 */
.L_x_617:
        /* <DEDUP_REMOVED lines=17> */
.L_x_620:
[----:B------:R-:W-:Y:S05]  /*75f0*/  BSYNC B0 ;  /* 0x0000000000007941 */ /* 0x000fea0003800000 */
.L_x_619:
        /* <DEDUP_REMOVED lines=16> */
.L_x_622:
[----:B------:R-:W-:Y:S05]  /*7700*/  BSYNC B0 ;  /* 0x0000000000007941 */ /* 0x000fea0003800000 */
.L_x_621:
        /* <DEDUP_REMOVED lines=16> */
.L_x_624:
[----:B------:R-:W-:Y:S05]  /*7810*/  BSYNC B0 ;  /* 0x0000000000007941 */ /* 0x000fea0003800000 */
.L_x_623:
        /* <DEDUP_REMOVED lines=16> */
.L_x_626:
[----:B------:R-:W-:Y:S05]  /*7920*/  BSYNC B0 ;  /* 0x0000000000007941 */ /* 0x000fea0003800000 */
.L_x_625:
        /* <DEDUP_REMOVED lines=16> */
.L_x_628:
[----:B------:R-:W-:Y:S05]  /*7a30*/  BSYNC B0 ;  /* 0x0000000000007941 */ /* 0x000fea0003800000 */
.L_x_627:
        /* <DEDUP_REMOVED lines=16> */
.L_x_630:
[----:B------:R-:W-:Y:S05]  /*7b40*/  BSYNC B0 ;  /* 0x0000000000007941 */ /* 0x000fea0003800000 */
.L_x_629:
        /* <DEDUP_REMOVED lines=16> */
.L_x_632:
[----:B------:R-:W-:Y:S05]  /*7c50*/  BSYNC B0 ;  /* 0x0000000000007941 */ /* 0x000fea0003800000 */
.L_x_631:
        /* <DEDUP_REMOVED lines=20> */
.L_x_634:
[----:B------:R-:W-:Y:S05]  /*7da0*/  BSYNC B0 ;  /* 0x0000000000007941 */ /* 0x000fea0003800000 */
.L_x_633:
        /* <DEDUP_REMOVED lines=15> */
.L_x_636:
[----:B------:R-:W-:Y:S05]  /*7ea0*/  BSYNC B0 ;  /* 0x0000000000007941 */ /* 0x000fea0003800000 */
.L_x_635:
        /* <DEDUP_REMOVED lines=14> */
.L_x_638:
[----:B------:R-:W-:Y:S05]  /*7f90*/  BSYNC B0 ;  /* 0x0000000000007941 */ /* 0x000fea0003800000 */
.L_x_637:
        /* <DEDUP_REMOVED lines=14> */
.L_x_640:
[----:B------:R-:W-:Y:S05]  /*8080*/  BSYNC B0 ;  /* 0x0000000000007941 */ /* 0x000fea0003800000 */
.L_x_639:
        /* <DEDUP_REMOVED lines=14> */
.L_x_642:
[----:B------:R-:W-:Y:S05]  /*8170*/  BSYNC B0 ;  /* 0x0000000000007941 */ /* 0x000fea0003800000 */
.L_x_641:
        /* <DEDUP_REMOVED lines=14> */
.L_x_644:
[----:B------:R-:W-:Y:S05]  /*8260*/  BSYNC B0 ;  /* 0x0000000000007941 */ /* 0x000fea0003800000 */
.L_x_643:
        /* <DEDUP_REMOVED lines=14> */
.L_x_646:
[----:B------:R-:W-:Y:S05]  /*8350*/  BSYNC B0 ;  /* 0x0000000000007941 */ /* 0x000fea0003800000 */
.L_x_645:
        /* <DEDUP_REMOVED lines=14> */
.L_x_615:
[----:B------:R-:W2:Y:S01]  /*8440*/  LDL R8, [R1+0x30] ;  /* 0x0000300001087983 */ /* 0x000ea20000100800 */
[----:B------:R-:W-:Y:S01]  /*8450*/  ISETP.NE.U32.AND P0, PT, RZ, c[0x0][0x358], PT ;  /* 0x0000d600ff007a0c */ /* 0x000fe20003f05070 */
[----:B-1----:R-:W-:-:S03]  /*8460*/  IMAD.MOV.U32 R2, RZ, RZ, 0x4 ;  /* 0x00000004ff027424 */ /* 0x002fc600078e00ff */
        /* <DEDUP_REMOVED lines=16> */
.L_x_647:
[----:B------:R-:W1:Y:S01]  /*8570*/  S2R R4, SR_TID.X ;  /* 0x0000000000047919 */ /* 0x000e620000002100 */
[----:B------:R-:W-:Y:S01]  /*8580*/  SEL R16, R8, RZ, !P1 ;  /* 0x000000ff08107207 */ /* 0x000fe20004800000 */
[----:B------:R-:W-:Y:S02]  /*8590*/  BSSY B0, `(.L_x_648) ;  /* 0x0000025000007945 */ /* 0x000fe40003800000 */
[----:B------:R-:W2:Y:S04]  /*85a0*/  S2R R9, SR_CTAID.X ;  /* 0x0000000000097919 */ /* 0x000ea80000002500 */
[----:B------:R-:W3:Y:S01]  /*85b0*/  S2R R20, SR_CTAID.Y ;  /* 0x0000000000147919 */ /* 0x000ee20000002600 */
[----:B-1---5:R-:W-:-:S04]  /*85c0*/  SHF.R.S32.HI R14, RZ, 0x1f, R4 ;  /* 0x0000001fff0e7819 */ /* 0x022fc80000011404 */
        /* <DEDUP_REMOVED lines=33> */
.L_x_649:
[----:B------:R-:W-:Y:S05]  /*87e0*/  BSYNC B0 ;  /* 0x0000000000007941 */ /* 0x000fea0003800000 */
.L_x_648:
        /* <DEDUP_REMOVED lines=17> */
.L_x_651:
[----:B------:R-:W-:Y:S05]  /*8900*/  BSYNC B0 ;  /* 0x0000000000007941 */ /* 0x000fea0003800000 */
.L_x_650:
        /* <DEDUP_REMOVED lines=16> */
.L_x_653:
[----:B------:R-:W-:Y:S05]  /*8a10*/  BSYNC B0 ;  /* 0x0000000000007941 */ /* 0x000fea0003800000 */
.L_x_652:
        /* <DEDUP_REMOVED lines=16> */
.L_x_655:
[----:B------:R-:W-:Y:S05]  /*8b20*/  BSYNC B0 ;  /* 0x0000000000007941 */ /* 0x000fea0003800000 */
.L_x_654:
        /* <DEDUP_REMOVED lines=16> */
.L_x_657:
[----:B------:R-:W-:Y:S05]  /*8c30*/  BSYNC B0 ;  /* 0x0000000000007941 */ /* 0x000fea0003800000 */
.L_x_656:
        /* <DEDUP_REMOVED lines=16> */
.L_x_659:
[----:B------:R-:W-:Y:S05]  /*8d40*/  BSYNC B0 ;  /* 0x0000000000007941 */ /* 0x000fea0003800000 */
.L_x_658:
        /* <DEDUP_REMOVED lines=16> */
.L_x_661:
[----:B------:R-:W-:Y:S05]  /*8e50*/  BSYNC B0 ;  /* 0x0000000000007941 */ /* 0x000fea0003800000 */
.L_x_660:
        /* <DEDUP_REMOVED lines=16> */
.L_x_663:
[----:B------:R-:W-:Y:S05]  /*8f60*/  BSYNC B0 ;  /* 0x0000000000007941 */ /* 0x000fea0003800000 */
.L_x_662:
        /* <DEDUP_REMOVED lines=20> */
.L_x_665:
[----:B------:R-:W-:Y:S05]  /*90b0*/  BSYNC B0 ;  /* 0x0000000000007941 */ /* 0x000fea0003800000 */
.L_x_664:
        /* <DEDUP_REMOVED lines=15> */
.L_x_667:
[----:B------:R-:W-:Y:S05]  /*91b0*/  BSYNC B0 ;  /* 0x0000000000007941 */ /* 0x000fea0003800000 */
.L_x_666:
        /* <DEDUP_REMOVED lines=14> */
.L_x_669:
[----:B------:R-:W-:Y:S05]  /*92a0*/  BSYNC B0 ;  /* 0x0000000000007941 */ /* 0x000fea0003800000 */
.L_x_668:
        /* <DEDUP_REMOVED lines=14> */
.L_x_671:
[----:B------:R-:W-:Y:S05]  /*9390*/  BSYNC B0 ;  /* 0x0000000000007941 */ /* 0x000fea0003800000 */
.L_x_670:
        /* <DEDUP_REMOVED lines=14> */
.L_x_673:
[----:B------:R-:W-:Y:S05]  /*9480*/  BSYNC B0 ;  /* 0x0000000000007941 */ /* 0x000fea0003800000 */
.L_x_672:
        /* <DEDUP_REMOVED lines=14> */
.L_x_675:
[----:B------:R-:W-:Y:S05]  /*9570*/  BSYNC B0 ;  /* 0x0000000000007941 */ /* 0x000fea0003800000 */
.L_x_674:
        /* <DEDUP_REMOVED lines=14> */
.L_x_677:
[----:B------:R-:W-:Y:S05]  /*9660*/  BSYNC B0 ;  /* 0x0000000000007941 */ /* 0x000fea0003800000 */
.L_x_676:
        /* <DEDUP_REMOVED lines=14> */
.L_x_678:
        /* <DEDUP_REMOVED lines=11> */
.L_x_1163:


//--------------------- .text._ZN7cutlass13device_kernelIN5flash19enable_sm80_to_sm89INS1_16FlashAttnBwdSm80INS1_25CollectiveMainloopBwdSm80ILi1ELi1EN4cute5tupleIJNS5_1CILi64EEES8_NS7_ILi256EEEEEENS_6half_tEfNS_4arch4Sm80ELb0ELb0ELb1ELb1ELb0ELb0ELb0ELb0ELi2ELi4ELi2ELi2ELb0EEENS1_24CollectiveEpilogueBwdGQAISA_fSD_Li256ELb1ELb0EEENS1_19SingleTileSchedulerILb1ELb0ELb0ELi64EEEEEEEEEvNT_6ParamsE --------------------------
	.section	.text._ZN7cutlass13device_kernelIN5flash19enable_sm80_to_sm89INS1_16FlashAttnBwdSm80INS1_25CollectiveMainloopBwdSm80ILi1ELi1EN4cute5tupleIJNS5_1CILi64EEES8_NS7_ILi256EEEEEENS_6half_tEfNS_4arch4Sm80ELb0ELb0ELb1ELb1ELb0ELb0ELb0ELb0ELi2ELi4ELi2ELi2ELb0EEENS1_24CollectiveEpilogueBwdGQAISA_fSD_Li256ELb1ELb0EEENS1_19SingleTileSchedulerILb1ELb0ELb0ELi64EEEEEEEEEvNT_6ParamsE,"ax",@progbits
	.sectioninfo	@"SHI_REGISTERS=255"
	.align	128
.text._ZN7cutlass13device_kernelIN5flash19enable_sm80_to_sm89INS1_16FlashAttnBwdSm80INS1_25CollectiveMainloopBwdSm80ILi1ELi1EN4cute5tupleIJNS5_1CILi64EEES8_NS7_ILi256EEEEEENS_6half_tEfNS_4arch4Sm80ELb0ELb0ELb1ELb1ELb0ELb0ELb0ELb0ELi2ELi4ELi2ELi2ELb0EEENS1_24CollectiveEpilogueBwdGQAISA_fSD_Li256ELb1ELb0EEENS1_19SingleTileSchedulerILb1ELb0ELb0ELi64EEEEEEEEEvNT_6ParamsE:
        .type           _ZN7cutlass13device_kernelIN5flash19enable_sm80_to_sm89INS1_16FlashAttnBwdSm80INS1_25CollectiveMainloopBwdSm80ILi1ELi1EN4cute5tupleIJNS5_1CILi64EEES8_NS7_ILi256EEEEEENS_6half_tEfNS_4arch4Sm80ELb0ELb0ELb1ELb1ELb0ELb0ELb0ELb0ELi2ELi4ELi2ELi2ELb0EEENS1_24CollectiveEpilogueBwdGQAISA_fSD_Li256ELb1ELb0EEENS1_19SingleTileSchedulerILb1ELb0ELb0ELi64EEEEEEEEEvNT_6ParamsE,@function
        .size           _ZN7cutlass13device_kernelIN5flash19enable_sm80_to_sm89INS1_16FlashAttnBwdSm80INS1_25CollectiveMainloopBwdSm80ILi1ELi1EN4cute5tupleIJNS5_1CILi64EEES8_NS7_ILi256EEEEEENS_6half_tEfNS_4arch4Sm80ELb0ELb0ELb1ELb1ELb0ELb0ELb0ELb0ELi2ELi4ELi2ELi2ELb0EEENS1_24CollectiveEpilogueBwdGQAISA_fSD_Li256ELb1ELb0EEENS1_19SingleTileSchedulerILb1ELb0ELb0ELi64EEEEEEEEEvNT_6ParamsE,(.L_x_1164 - _ZN7cutlass13device_kernelIN5flash19enable_sm80_to_sm89INS1_16FlashAttnBwdSm80INS1_25CollectiveMainloopBwdSm80ILi1ELi1EN4cute5tupleIJNS5_1CILi64EEES8_NS7_ILi256EEEEEENS_6half_tEfNS_4arch4Sm80ELb0ELb0ELb1ELb1ELb0ELb0ELb0ELb0ELi2ELi4ELi2ELi2ELb0EEENS1_24CollectiveEpilogueBwdGQAISA_fSD_Li256ELb1ELb0EEENS1_19SingleTileSchedulerILb1ELb0ELb0ELi64EEEEEEEEEvNT_6ParamsE)
        .other          _ZN7cutlass13device_kernelIN5flash19enable_sm80_to_sm89INS1_16FlashAttnBwdSm80INS1_25CollectiveMainloopBwdSm80ILi1ELi1EN4cute5tupleIJNS5_1CILi64EEES8_NS7_ILi256EEEEEENS_6half_tEfNS_4arch4Sm80ELb0ELb0ELb1ELb1ELb0ELb0ELb0ELb0ELi2ELi4ELi2ELi2ELb0EEENS1_24CollectiveEpilogueBwdGQAISA_fSD_Li256ELb1ELb0EEENS1_19SingleTileSchedulerILb1ELb0ELb0ELi64EEEEEEEEEvNT_6ParamsE,@"STO_CUDA_ENTRY STV_DEFAULT"
_ZN7cutlass13device_kernelIN5flash19enable_sm80_to_sm89INS1_16FlashAttnBwdSm80INS1_25CollectiveMainloopBwdSm80ILi1ELi1EN4cute5tupleIJNS5_1CILi64EEES8_NS7_ILi256EEEEEENS_6half_tEfNS_4arch4Sm80ELb0ELb0ELb1ELb1ELb0ELb0ELb0ELb0ELi2ELi4ELi2ELi2ELb0EEENS1_24CollectiveEpilogueBwdGQAISA_fSD_Li256ELb1ELb0EEENS1_19SingleTileSchedulerILb1ELb0ELb0ELi64EEEEEEEEEvNT_6ParamsE:
        /* <DEDUP_REMOVED lines=18> */
.L_x_680:
        /* <DEDUP_REMOVED lines=8> */
.L_x_682:
[----:B------:R-:W-:Y:S02]  /*01a0*/  MOV R0, c[0x0][0x3ac] ;  /* 0x0000eb0000007a02 */ /* 0x000fe40000000f00 */
.L_x_681:
[----:B-1----:R-:W-:-:S05]  /*01b0*/  IMAD.SHL.U32 R2, R19, 0x40, RZ ;  /* 0x0000004013027824 */ /* 0x002fca00078e00ff */
[----:B-----5:R-:W-:-:S04]  /*01c0*/  ISETP.GE.AND P0, PT, R2, R0, PT ;  /* 0x000000000200720c */ /* 0x020fc80003f06270 */
[----:B------:R-:W-:-:S05]  /*01d0*/  SEL R0, R5, 0xffffffff, !P0 ;  /* 0xffffffff05007807 */ /* 0x000fca0004000000 */
[----:B------:R1:W-:Y:S01]  /*01e0*/  STL [R1+0x30], R0 ;  /* 0x0000300001007387 */ /* 0x0003e20000100800 */
[----:B------:R-:W-:Y:S05]  /*01f0*/  BRA `(.L_x_683) ;  /* 0x0000012000007947 */ /* 0x000fea0003800000 */
.L_x_679:
[----:B---34-:R-:W-:-:S04]  /*0200*/  ISETP.NE.U32.AND P0, PT, RZ, c[0x0][0x3c8], PT ;  /* 0x0000f200ff007a0c */ /* 0x018fc80003f05070 */
[----:B------:R-:W-:-:S13]  /*0210*/  ISETP.NE.AND.EX P0, PT, RZ, c[0x0][0x3cc], PT, P0 ;  /* 0x0000f300ff007a0c */ /* 0x000fda0003f05300 */
[----:B------:R-:W-:Y:S05]  /*0220*/  @!P0 BRA `(.L_x_684) ;  /* 0x0000002000008947 */ /* 0x000fea0003800000 */
[----:B------:R1:W5:Y:S01]  /*0230*/  LDG.E R0, [R2.64] ;  /* 0x0000000a02007981 */ /* 0x000362000c1e1900 */
[----:B------:R-:W-:Y:S05]  /*0240*/  BRA `(.L_x_685) ;  /* 0x0000009000007947 */ /* 0x000fea0003800000 */
.L_x_684:
        /* <DEDUP_REMOVED lines=8> */
.L_x_686:
[----:B------:R-:W-:Y:S02]  /*02d0*/  MOV R0, c[0x0][0x3ac] ;  /* 0x0000eb0000007a02 */ /* 0x000fe40000000f00 */
.L_x_685:
[----:B-1----:R-:W-:-:S05]  /*02e0*/  IMAD.SHL.U32 R2, R19, 0x40, RZ ;  /* 0x0000004013027824 */ /* 0x002fca00078e00ff */
[----:B-----5:R-:W-:-:S04]  /*02f0*/  ISETP.GE.AND P0, PT, R2, R0, PT ;  /* 0x000000000200720c */ /* 0x020fc80003f06270 */
[----:B------:R-:W-:-:S05]  /*0300*/  SEL R0, R5, 0xffffffff, !P0 ;  /* 0xffffffff05007807 */ /* 0x000fca0004000000 */
[----:B------:R1:W-:Y:S04]  /*0310*/  STL [R1+0x30], R0 ;  /* 0x0000300001007387 */ /* 0x0003e80000100800 */
.L_x_683:
        /* <DEDUP_REMOVED lines=18> */
[----:B------:R-:W-:Y:S01]  /*0440*/  CS2R R14, SRZ ;  /* 0x00000000000e7805 */ /* 0x000fe2000001ff00 */
[----:B------:R-:W-:Y:S02]  /*0450*/  IMAD.MOV.U32 R25, RZ, RZ, RZ ;  /* 0x000000ffff197224 */ /* 0x000fe400078e00ff */
[----:B------:R-:W-:Y:S02]  /*0460*/  IMAD.MOV.U32 R17, RZ, RZ, c[0x0][0x198] ;  /* 0x00006600ff117624 */ /* 0x000fe400078e00ff */
[----:B--2---:R-:W-:Y:S01]  /*0470*/  @P2 IMAD R0, R22, 0x40, R0 ;  /* 0x0000004016002824 */ /* 0x004fe200078e0200 */
[----:B---3--:R1:W2:Y:S01]  /*0480*/  @P0 R2UR UR9, R8 ;  /* 0x00000000080903c2 */ /* 0x0082a200000e0000 */
[--C-:B----4-:R-:W-:Y:S01]  /*0490*/  @P2 SHF.R.S32.HI R13, RZ, 0x1f, R7.reuse ;  /* 0x0000001fff0d2819 */ /* 0x110fe20000011407 */
[----:B------:R-:W-:-:S02]  /*04a0*/  @P2 IMAD.MOV.U32 R12, RZ, RZ, R7 ;  /* 0x000000ffff0c2224 */ /* 0x000fc400078e0007 */
[----:B-1----:R-:W-:-:S04]  /*04b0*/  @P2 SHF.R.S32.HI R8, RZ, 0x1f, R0 ;  /* 0x0000001fff082819 */ /* 0x002fc80000011400 */
[----:B------:R-:W-:Y:S02]  /*04c0*/  @P2 LEA.HI R0, R8, R0, RZ, 0x6 ;  /* 0x0000000008002211 */ /* 0x000fe400078f30ff */
[--C-:B-----5:R-:W-:Y:S01]  /*04d0*/  @P3 SHF.R.S32.HI R15, RZ, 0x1f, R6.reuse ;  /* 0x0000001fff0f3819 */ /* 0x120fe20000011406 */
        /* <DEDUP_REMOVED lines=9> */
.L_x_687:
[----:B------:R-:W-:-:S04]  /*0570*/  ISETP.NE.U32.AND P0, PT, RZ, c[0x0][0x2e0], PT ;  /* 0x0000b800ff007a0c */ /* 0x000fc80003f05070 */
[----:B------:R-:W-:-:S13]  /*0580*/  ISETP.NE.AND.EX P0, PT, RZ, c[0x0][0x2e4], PT, P0 ;  /* 0x0000b900ff007a0c */ /* 0x000fda0003f05300 */
[----:B------:R-:W-:Y:S05]  /*0590*/  @!P0 BRA `(.L_x_688) ;  /* 0x0000003000008947 */ /* 0x000fea0003800000 */
[----:B------:R-:W-:-:S05]  /*05a0*/  IMAD.WIDE R2, R22, R9, c[0x0][0x2e0] ;  /* 0x0000b80016027625 */ /* 0x000fca00078e0209 */
[----:B------:R1:W5:Y:S01]  /*05b0*/  LDG.E R17, [R2.64] ;  /* 0x0000000a02117981 */ /* 0x000362000c1e1900 */
[----:B------:R-:W-:Y:S05]  /*05c0*/  BRA `(.L_x_689) ;  /* 0x0000004000007947 */ /* 0x000fea0003800000 */
.L_x_688:
[----:B------:R-:W-:Y:S05]  /*05d0*/  @!P3 BRA `(.L_x_689) ;  /* 0x000000300000b947 */ /* 0x000fea0003800000 */
[----:B------:R1:W2:Y:S04]  /*05e0*/  LDG.E R0, [R2.64] ;  /* 0x0000000a02007981 */ /* 0x0002a8000c1e1900 */
[----:B-1----:R-:W2:Y:S02]  /*05f0*/  LDG.E R2, [R2.64+0x4] ;  /* 0x0000040a02027981 */ /* 0x002ea4000c1e1900 */
[----:B--2---:R-:W-:Y:S02]  /*0600*/  IADD3 R17, -R0, R2, RZ ;  /* 0x0000000200117210 */ /* 0x004fe40007ffe1ff */
.L_x_689:
[----:B------:R-:W-:Y:S01]  /*0610*/  UISETP.GE.AND UP0, UPT, UR9, 0x1, UPT ;  /* 0x000000010900788c */ /* 0x000fe2000bf06270 */
[----:B------:R-:W-:Y:S01]  /*0620*/  PLOP3.LUT P0, PT, PT, PT, PT, 0x80, 0x0 ;  /* 0x000000000000781c */ /* 0x000fe20003f0f070 */
        /* <DEDUP_REMOVED lines=73> */
[----:B------:R-:W-:Y:S01]  /*0ac0*/  LEA.HI R4, R28, R32, RZ, 0x3 ;  /* 0x000000201c047211 */ /* 0x000fe200078f18ff */
[C---:B------:R-:W-:Y:S01]  /*0ad0*/  IMAD R10, R30.reuse, c[0x0][0x288], RZ ;  /* 0x0000a2001e0a7a24 */ /* 0x040fe200078e02ff */
[----:B------:R-:W-:Y:S01]  /*0ae0*/  SHF.R.S32.HI R0, RZ, 0x1f, R25 ;  /* 0x0000001fff007819 */ /* 0x000fe20000011419 */
[----:B------:R-:W-:Y:S01]  /*0af0*/  IMAD R9, R30, c[0x0][0x270], RZ ;  /* 0x00009c001e097a24 */ /* 0x000fe200078e02ff */
[----:B------:R-:W-:Y:S01]  /*0b00*/  IADD3 R2, P0, R3, R25, RZ ;  /* 0x0000001903027210 */ /* 0x000fe20007f1e0ff */
[C---:B------:R-:W-:Y:S01]  /*0b10*/  IMAD R10, R31.reuse, c[0x0][0x28c], R10 ;  /* 0x0000a3001f0a7a24 */ /* 0x040fe200078e020a */
[----:B------:R-:W-:Y:S01]  /*0b20*/  SHF.R.S32.HI R251, RZ, 0x3, R4 ;  /* 0x00000003fffb7819 */ /* 0x000fe20000011404 */
[----:B------:R-:W-:Y:S01]  /*0b30*/  IMAD R9, R31, c[0x0][0x274], R9 ;  /* 0x00009d001f097a24 */ /* 0x000fe200078e0209 */
[----:B------:R-:W-:Y:S01]  /*0b40*/  LEA.HI.X.SX32 R3, R3, R0, 0x1, P0 ;  /* 0x0000000003037211 */ /* 0x000fe200000f0eff */
[----:B------:R-:W-:Y:S01]  /*0b50*/  IMAD.MOV.U32 R0, RZ, RZ, R31 ;  /* 0x000000ffff007224 */ /* 0x000fe200078e001f */
[----:B------:R-:W-:Y:S01]  /*0b60*/  LOP3.LUT R8, R4, 0xfffffff8, RZ, 0xc0, !PT ;  /* 0xfffffff804087812 */ /* 0x000fe200078ec0ff */
[----:B------:R-:W-:Y:S01]  /*0b70*/  @P1 IMAD.HI.U32 R5, R31, c[0x0][0x24c], RZ ;  /* 0x000093001f051a27 */ /* 0x000fe200078e00ff */
[----:B------:R-:W-:Y:S01]  /*0b80*/  SHF.R.S32.HI R16, RZ, 0x1f, R251 ;  /* 0x0000001fff107819 */ /* 0x000fe200000114fb */
[----:B------:R-:W-:Y:S01]  /*0b90*/  USHF.L.U32 UR7, UR4, 0x6, URZ ;  /* 0x0000000604077899 */ /* 0x000fe2000800063f */
[----:B------:R-:W-:Y:S01]  /*0ba0*/  IADD3 R18, P0, R251, R12, RZ ;  /* 0x0000000cfb127210 */ /* 0x000fe20007f1e0ff */
[C---:B------:R-:W-:Y:S01]  /*0bb0*/  IMAD.WIDE.U32 R6, R31.reuse, c[0x0][0x270], R2 ;  /* 0x00009c001f067a25 */ /* 0x040fe200078e0002 */
[----:B------:R-:W-:Y:S01]  /*0bc0*/  @P1 SHF.R.U32.HI R0, RZ, c[0x0][0x250], R5 ;  /* 0x00009400ff001a19 */ /* 0x000fe20000011605 */
[----:B------:R-:W-:Y:S01]  /*0bd0*/  UMOV UR14, 0x6 ;  /* 0x00000006000e7882 */ /* 0x000fe20000000000 */
[----:B------:R-:W-:Y:S01]  /*0be0*/  SEL R26, R22, RZ, !P2 ;  /* 0x000000ff161a7207 */ /* 0x000fe20005000000 */
[----:B------:R-:W-:Y:S01]  /*0bf0*/  IMAD.IADD R23, R32, 0x1, -R8 ;  /* 0x0000000120177824 */ /* 0x000fe200078e0a08 */
[----:B------:R-:W-:Y:S01]  /*0c00*/  SHF.R.S32.HI R12, RZ, 0x1f, R0 ;  /* 0x0000001fff0c7819 */ /* 0x000fe20000011400 */
[----:B------:R-:W-:Y:S01]  /*0c10*/  IMAD.WIDE.U32 R4, R31, c[0x0][0x288], R2 ;  /* 0x0000a2001f047a25 */ /* 0x000fe200078e0002 */
[----:B------:R-:W-:Y:S01]  /*0c20*/  LOP3.LUT R243, R243, 0xffffff7f, RZ, 0xc0, !PT ;  /* 0xffffff7ff3f37812 */ /* 0x000fe200078ec0ff */
[----:B------:R-:W-:Y:S01]  /*0c30*/  USHF.L.U64.HI UR6, UR4, UR14, UR5 ;  /* 0x0000000e04067299 */ /* 0x000fe20008010205 */
[----:B------:R-:W-:Y:S01]  /*0c40*/  CS2R R162, SRZ ;  /* 0x0000000000a27805 */ /* 0x000fe2000001ff00 */
[----:B------:R-:W-:Y:S01]  /*0c50*/  IMAD.X R20, R16, 0x1, R13, P0 ;  /* 0x0000000110147824 */ /* 0x000fe200000e060d */
[----:B------:R-:W-:Y:S01]  /*0c60*/  IADD3 R2, P0, R251, R14, RZ ;  /* 0x0000000efb027210 */ /* 0x000fe20007f1e0ff */
[----:B------:R-:W-:Y:S01]  /*0c70*/  IMAD.MOV.U32 R8, RZ, RZ, R6 ;  /* 0x000000ffff087224 */ /* 0x000fe200078e0006 */
[----:B------:R-:W-:Y:S01]  /*0c80*/  ULDC.64 UR4, c[0x0][0x208] ;  /* 0x0000820000047ab9 */ /* 0x000fe20000000a00 */
[----:B------:R-:W-:Y:S01]  /*0c90*/  IMAD.SHL.U32 R14, R23, 0x8, RZ ;  /* 0x00000008170e7824 */ /* 0x000fe200078e00ff */
[----:B------:R-:W-:Y:S01]  /*0ca0*/  USHF.L.U32 UR8, UR4, 0x6, URZ ;  /* 0x0000000604087899 */ /* 0x000fe2000800063f */
[----:B------:R-:W-:Y:S01]  /*0cb0*/  IMAD.SHL.U32 R6, R251, 0x40, RZ ;  /* 0x00000040fb067824 */ /* 0x000fe200078e00ff */
[----:B------:R-:W-:Y:S01]  /*0cc0*/  USHF.L.U64.HI UR14, UR4, UR14, UR5 ;  /* 0x0000000e040e7299 */ /* 0x000fe20008010205 */
[----:B------:R-:W-:Y:S01]  /*0cd0*/  IMAD.IADD R11, R5, 0x1, R10 ;  /* 0x00000001050b7824 */ /* 0x000fe200078e020a */
[----:B------:R-:W-:Y:S01]  /*0ce0*/  IADD3 R29, R14, 0xc0, RZ ;  /* 0x000000c00e1d7810 */ /* 0x000fe20007ffe0ff */
[----:B------:R-:W-:Y:S01]  /*0cf0*/  IMAD.X R3, R16, 0x1, R15, P0 ;  /* 0x0000000110037824 */ /* 0x000fe200000e060f */
[----:B------:R-:W-:Y:S01]  /*0d00*/  SHF.R.S32.HI R15, RZ, 0x1f, R14 ;  /* 0x0000001fff0f7819 */ /* 0x000fe2000001140e */
[----:B------:R-:W-:Y:S01]  /*0d10*/  IMAD.MOV.U32 R10, RZ, RZ, R4 ;  /* 0x000000ffff0a7224 */ /* 0x000fe200078e0004 */
[----:B------:R-:W-:Y:S01]  /*0d20*/  LOP3.LUT R6, R6, 0x1c0, RZ, 0xc0, !PT ;  /* 0x000001c006067812 */ /* 0x000fe200078ec0ff */
[----:B------:R-:W-:Y:S01]  /*0d30*/  IMAD R4, R12, c[0x0][0x1e0], RZ ;  /* 0x000078000c047a24 */ /* 0x000fe200078e02ff */
[----:B------:R-:W-:Y:S01]  /*0d40*/  UIADD3 UR5, UR9, 0x3f, URZ ;  /* 0x0000003f09057890 */ /* 0x000fe2000fffe03f */
[----:B------:R-:W-:Y:S01]  /*0d50*/  IMAD.IADD R9, R7, 0x1, R9 ;  /* 0x0000000107097824 */ /* 0x000fe200078e0209 */
[----:B------:R-:W-:Y:S01]  /*0d60*/  LOP3.LUT R17, R6, 0x38, R14, 0xf8, !PT ;  /* 0x0000003806117812 */ /* 0x000fe200078ef80e */
[C---:B------:R-:W-:Y:S01]  /*0d70*/  IMAD R13, R0.reuse, c[0x0][0x1e4], R4 ;  /* 0x00007900000d7a24 */ /* 0x040fe200078e0204 */
[----:B------:R-:W-:Y:S01]  /*0d80*/  SHF.R.U32.HI R16, RZ, 0x3, R6 ;  /* 0x00000003ff107819 */ /* 0x000fe20000011606 */
[----:B------:R-:W-:Y:S01]  /*0d90*/  IMAD.WIDE.U32 R4, R0, c[0x0][0x1e0], R14 ;  /* 0x0000780000047a25 */ /* 0x000fe200078e000e */
[----:B------:R-:W-:Y:S01]  /*0da0*/  USHF.R.S32.HI UR4, URZ, 0x1f, UR5 ;  /* 0x0000001f3f047899 */ /* 0x000fe20008011405 */
[----:B------:R-:W-:Y:S01]  /*0db0*/  CS2R R160, SRZ ;  /* 0x0000000000a07805 */ /* 0x000fe2000001ff00 */
[----:B------:R-:W-:Y:S01]  /*0dc0*/  LOP3.LUT R24, R17, R16, RZ, 0x3c, !PT ;  /* 0x0000001011187212 */ /* 0x000fe200078e3cff */
[----:B------:R-:W-:Y:S01]  /*0dd0*/  IMAD.WIDE R6, R19, 0x40, R2 ;  /* 0x0000004013067825 */ /* 0x000fe200078e0202 */
[----:B------:R-:W-:Y:S01]  /*0de0*/  ULEA.HI UR4, UR4, UR5, URZ, 0x6 ;  /* 0x0000000504047291 */ /* 0x000fe2000f8f303f */
[----:B------:R-:W-:Y:S01]  /*0df0*/  CS2R R158, SRZ ;  /* 0x00000000009e7805 */ /* 0x000fe2000001ff00 */
[----:B------:R-:W-:Y:S01]  /*0e00*/  CS2R R156, SRZ ;  /* 0x00000000009c7805 */ /* 0x000fe2000001ff00 */
[----:B------:R-:W-:Y:S01]  /*0e10*/  IMAD R2, R12, c[0x0][0x1b0], RZ ;  /* 0x00006c000c027a24 */ /* 0x000fe200078e02ff */
[----:B------:R-:W-:Y:S01]  /*0e20*/  SHF.R.S32.HI R12, RZ, 0x1f, R22 ;  /* 0x0000001fff0c7819 */ /* 0x000fe20000011416 */
[----:B------:R-:W-:Y:S01]  /*0e30*/  IMAD.IADD R5, R5, 0x1, R13 ;  /* 0x0000000105057824 */ /* 0x000fe200078e020d */
[----:B------:R-:W-:Y:S01]  /*0e40*/  CS2R R154, SRZ ;  /* 0x00000000009a7805 */ /* 0x000fe2000001ff00 */
[----:B------:R-:W-:Y:S01]  /*0e50*/  IMAD R13, R0, c[0x0][0x1b4], R2 ;  /* 0x00006d00000d7a24 */ /* 0x000fe200078e0202 */
[----:B------:R-:W-:Y:S01]  /*0e60*/  SEL R21, R12, RZ, !P2 ;  /* 0x000000ff0c157207 */ /* 0x000fe20005000000 */
[----:B------:R-:W-:Y:S01]  /*0e70*/  IMAD.WIDE.U32 R2, R0, c[0x0][0x1b0], R14 ;  /* 0x00006c0000027a25 */ /* 0x000fe200078e000e */
[----:B------:R-:W-:Y:S01]  /*0e80*/  SEL R0, R12, RZ, !P3 ;  /* 0x000000ff0c007207 */ /* 0x000fe20005800000 */
[----:B------:R-:W-:Y:S01]  /*0e90*/  CS2R R152, SRZ ;  /* 0x0000000000987805 */ /* 0x000fe2000001ff00 */
        /* <DEDUP_REMOVED lines=52> */
[----:B------:R-:W-:Y:S01]  /*11e0*/  IADD3 R19, R14, 0x80, RZ ;  /* 0x000000800e137810 */ /* 0x000fe20007ffe0ff */
        /* <DEDUP_REMOVED lines=35> */
[----:B------:R-:W-:Y:S01]  /*1420*/  SHF.R.S32.HI R20, RZ, 0x6, R6 ;  /* 0x00000006ff147819 */ /* 0x000fe20000011406 */
[----:B------:R-:W-:Y:S01]  /*1430*/  IMAD.MOV.U32 R15, RZ, RZ, c[0x0][0x1a8] ;  /* 0x00006a00ff0f7624 */ /* 0x000fe200078e00ff */
[C---:B------:R-:W-:Y:S01]  /*1440*/  ISETP.LT.OR P4, PT, R0.reuse, 0x1, P3 ;  /* 0x000000010000780c */ /* 0x040fe20001f81670 */
[----:B------:R-:W-:Y:S01]  /*1450*/  IMAD.WIDE.U32 R12, R31, c[0x0][0x180], R8 ;  /* 0x000060001f0c7a25 */ /* 0x000fe200078e0008 */
[----:B------:R-:W-:Y:S01]  /*1460*/  LEA R6, P0, R7, R4, 0x6 ;  /* 0x0000000407067211 */ /* 0x000fe200078030ff */
[----:B------:R-:W-:Y:S01]  /*1470*/  STL.64 [R1+0x18], R34 ;  /* 0x0000182201007387 */ /* 0x000fe20000100a00 */
[----:B------:R-:W-:Y:S01]  /*1480*/  ISETP.LT.OR P5, PT, R0, 0x1, P2 ;  /* 0x000000010000780c */ /* 0x000fe200017a1670 */
[----:B------:R-:W-:Y:S01]  /*1490*/  IMAD R10, R20, 0x200, R24 ;  /* 0x00000200140a7824 */ /* 0x000fe200078e0218 */
[----:B------:R-:W-:Y:S01]  /*14a0*/  ISETP.GE.AND P1, PT, R19, c[0x0][0x1cc], PT ;  /* 0x0000730013007a0c */ /* 0x000fe20003f26270 */
[----:B------:R-:W-:Y:S01]  /*14b0*/  IMAD.MOV.U32 R24, RZ, RZ, c[0x0][0x1ac] ;  /* 0x00006b00ff187624 */ /* 0x000fe200078e00ff */
[----:B------:R-:W-:Y:S01]  /*14c0*/  LEA.HI.X R7, R7, R5, R11, 0x6, P0 ;  /* 0x0000000507077211 */ /* 0x000fe200000f340b */
[----:B------:R-:W-:Y:S01]  /*14d0*/  IMAD.SHL.U32 R242, R10, 0x2, RZ ;  /* 0x000000020af27824 */ /* 0x000fe200078e00ff */
[----:B------:R-:W-:Y:S01]  /*14e0*/  ISETP.LT.OR P0, PT, R0, 0x1, P1 ;  /* 0x000000010000780c */ /* 0x000fe20000f01670 */
[----:B------:R-:W-:Y:S01]  /*14f0*/  IMAD R11, R30, c[0x0][0x180], RZ ;  /* 0x000060001e0b7a24 */ /* 0x000fe200078e02ff */
[----:B------:R-:W-:Y:S01]  /*1500*/  ISETP.LT.OR P6, PT, R0, 0x21, P3 ;  /* 0x000000210000780c */ /* 0x000fe20001fc1670 */
[----:B------:R-:W-:Y:S01]  /*1510*/  CS2R R76, SRZ ;  /* 0x00000000004c7805 */ /* 0x000fe2000001ff00 */
[----:B------:R-:W-:Y:S01]  /*1520*/  P2R R10, PR, RZ, 0x1 ;  /* 0x00000001ff0a7803 */ /* 0x000fe20000000000 */
[----:B------:R-:W-:Y:S01]  /*1530*/  @!PT LDS RZ, [RZ] ;  /* 0x00000000fffff984 */ /* 0x000fe20000000800 */
[----:B------:R-:W-:Y:S01]  /*1540*/  @!PT LDS RZ, [RZ] ;  /* 0x00000000fffff984 */ /* 0x000fe20000000800 */
[----:B------:R-:W-:Y:S01]  /*1550*/  @!PT LDS RZ, [RZ] ;  /* 0x00000000fffff984 */ /* 0x000fe20000000800 */
[----:B------:R1:W-:Y:S01]  /*1560*/  LDGSTS.E.BYPASS.LTC128B.128 [R242+0x8080], [R4.64], !P4 ;  /* 0x0808000004f27fae */ /* 0x0003e2000e101d4a */
[----:B------:R-:W-:Y:S01]  /*1570*/  ISETP.GE.AND P0, PT, R29, c[0x0][0x1cc], PT ;  /* 0x000073001d007a0c */ /* 0x000fe20003f06270 */
[----:B------:R-:W-:Y:S01]  /*1580*/  CS2R R74, SRZ ;  /* 0x00000000004a7805 */ /* 0x000fe2000001ff00 */
[----:B------:R-:W-:Y:S01]  /*1590*/  ISETP.NE.AND P4, PT, R10, RZ, PT ;  /* 0x000000ff0a00720c */ /* 0x000fe20003f85270 */
[----:B------:R1:W-:Y:S01]  /*15a0*/  LDGSTS.E.BYPASS.LTC128B.128 [R242+0xa080], [R4.64+0x80], !P5 ;  /* 0x0a08008004f27fae */ /* 0x0003e2000e901d4a */
[C---:B------:R-:W-:Y:S01]  /*15b0*/  ISETP.LT.OR P5, PT, R0.reuse, 0x1, P0 ;  /* 0x000000010000780c */ /* 0x040fe200007a1670 */
[----:B------:R-:W-:Y:S01]  /*15c0*/  IMAD R10, R31, c[0x0][0x184], R11 ;  /* 0x000061001f0a7a24 */ /* 0x000fe200078e020b */
[C---:B------:R-:W-:Y:S01]  /*15d0*/  ISETP.LT.OR P3, PT, R0.reuse, 0x21, P2 ;  /* 0x000000210000780c */ /* 0x040fe20001761670 */
[----:B------:R-:W-:Y:S01]  /*15e0*/  IMAD.IADD R11, R17, 0x1, R22 ;  /* 0x00000001110b7824 */ /* 0x000fe200078e0216 */
[C---:B------:R-:W-:Y:S01]  /*15f0*/  ISETP.LT.OR P2, PT, R0.reuse, 0x21, P1 ;  /* 0x000000210000780c */ /* 0x040fe20000f41670 */
[----:B------:R-:W-:Y:S01]  /*1600*/  IMAD.IADD R13, R13, 0x1, R10 ;  /* 0x000000010d0d7824 */ /* 0x000fe200078e020a */
[----:B------:R-:W-:Y:S01]  /*1610*/  ISETP.LT.OR P1, PT, R0, 0x21, P0 ;  /* 0x000000210000780c */ /* 0x000fe20000721670 */
[----:B------:R-:W-:Y:S01]  /*1620*/  IMAD.MOV.U32 R10, RZ, RZ, R16 ;  /* 0x000000ffff0a7224 */ /* 0x000fe200078e0010 */
        /* <DEDUP_REMOVED lines=14> */
[-C--:B------:R-:W-:Y:S01]  /*1710*/  LEA.HI R24, R28, R32.reuse, RZ, 0x2 ;  /* 0x000000201c187211 */ /* 0x080fe200078f10ff */
        /* <DEDUP_REMOVED lines=29> */
[CC--:B------:R-:W-:Y:S01]  /*18f0*/  LEA.HI R11, R28.reuse, R32.reuse, RZ, 0x5 ;  /* 0x000000201c0b7211 */ /* 0x0c0fe200078f28ff */
[----:B------:R-:W-:Y:S01]  /*1900*/  IMAD.SHL.U32 R0, R25, 0x100, RZ ;  /* 0x0000010019007824 */ /* 0x000fe200078e00ff */
[----:B------:R-:W-:Y:S01]  /*1910*/  CS2R R46, SRZ ;  /* 0x00000000002e7805 */ /* 0x000fe2000001ff00 */
        /* <DEDUP_REMOVED lines=18> */
[----:B------:R-:W-:Y:S01]  /*1a40*/  USHF.R.S32.HI UR13, URZ, 0x6, UR4 ;  /* 0x000000063f0d7899 */ /* 0x000fe20008011404 */
[----:B------:R-:W-:Y:S01]  /*1a50*/  SHF.R.S32.HI R7, RZ, 0x1f, R32 ;  /* 0x0000001fff077819 */ /* 0x000fe20000011420 */
[----:B------:R1:W-:Y:S01]  /*1a60*/  LDGSTS.E.BYPASS.LTC128B.128 [R242+0x5080], [R8.64+0x100], !P1 ;  /* 0x0508010008f27fae */ /* 0x0003e2000c901d4a */
[----:B------:R-:W-:Y:S01]  /*1a70*/  ISETP.GE.AND P1, PT, R19, c[0x0][0x16c], PT ;  /* 0x00005b0013007a0c */ /* 0x000fe20003f26270 */
[----:B------:R-:W-:Y:S01]  /*1a80*/  UMOV UR12, URZ ;  /* 0x0000003f000c7c82 */ /* 0x000fe20008000000 */
[----:B------:R-:W-:Y:S01]  /*1a90*/  ISETP.GE.AND P6, PT, R29, c[0x0][0x16c], PT ;  /* 0x00005b001d007a0c */ /* 0x000fe20003fc6270 */
[----:B------:R1:W-:Y:S01]  /*1aa0*/  LDGSTS.E.BYPASS.LTC128B.128 [R242+0x7080], [R8.64+0x180], !P0 ;  /* 0x0708018008f27fae */ /* 0x0003e2000c101d4a */
[----:B------:R-:W-:-:S02]  /*1ab0*/  IADD3 R6, P0, R0, R32, RZ ;  /* 0x0000002000067210 */ /* 0x000fc40007f1e0ff */
[----:B------:R-:W-:Y:S01]  /*1ac0*/  ISETP.LT.OR P5, PT, R10, 0x1, P1 ;  /* 0x000000010a00780c */ /* 0x000fe20000fa1670 */
[----:B------:R-:W0:Y:S01]  /*1ad0*/  LDGDEPBAR ;  /* 0x00000000000079af */ /* 0x000e220000000000 */
[----:B------:R-:W-:Y:S02]  /*1ae0*/  LEA.HI.X.SX32 R7, R0, R7, 0x1, P0 ;  /* 0x0000000700077211 */ /* 0x000fe400000f0eff */
[----:B------:R-:W-:Y:S01]  /*1af0*/  SHF.R.S32.HI R12, RZ, 0x4, R15 ;  /* 0x00000004ff0c7819 */ /* 0x000fe2000001140f */
[----:B------:R2:W-:Y:S01]  /*1b00*/  LDGSTS.E.BYPASS.LTC128B.128 [R242+0x10080], [R40.64], !P4 ;  /* 0x1008000028f27fae */ /* 0x0005e2000e101d4a */
[----:B------:R-:W-:Y:S01]  /*1b10*/  ISETP.LT.OR P4, PT, R10, 0x1, P2 ;  /* 0x000000010a00780c */ /* 0x000fe20001781670 */
[----:B------:R-:W-:Y:S02]  /*1b20*/  IMAD.WIDE.U32 R6, R31, c[0x0][0x238], R6 ;  /* 0x00008e001f067a25 */ /* 0x000fe400078e0006 */
[----:B------:R2:W-:Y:S02]  /*1b30*/  STL.64 [R1+0x8], R40 ;  /* 0x0000082801007387 */ /* 0x0005e40000100a00 */
[----:B---3--:R-:W-:-:S02]  /*1b40*/  IMAD R2, R21, c[0x0][0x218], RZ ;  /* 0x0000860015027a24 */ /* 0x008fc400078e02ff */
        /* <DEDUP_REMOVED lines=16> */
[----:B------:R-:W-:Y:S02]  /*1c50*/  ISETP.GT.AND P0, PT, R32, 0xf, PT ;  /* 0x0000000f2000780c */ /* 0x000fe40003f04270 */
        /* <DEDUP_REMOVED lines=33> */
[--C-:B----4-:R-:W-:Y:S02]  /*1e70*/  SHF.R.S32.HI R3, RZ, 0x5, R11.reuse ;  /* 0x00000005ff037819 */ /* 0x110fe4000001140b */
[----:B------:R-:W-:Y:S01]  /*1e80*/  ISETP.GE.AND P3, PT, R14, c[0x0][0x16c], PT ;  /* 0x00005b000e007a0c */ /* 0x000fe20003f66270 */
[----:B------:R3:W-:Y:S01]  /*1e90*/  LDGSTS.E.BYPASS.LTC128B.128 [R242+0x1e080], [R36.64+0x180], !P0 ;  /* 0x1e08018024f27fae */ /* 0x0007e2000c101d4a */
[----:B--2---:R-:W-:Y:S02]  /*1ea0*/  LEA.HI R4, R11, R3, RZ, 0x1 ;  /* 0x000000030b047211 */ /* 0x004fe400078f08ff */
[----:B------:R-:W-:Y:S02]  /*1eb0*/  SHF.R.S32.HI R5, RZ, 0x1f, R24 ;  /* 0x0000001fff057819 */ /* 0x000fe40000011418 */
[----:B-1----:R-:W-:Y:S01]  /*1ec0*/  SHF.R.S32.HI R0, RZ, 0x1f, R11 ;  /* 0x0000001fff007819 */ /* 0x002fe2000001140b */
        /* <DEDUP_REMOVED lines=32> */
[----:B------:R-:W-:Y:S01]  /*20d0*/  SEL R22, RZ, 0x1, P1 ;  /* 0x00000001ff167807 */ /* 0x000fe20000800000 */
[----:B---3--:R-:W-:Y:S01]  /*20e0*/  CS2R R36, SRZ ;  /* 0x0000000000247805 */ /* 0x008fe2000001ff00 */
        /* <DEDUP_REMOVED lines=16> */
[----:B-1----:R-:W-:Y:S02]  /*21f0*/  LOP3.LUT R2, R11, 0xffffffe0, RZ, 0xc0, !PT ;  /* 0xffffffe00b027812 */ /* 0x002fe400078ec0ff */
[----:B------:R-:W-:Y:S01]  /*2200*/  SHF.R.S32.HI R3, RZ, 0x1f, R0 ;  /* 0x0000001fff037819 */ /* 0x000fe20000011400 */
[----:B--2---:R-:W-:Y:S02]  /*2210*/  IMAD R4, R21, c[0x0][0x240], RZ ;  /* 0x0000900015047a24 */ /* 0x004fe400078e02ff */
        /* <DEDUP_REMOVED lines=36> */
[----:B-1----:R-:W-:-:S02]  /*2460*/  IMAD.SHL.U32 R5, R13, 0x40, RZ ;  /* 0x000000400d057824 */ /* 0x002fc400078e00ff */
        /* <DEDUP_REMOVED lines=28> */
[----:B------:R-:W-:Y:S01]  /*2630*/  SHF.R.U32.HI R4, RZ, 0x3, R0 ;  /* 0x00000003ff047819 */ /* 0x000fe20000011600 */
[----:B------:R1:W-:Y:S01]  /*2640*/  STL [R1+0x10], R9 ;  /* 0x0000100901007387 */ /* 0x0003e20000100800 */
[----:B------:R-:W-:-:S02]  /*2650*/  LOP3.LUT R5, R0, 0x8, R5, 0xf8, !PT ;  /* 0x0000000800057812 */ /* 0x000fc400078ef805 */
[----:B------:R-:W-:Y:S02]  /*2660*/  LOP3.LUT R0, R4, R13, R0, 0x1e, !PT ;  /* 0x0000000d04007212 */ /* 0x000fe400078e1e00 */
        /* <DEDUP_REMOVED lines=49> */
.L_x_693:
        /* <DEDUP_REMOVED lines=583> */
.L_x_691:
        /* <DEDUP_REMOVED lines=153> */
.L_x_692:
        /* <DEDUP_REMOVED lines=218> */
.L_x_690:
[----:B------:R-:W-:Y:S05]  /*6520*/  @P0 EXIT ;  /* 0x000000000000094d */ /* 0x000fea0003800000 */
[----:B-1----:R-:W2:Y:S01]  /*6530*/  LDL.LU R9, [R1+0x30] ;  /* 0x0000300001097983 */ /* 0x002ea20000300800 */
[----:B------:R-:W-:-:S04]  /*6540*/  ISETP.NE.U32.AND P0, PT, RZ, c[0x0][0x360], PT ;  /* 0x0000d800ff007a0c */ /* 0x000fc80003f05070 */
[----:B------:R-:W-:-:S13]  /*6550*/  ISETP.NE.AND.EX P0, PT, RZ, c[0x0][0x364], PT, P0 ;  /* 0x0000d900ff007a0c */ /* 0x000fda0003f05300 */
[----:B------:R-:W-:-:S04]  /*6560*/  @P0 IMAD.MOV.U32 R2, RZ, RZ, 0x4 ;  /* 0x00000004ff020424 */ /* 0x000fc800078e00ff */
[----:B--2---:R-:W-:-:S05]  /*6570*/  @P0 IMAD.WIDE R2, R9, R2, c[0x0][0x360] ;  /* 0x0000d80009020625 */ /* 0x004fca00078e0202 */
[----:B------:R1:W2:Y:S01]  /*6580*/  @P0 LDG.E R0, [R2.64] ;  /* 0x0000000a02000981 */ /* 0x0002a2000c1e1900 */
[----:B------:R-:W3:Y:S01]  /*6590*/  S2UR UR5, SR_CTAID.X ;  /* 0x00000000000579c3 */ /* 0x000ee20000002500 */
[----:B------:R-:W-:Y:S02]  /*65a0*/  IMAD.MOV.U32 R4, RZ, RZ, c[0x0][0x338] ;  /* 0x0000ce00ff047624 */ /* 0x000fe400078e00ff */
[----:B------:R-:W4:Y:S04]  /*65b0*/  S2R R5, SR_TID.X ;  /* 0x0000000000057919 */ /* 0x000f280000002100 */
[----:B------:R-:W-:Y:S01]  /*65c0*/  BAR.SYNC.DEFER_BLOCKING 0x1, 0x100 ;  /* 0x0044000000007b1d */ /* 0x000fe20000010000 */
[----:B------:R-:W-:-:S05]  /*65d0*/  ISETP.NE.AND P1, PT, R4, 0x1, PT ;  /* 0x000000010400780c */ /* 0x000fca0003f25270 */
[----:B-1----:R-:W1:Y:S01]  /*65e0*/  S2R R3, SR_CTAID.Y ;  /* 0x0000000000037919 */ /* 0x002e620000002600 */
[----:B---3--:R-:W-:Y:S01]  /*65f0*/  USHF.L.U32 UR5, UR5, 0xe, URZ ;  /* 0x0000000e05057899 */ /* 0x008fe2000800063f */
[----:B----4-:R-:W-:-:S03]  /*6600*/  SHF.R.S32.HI R6, RZ, 0x1f, R5 ;  /* 0x0000001fff067819 */ /* 0x010fc60000011405 */
[----:B------:R-:W-:-:S03]  /*6610*/  USHF.R.S32.HI UR4, URZ, 0x1f, UR5 ;  /* 0x0000001f3f047899 */ /* 0x000fc60008011405 */
        /* <DEDUP_REMOVED lines=165> */
.L_x_694:
        /* <DEDUP_REMOVED lines=9> */
.L_x_1164:


//--------------------- .text._ZN7cutlass13device_kernelIN5flash19enable_sm80_to_sm89INS1_16FlashAttnBwdSm80INS1_25CollectiveMainloopBwdSm80ILi1ELi1EN4cute5tupleIJNS5_1CILi64EEES8_NS7_ILi256EEEEEENS_6half_tEfNS_4arch4Sm80ELb0ELb1ELb1ELb0ELb0ELb0ELb0ELb0ELi2ELi4ELi2ELi2ELb0EEENS1_21CollectiveEpilogueBwdISA_SB_SD_Li256ELb0ELb0ELi4EEENS1_19SingleTileSchedulerILb0ELb0ELb0ELi64EEEEEEEEEvNT_6ParamsE --------------------------
	.section	.text._ZN7cutlass13device_kernelIN5flash19enable_sm80_to_sm89INS1_16FlashAttnBwdSm80INS1_25CollectiveMainloopBwdSm80ILi1ELi1EN4cute5tupleIJNS5_1CILi64EEES8_NS7_ILi256EEEEEENS_6half_tEfNS_4arch4Sm80ELb0ELb1ELb1ELb0ELb0ELb0ELb0ELb0ELi2ELi4ELi2ELi2ELb0EEENS1_21CollectiveEpilogueBwdISA_SB_SD_Li256ELb0ELb0ELi4EEENS1_19SingleTileSchedulerILb0ELb0ELb0ELi64EEEEEEEEEvNT_6ParamsE,"ax",@progbits
	.sectioninfo	@"SHI_REGISTERS=255"
	.align	128
.text._ZN7cutlass13device_kernelIN5flash19enable_sm80_to_sm89INS1_16FlashAttnBwdSm80INS1_25CollectiveMainloopBwdSm80ILi1ELi1EN4cute5tupleIJNS5_1CILi64EEES8_NS7_ILi256EEEEEENS_6half_tEfNS_4arch4Sm80ELb0ELb1ELb1ELb0ELb0ELb0ELb0ELb0ELi2ELi4ELi2ELi2ELb0EEENS1_21CollectiveEpilogueBwdISA_SB_SD_Li256ELb0ELb0ELi4EEENS1_19SingleTileSchedulerILb0ELb0ELb0ELi64EEEEEEEEEvNT_6ParamsE:
        .type           _ZN7cutlass13device_kernelIN5flash19enable_sm80_to_sm89INS1_16FlashAttnBwdSm80INS1_25CollectiveMainloopBwdSm80ILi1ELi1EN4cute5tupleIJNS5_1CILi64EEES8_NS7_ILi256EEEEEENS_6half_tEfNS_4arch4Sm80ELb0ELb1ELb1ELb0ELb0ELb0ELb0ELb0ELi2ELi4ELi2ELi2ELb0EEENS1_21CollectiveEpilogueBwdISA_SB_SD_Li256ELb0ELb0ELi4EEENS1_19SingleTileSchedulerILb0ELb0ELb0ELi64EEEEEEEEEvNT_6ParamsE,@function
        .size           _ZN7cutlass13device_kernelIN5flash19enable_sm80_to_sm89INS1_16FlashAttnBwdSm80INS1_25CollectiveMainloopBwdSm80ILi1ELi1EN4cute5tupleIJNS5_1CILi64EEES8_NS7_ILi256EEEEEENS_6half_tEfNS_4arch4Sm80ELb0ELb1ELb1ELb0ELb0ELb0ELb0ELb0ELi2ELi4ELi2ELi2ELb0EEENS1_21CollectiveEpilogueBwdISA_SB_SD_Li256ELb0ELb0ELi4EEENS1_19SingleTileSchedulerILb0ELb0ELb0ELi64EEEEEEEEEvNT_6ParamsE,(.L_x_1165 - _ZN7cutlass13device_kernelIN5flash19enable_sm80_to_sm89INS1_16FlashAttnBwdSm80INS1_25CollectiveMainloopBwdSm80ILi1ELi1EN4cute5tupleIJNS5_1CILi64EEES8_NS7_ILi256EEEEEENS_6half_tEfNS_4arch4Sm80ELb0ELb1ELb1ELb0ELb0ELb0ELb0ELb0ELi2ELi4ELi2ELi2ELb0EEENS1_21CollectiveEpilogueBwdISA_SB_SD_Li256ELb0ELb0ELi4EEENS1_19SingleTileSchedulerILb0ELb0ELb0ELi64EEEEEEEEEvNT_6ParamsE)
        .other          _ZN7cutlass13device_kernelIN5flash19enable_sm80_to_sm89INS1_16FlashAttnBwdSm80INS1_25CollectiveMainloopBwdSm80ILi1ELi1EN4cute5tupleIJNS5_1CILi64EEES8_NS7_ILi256EEEEEENS_6half_tEfNS_4arch4Sm80ELb0ELb1ELb1ELb0ELb0ELb0ELb0ELb0ELi2ELi4ELi2ELi2ELb0EEENS1_21CollectiveEpilogueBwdISA_SB_SD_Li256ELb0ELb0ELi4EEENS1_19SingleTileSchedulerILb0ELb0ELb0ELi64EEEEEEEEEvNT_6ParamsE,@"STO_CUDA_ENTRY STV_DEFAULT"
_ZN7cutlass13device_kernelIN5flash19enable_sm80_to_sm89INS1_16FlashAttnBwdSm80INS1_25CollectiveMainloopBwdSm80ILi1ELi1EN4cute5tupleIJNS5_1CILi64EEES8_NS7_ILi256EEEEEENS_6half_tEfNS_4arch4Sm80ELb0ELb1ELb1ELb0ELb0ELb0ELb0ELb0ELi2ELi4ELi2ELi2ELb0EEENS1_21CollectiveEpilogueBwdISA_SB_SD_Li256ELb0ELb0ELi4EEENS1_19SingleTileSchedulerILb0ELb0ELb0ELi64EEEEEEEEEvNT_6ParamsE:
[----:B------:R-:W-:-:S03]  /*0000*/  MOV R1, c[0x0][0x28] ;  /* 0x00000a0000017a02 */ /* 0x000fc60000000f00 */
[----:B------:R-:W1:Y:S01]  /*0010*/  S2UR UR12, SR_CTAID.Z ;  /* 0x00000000000c79c3 */ /* 0x000e620000002700 */
[----:B------:R-:W-:Y:S02]  /*0020*/  IADD3 R1, R1, -0x38, RZ ;  /* 0xffffffc801017810 */ /* 0x000fe40007ffe0ff */
[----:B-1----:R-:W-:-:S13]  /*0030*/  ISETP.LE.AND P0, PT, RZ, UR12, PT ;  /* 0x0000000cff007c0c */ /* 0x002fda000bf03270 */
[----:B------:R-:W-:Y:S05]  /*0040*/  @!P0 EXIT ;  /* 0x000000000000894d */ /* 0x000fea0003800000 */
[----:B------:R-:W1:Y:S01]  /*0050*/  S2UR UR11, SR_CTAID.X ;  /* 0x00000000000b79c3 */ /* 0x000e620000002500 */
[----:B------:R-:W2:Y:S01]  /*0060*/  S2R R248, SR_TID.X ;  /* 0x0000000000f87919 */ /* 0x000ea20000002100 */
[----:B------:R-:W-:Y:S02]  /*0070*/  ULDC UR5, c[0x0][0x168] ;  /* 0x00005a0000057ab9 */ /* 0x000fe40000000800 */
[----:B------:R-:W-:Y:S01]  /*0080*/  UIADD3 UR5, UR5, 0x3f, URZ ;  /* 0x0000003f05057890 */ /* 0x000fe2000fffe03f */
[----:B------:R-:W3:Y:S03]  /*0090*/  S2R R84, SR_CTAID.Y ;  /* 0x0000000000547919 */ /* 0x000ee60000002600 */
[----:B------:R-:W-:-:S04]  /*00a0*/  USHF.R.S32.HI UR4, URZ, 0x1f, UR5 ;  /* 0x0000001f3f047899 */ /* 0x000fc80008011405 */
[----:B------:R-:W-:-:S04]  /*00b0*/  ULEA.HI UR4, UR4, UR5, URZ, 0x6 ;  /* 0x0000000504047291 */ /* 0x000fc8000f8f303f */
[----:B------:R-:W-:Y:S01]  /*00c0*/  USHF.R.S32.HI UR16, URZ, 0x6, UR4 ;  /* 0x000000063f107899 */ /* 0x000fe20008011404 */
[----:B-1----:R-:W-:-:S13]  /*00d0*/  ISETP.LE.AND P0, PT, RZ, UR11, PT ;  /* 0x0000000bff007c0c */ /* 0x002fda000bf03270 */
[----:B------:R-:W-:Y:S05]  /*00e0*/  @!P0 BRA `(.L_x_695) ;  /* 0x000000c000008947 */ /* 0x000fea0003800000 */
[----:B--23--:R-:W-:Y:S02]  /*00f0*/  ULDC UR4, c[0x0][0x168] ;  /* 0x00005a0000047ab9 */ /* 0x00cfe40000000800 */
        /* <DEDUP_REMOVED lines=11> */
.L_x_695:
[----:B--23--:R-:W-:Y:S01]  /*01b0*/  USHF.L.U32 UR15, UR11, 0x6, URZ ;  /* 0x000000060b0f7899 */ /* 0x00cfe2000800063f */
        /* <DEDUP_REMOVED lines=13> */
[----:B------:R-:W-:Y:S01]  /*0290*/  ULDC.64 UR22, c[0x0][0x118] ;  /* 0x0000460000167ab9 */ /* 0x000fe20000000a00 */
[----:B------:R-:W-:Y:S01]  /*02a0*/  CS2R R12, SRZ ;  /* 0x00000000000c7805 */ /* 0x000fe2000001ff00 */
[----:B------:R-:W-:Y:S01]  /*02b0*/  USHF.R.S32.HI UR4, URZ, 0x1f, UR5 ;  /* 0x0000001f3f047899 */ /* 0x000fe20008011405 */
[----:B------:R-:W-:Y:S01]  /*02c0*/  MOV R136, RZ ;  /* 0x000000ff00887202 */ /* 0x000fe20000000f00 */
[----:B------:R-:W-:Y:S01]  /*02d0*/  IMAD.MOV.U32 R134, RZ, RZ, RZ ;  /* 0x000000ffff867224 */ /* 0x000fe200078e00ff */
[----:B------:R-:W-:Y:S01]  /*02e0*/  CS2R R14, SRZ ;  /* 0x00000000000e7805 */ /* 0x000fe2000001ff00 */
[----:B------:R-:W-:Y:S01]  /*02f0*/  ULEA.HI UR4, UR4, UR5, URZ, 0x6 ;  /* 0x0000000504047291 */ /* 0x000fe2000f8f303f */
[----:B------:R-:W-:Y:S01]  /*0300*/  MOV R132, RZ ;  /* 0x000000ff00847202 */ /* 0x000fe20000000f00 */
[----:B------:R-:W-:Y:S01]  /*0310*/  IMAD.MOV.U32 R126, RZ, RZ, RZ ;  /* 0x000000ffff7e7224 */ /* 0x000fe200078e00ff */
[----:B------:R-:W-:Y:S01]  /*0320*/  CS2R R16, SRZ ;  /* 0x0000000000107805 */ /* 0x000fe2000001ff00 */
[----:B------:R-:W-:Y:S01]  /*0330*/  USHF.R.S32.HI UR14, URZ, 0x6, UR4 ;  /* 0x000000063f0e7899 */ /* 0x000fe20008011404 */
[----:B------:R-:W-:Y:S01]  /*0340*/  MOV R124, RZ ;  /* 0x000000ff007c7202 */ /* 0x000fe20000000f00 */
[----:B------:R-:W-:Y:S01]  /*0350*/  IMAD.MOV.U32 R130, RZ, RZ, RZ ;  /* 0x000000ffff827224 */ /* 0x000fe200078e00ff */
[----:B------:R-:W-:Y:S01]  /*0360*/  CS2R R18, SRZ ;  /* 0x0000000000127805 */ /* 0x000fe2000001ff00 */
[----:B------:R-:W-:Y:S01]  /*0370*/  UISETP.LT.AND UP0, UPT, URZ, UR14, UPT ;  /* 0x0000000e3f00728c */ /* 0x000fe2000bf01270 */
[----:B------:R-:W-:Y:S01]  /*0380*/  MOV R128, RZ ;  /* 0x000000ff00807202 */ /* 0x000fe20000000f00 */
[----:B------:R-:W-:Y:S01]  /*0390*/  IMAD.MOV.U32 R122, RZ, RZ, RZ ;  /* 0x000000ffff7a7224 */ /* 0x000fe200078e00ff */
        /* <DEDUP_REMOVED lines=58> */
[----:B------:R-:W-:Y:S01]  /*0740*/  USHF.R.S32.HI UR10, URZ, 0x1f, UR12 ;  /* 0x0000001f3f0a7899 */ /* 0x000fe2000801140c */
[--C-:B------:R-:W-:Y:S01]  /*0750*/  IMAD.MOV.U32 R10, RZ, RZ, R84.reuse ;  /* 0x000000ffff0a7224 */ /* 0x100fe200078e0054 */
[----:B------:R-:W-:Y:S01]  /*0760*/  ULDC.64 UR4, c[0x0][0x278] ;  /* 0x00009e0000047ab9 */ /* 0x000fe20000000a00 */
[----:B------:R-:W-:Y:S01]  /*0770*/  ISETP.NE.AND P0, PT, R0, 0x1, PT ;  /* 0x000000010000780c */ /* 0x000fe20003f05270 */
[----:B------:R-:W-:Y:S01]  /*0780*/  UIMAD UR8, UR10, UR4, URZ ;  /* 0x000000040a0872a4 */ /* 0x000fe2000f8e023f */
[----:B------:R-:W-:Y:S01]  /*0790*/  LEA.HI R11, R18, R248, RZ, 0x3 ;  /* 0x000000f8120b7211 */ /* 0x000fe200078f18ff */
[----:B------:R-:W-:Y:S01]  /*07a0*/  UIMAD.WIDE.U32 UR20, UR12, UR4, URZ ;  /* 0x000000040c1472a5 */ /* 0x000fe2000f8e003f */
[----:B------:R-:W1:Y:S01]  /*07b0*/  S2R R31, SR_CTAID.Z ;  /* 0x00000000001f7919 */ /* 0x000e620000002700 */
[----:B------:R-:W-:Y:S01]  /*07c0*/  UIMAD UR8, UR12, UR5, UR8 ;  /* 0x000000050c0872a4 */ /* 0x000fe2000f8e0208 */
[----:B------:R-:W-:Y:S01]  /*07d0*/  IMAD.SHL.U32 R8, R248, 0x4, RZ ;  /* 0x00000004f8087824 */ /* 0x000fe200078e00ff */
[----:B------:R-:W-:Y:S01]  /*07e0*/  SHF.R.S32.HI R30, RZ, 0x1f, R84 ;  /* 0x0000001fff1e7819 */ /* 0x000fe20000011454 */
[----:B------:R-:W-:Y:S01]  /*07f0*/  ULDC.64 UR4, c[0x0][0x290] ;  /* 0x0000a40000047ab9 */ /* 0x000fe20000000a00 */
[----:B------:R-:W-:Y:S01]  /*0800*/  SHF.R.S32.HI R250, RZ, 0x3, R11 ;  /* 0x00000003fffa7819 */ /* 0x000fe2000001140b */
[----:B------:R-:W-:Y:S01]  /*0810*/  UIMAD UR9, UR10, UR4, URZ ;  /* 0x000000040a0972a4 */ /* 0x000fe2000f8e023f */
[----:B------:R-:W-:Y:S01]  /*0820*/  SHF.R.S32.HI R9, RZ, 0x1f, R8 ;  /* 0x0000001fff097819 */ /* 0x000fe20000011408 */
[----:B------:R-:W-:Y:S01]  /*0830*/  UIMAD.WIDE.U32 UR18, UR12, UR4, URZ ;  /* 0x000000040c1272a5 */ /* 0x000fe2000f8e003f */
[----:B------:R-:W-:Y:S01]  /*0840*/  @P0 IMAD.HI.U32 R0, R84, c[0x0][0x24c], RZ ;  /* 0x0000930054000a27 */ /* 0x000fe200078e00ff */
[----:B------:R-:W-:Y:S01]  /*0850*/  UIMAD UR9, UR12, UR5, UR9 ;  /* 0x000000050c0972a4 */ /* 0x000fe2000f8e0209 */
[----:B------:R-:W-:Y:S01]  /*0860*/  SHF.R.S32.HI R251, RZ, 0x1f, R250 ;  /* 0x0000001ffffb7819 */ /* 0x000fe200000114fa */
[----:B------:R-:W-:Y:S01]  /*0870*/  USHF.L.U32 UR6, UR14, 0x6, URZ ;  /* 0x000000060e067899 */ /* 0x000fe2000800063f */
[C---:B------:R-:W-:Y:S01]  /*0880*/  IMAD R12, R30.reuse, c[0x0][0x270], RZ ;  /* 0x00009c001e0c7a24 */ /* 0x040fe200078e02ff */
[----:B------:R-:W-:Y:S01]  /*0890*/  @P0 SHF.R.U32.HI R10, RZ, c[0x0][0x250], R0 ;  /* 0x00009400ff0a0a19 */ /* 0x000fe20000011600 */
[----:B------:R-:W-:Y:S01]  /*08a0*/  ULDC.64 UR4, c[0x0][0x1e8] ;  /* 0x00007a0000047ab9 */ /* 0x000fe20000000a00 */
[----:B------:R-:W-:Y:S01]  /*08b0*/  LOP3.LUT R0, R11, 0xfffffff8, RZ, 0xc0, !PT ;  /* 0xfffffff80b007812 */ /* 0x000fe200078ec0ff */
[----:B------:R-:W-:Y:S01]  /*08c0*/  UIMAD UR4, UR10, UR4, URZ ;  /* 0x000000040a0472a4 */ /* 0x000fe2000f8e023f */
[----:B------:R-:W-:Y:S01]  /*08d0*/  SHF.R.S32.HI R15, RZ, 0x1f, R10 ;  /* 0x0000001fff0f7819 */ /* 0x000fe2000001140a */
[----:B------:R-:W-:Y:S01]  /*08e0*/  IMAD R14, R30, c[0x0][0x288], RZ ;  /* 0x0000a2001e0e7a24 */ /* 0x000fe200078e02ff */
[C---:B------:R-:W-:Y:S01]  /*08f0*/  ISETP.GT.AND P0, PT, R248.reuse, 0xf, PT ;  /* 0x0000000ff800780c */ /* 0x040fe20003f04270 */
[----:B------:R-:W-:Y:S01]  /*0900*/  IMAD.IADD R29, R248, 0x1, -R0 ;  /* 0x00000001f81d7824 */ /* 0x000fe200078e0a00 */
[----:B------:R-:W-:Y:S01]  /*0910*/  UIMAD UR5, UR12, UR5, UR4 ;  /* 0x000000050c0572a4 */ /* 0x000fe2000f8e0204 */
[----:B------:R-:W-:Y:S01]  /*0920*/  IMAD R0, R15, c[0x0][0x1e0], RZ ;  /* 0x000078000f007a24 */ /* 0x000fe200078e02ff */
[----:B------:R-:W-:Y:S01]  /*0930*/  USHF.R.S32.HI UR4, URZ, 0x1f, UR6 ;  /* 0x0000001f3f047899 */ /* 0x000fe20008011406 */
[----:B------:R-:W-:Y:S01]  /*0940*/  IMAD.SHL.U32 R4, R29, 0x8, RZ ;  /* 0x000000081d047824 */ /* 0x000fe200078e00ff */
[----:B------:R2:W-:Y:S01]  /*0950*/  STL.64 [R1], R8 ;  /* 0x0000000801007387 */ /* 0x0005e20000100a00 */
[----:B------:R-:W-:Y:S01]  /*0960*/  IMAD.WIDE.U32 R6, R84, c[0x0][0x270], R8 ;  /* 0x00009c0054067a25 */ /* 0x000fe200078e0008 */
[----:B------:R-:W-:Y:S01]  /*0970*/  UIADD3 UR8, UR21, UR8, URZ ;  /* 0x0000000815087290 */ /* 0x000fe2000fffe03f */
[----:B------:R-:W-:Y:S01]  /*0980*/  SHF.R.S32.HI R249, RZ, 0x1f, R248 ;  /* 0x0000001ffff97819 */ /* 0x000fe200000114f8 */
[----:B------:R-:W-:Y:S01]  /*0990*/  UIADD3 UR9, UR19, UR9, URZ ;  /* 0x0000000913097290 */ /* 0x000fe2000fffe03f */
[----:B------:R-:W-:Y:S01]  /*09a0*/  SHF.R.S32.HI R5, RZ, 0x1f, R4 ;  /* 0x0000001fff057819 */ /* 0x000fe20000011404 */
[----:B------:R-:W-:Y:S01]  /*09b0*/  IMAD R0, R10, c[0x0][0x1e4], R0 ;  /* 0x000079000a007a24 */ /* 0x000fe200078e0200 */
[----:B------:R-:W-:Y:S01]  /*09c0*/  ULDC UR13, c[0x0][0x198] ;  /* 0x00006600000d7ab9 */ /* 0x000fe20000000800 */
[----:B------:R-:W-:Y:S01]  /*09d0*/  IMAD R12, R84, c[0x0][0x274], R12 ;  /* 0x00009d00540c7a24 */ /* 0x000fe200078e020c */
[----:B------:R-:W-:Y:S01]  /*09e0*/  UIADD3 UR13, -UR15, UR13, URZ ;  /* 0x0000000d0f0d7290 */ /* 0x000fe2000fffe13f */
[----:B------:R-:W-:Y:S01]  /*09f0*/  IMAD.WIDE.U32 R2, R10, c[0x0][0x1e0], R4 ;  /* 0x000078000a027a25 */ /* 0x000fe200078e0004 */
[C---:B------:R-:W-:Y:S01]  /*0a00*/  ISETP.GE.AND P5, PT, R4.reuse, c[0x0][0x1cc], PT ;  /* 0x0000730004007a0c */ /* 0x040fe20003fa6270 */
[----:B------:R-:W-:Y:S01]  /*0a10*/  USHF.R.S32.HI UR17, URZ, 0x1f, UR14 ;  /* 0x0000001f3f117899 */ /* 0x000fe2000801140e */
[----:B------:R-:W-:Y:S01]  /*0a20*/  IADD3 R20, R4, 0x40, RZ ;  /* 0x0000004004147810 */ /* 0x000fe20007ffe0ff */
[----:B------:R-:W-:Y:S01]  /*0a30*/  IMAD R14, R84, c[0x0][0x28c], R14 ;  /* 0x0000a300540e7a24 */ /* 0x000fe200078e020e */
[C---:B------:R-:W-:Y:S01]  /*0a40*/  IADD3 R21, R4.reuse, 0x80, RZ ;  /* 0x0000008004157810 */ /* 0x040fe20007ffe0ff */
[----:B------:R-:W-:Y:S01]  /*0a50*/  IMAD.U32 R13, RZ, RZ, UR6 ;  /* 0x00000006ff0d7e24 */ /* 0x000fe2000f8e00ff */
[----:B------:R-:W-:Y:S01]  /*0a60*/  IADD3 R24, R4, 0xc0, RZ ;  /* 0x000000c004187810 */ /* 0x000fe20007ffe0ff */
[----:B------:R-:W-:Y:S01]  /*0a70*/  IMAD.IADD R3, R3, 0x1, R0 ;  /* 0x0000000103037824 */ /* 0x000fe200078e0200 */
[----:B------:R-:W-:Y:S01]  /*0a80*/  CS2R R146, SRZ ;  /* 0x0000000000927805 */ /* 0x000fe2000001ff00 */
[----:B------:R-:W-:Y:S01]  /*0a90*/  IMAD.IADD R12, R7, 0x1, R12 ;  /* 0x00000001070c7824 */ /* 0x000fe200078e020c */
[----:B------:R-:W-:Y:S01]  /*0aa0*/  @!P0 IADD3 R25, P4, P3, R13, UR20, R6 ;  /* 0x000000140d198c10 */ /* 0x000fe2000fb9e006 */
[----:B------:R-:W-:Y:S01]  /*0ab0*/  IMAD.U32 R0, RZ, RZ, UR4 ;  /* 0x00000004ff007e24 */ /* 0x000fe2000f8e00ff */
[----:B------:R-:W-:Y:S01]  /*0ac0*/  CS2R R144, SRZ ;  /* 0x0000000000907805 */ /* 0x000fe2000001ff00 */
[----:B------:R-:W-:Y:S01]  /*0ad0*/  IMAD.U32 R16, RZ, RZ, UR11 ;  /* 0x0000000bff107e24 */ /* 0x000fe2000f8e00ff */
[----:B------:R-:W-:Y:S01]  /*0ae0*/  CS2R R142, SRZ ;  /* 0x00000000008e7805 */ /* 0x000fe2000001ff00 */
[----:B------:R-:W-:Y:S01]  /*0af0*/  IMAD R7, R251, c[0x0][0x178], RZ ;  /* 0x00005e00fb077a24 */ /* 0x000fe200078e02ff */
[----:B------:R-:W-:Y:S01]  /*0b00*/  @!P0 IADD3.X R28, R0, UR8, R12, P4, P3 ;  /* 0x00000008001c8c10 */ /* 0x000fe2000a7e640c */
[----:B--2---:R-:W-:Y:S01]  /*0b10*/  IMAD.WIDE.U32 R8, R84, c[0x0][0x288], R8 ;  /* 0x0000a20054087a25 */ /* 0x004fe200078e0008 */
[----:B------:R-:W-:Y:S01]  /*0b20*/  ISETP.GE.AND P4, PT, R20, c[0x0][0x1cc], PT ;  /* 0x0000730014007a0c */ /* 0x000fe20003f86270 */
[----:B------:R-:W-:Y:S01]  /*0b30*/  CS2R R140, SRZ ;  /* 0x00000000008c7805 */ /* 0x000fe2000001ff00 */
[----:B------:R-:W-:Y:S01]  /*0b40*/  CS2R R138, SRZ ;  /* 0x00000000008a7805 */ /* 0x000fe2000001ff00 */
[----:B------:R-:W-:Y:S01]  /*0b50*/  IMAD.IADD R14, R9, 0x1, R14 ;  /* 0x00000001090e7824 */ /* 0x000fe200078e020e */
[----:B------:R-:W-:Y:S01]  /*0b60*/  IADD3 R27, P2, P1, R13, UR18, R8 ;  /* 0x000000120d1b7c10 */ /* 0x000fe2000f95e008 */
[----:B-1----:R-:W-:Y:S01]  /*0b70*/  IMAD.WIDE.U32 R2, R31, c[0x0][0x1e8], R2 ;  /* 0x00007a001f027a25 */ /* 0x002fe200078e0002 */
[----:B------:R-:W-:Y:S01]  /*0b80*/  CS2R R136, SRZ ;  /* 0x0000000000887805 */ /* 0x000fe2000001ff00 */
[----:B------:R-:W-:Y:S01]  /*0b90*/  CS2R R134, SRZ ;  /* 0x0000000000867805 */ /* 0x000fe2000001ff00 */
[----:B------:R-:W-:Y:S01]  /*0ba0*/  IADD3.X R32, R0, UR9, R14, P2, P1 ;  /* 0x0000000900207c10 */ /* 0x000fe200097e240e */
[----:B------:R-:W-:Y:S01]  /*0bb0*/  IMAD.SHL.U32 R0, R250, 0x40, RZ ;  /* 0x00000040fa007824 */ /* 0x000fe200078e00ff */
[----:B------:R-:W-:Y:S01]  /*0bc0*/  IADD3 R3, R3, UR5, RZ ;  /* 0x0000000503037c10 */ /* 0x000fe2000fffe0ff */
[----:B------:R-:W-:Y:S01]  /*0bd0*/  IMAD.WIDE R16, R16, 0x40, R250 ;  /* 0x0000004010107825 */ /* 0x000fe200078e02fa */
[----:B------:R-:W-:Y:S01]  /*0be0*/  ISETP.GE.AND P2, PT, R21, c[0x0][0x1cc], PT ;  /* 0x0000730015007a0c */ /* 0x000fe20003f46270 */
[----:B------:R-:W-:Y:S01]  /*0bf0*/  ULDC.64 UR4, c[0x0][0x1b8] ;  /* 0x00006e0000047ab9 */ /* 0x000fe20000000a00 */
[----:B------:R-:W-:Y:S01]  /*0c00*/  LOP3.LUT R0, R0, 0x1c0, RZ, 0xc0, !PT ;  /* 0x000001c000007812 */ /* 0x000fe200078ec0ff */
[----:B------:R-:W-:Y:S01]  /*0c10*/  IMAD R13, R250, c[0x0][0x17c], R7 ;  /* 0x00005f00fa0d7a24 */ /* 0x000fe200078e0207 */
[----:B------:R-:W-:Y:S01]  /*0c20*/  UIMAD UR4, UR10, UR4, URZ ;  /* 0x000000040a0472a4 */ /* 0x000fe2000f8e023f */
[----:B------:R-:W-:Y:S01]  /*0c30*/  IMAD R6, R15, c[0x0][0x1b0], RZ ;  /* 0x00006c000f067a24 */ /* 0x000fe200078e02ff */
[----:B------:R-:W-:Y:S01]  /*0c40*/  LOP3.LUT R14, R0, 0x38, R4, 0xf8, !PT ;  /* 0x00000038000e7812 */ /* 0x000fe200078ef804 */
[----:B------:R-:W-:Y:S01]  /*0c50*/  IMAD R7, R17, c[0x0][0x1d8], RZ ;  /* 0x0000760011077a24 */ /* 0x000fe200078e02ff */
[----:B------:R-:W-:Y:S01]  /*0c60*/  SHF.R.U32.HI R0, RZ, 0x3, R0 ;  /* 0x00000003ff007819 */ /* 0x000fe20000011600 */
[----:B------:R-:W-:Y:S01]  /*0c70*/  IMAD R12, R10, c[0x0][0x1b4], R6 ;  /* 0x00006d000a0c7a24 */ /* 0x000fe200078e0206 */
[----:B------:R-:W-:Y:S01]  /*0c80*/  UIMAD UR4, UR12, UR5, UR4 ;  /* 0x000000050c0472a4 */ /* 0x000fe2000f8e0204 */
[----:B------:R-:W-:Y:S01]  /*0c90*/  IMAD R15, R16, c[0x0][0x1dc], R7 ;  /* 0x00007700100f7a24 */ /* 0x000fe200078e0207 */
[----:B------:R-:W-:Y:S01]  /*0ca0*/  LOP3.LUT R14, R14, R0, RZ, 0x3c, !PT ;  /* 0x000000000e0e7212 */ /* 0x000fe200078e3cff */
        /* <DEDUP_REMOVED lines=8> */
[----:B------:R-:W-:Y:S01]  /*0d30*/  IMAD.IADD R0, R11, 0x1, R15 ;  /* 0x000000010b007824 */ /* 0x000fe200078e020f */
[C---:B------:R-:W-:Y:S01]  /*0d40*/  LEA R2, P1, R10.reuse, c[0x0][0x1c0], 0x1 ;  /* 0x000070000a027a11 */ /* 0x040fe200078208ff */
[----:B------:R-:W-:Y:S01]  /*0d50*/  IMAD.IADD R7, R7, 0x1, R12 ;  /* 0x0000000107077824 */ /* 0x000fe200078e020c */
[----:B------:R-:W-:Y:S01]  /*0d60*/  CS2R R120, SRZ ;  /* 0x0000000000787805 */ /* 0x000fe2000001ff00 */
[----:B------:R-:W-:Y:S01]  /*0d70*/  IMAD.MOV.U32 R19, RZ, RZ, c[0x0][0x1d8] ;  /* 0x00007600ff137624 */ /* 0x000fe200078e00ff */
[----:B------:R-:W-:Y:S01]  /*0d80*/  LEA.HI.X R3, R10, c[0x0][0x1c4], R0, 0x1, P1 ;  /* 0x000071000a037a11 */ /* 0x000fe200008f0c00 */
[----:B------:R-:W-:Y:S01]  /*0d90*/  IMAD.WIDE.U32 R8, R250, c[0x0][0x178], R4 ;  /* 0x00005e00fa087a25 */ /* 0x000fe200078e0004 */
[-C--:B------:R-:W-:Y:S01]  /*0da0*/  LEA.HI R10, R18, R248.reuse, RZ, 0x6 ;  /* 0x000000f8120a7211 */ /* 0x080fe200078f30ff */
[----:B------:R-:W-:Y:S01]  /*0db0*/  CS2R R118, SRZ ;  /* 0x0000000000767805 */ /* 0x000fe2000001ff00 */
[----:B------:R-:W-:Y:S01]  /*0dc0*/  IADD3 R0, -R250, UR13, RZ ;  /* 0x0000000dfa007c10 */ /* 0x000fe2000fffe1ff */
[----:B------:R-:W-:Y:S01]  /*0dd0*/  IMAD.MOV.U32 R22, RZ, RZ, c[0x0][0x1dc] ;  /* 0x00007700ff167624 */ /* 0x000fe200078e00ff */
[----:B------:R-:W-:Y:S01]  /*0de0*/  SHF.R.S32.HI R26, RZ, 0x6, R10 ;  /* 0x00000006ff1a7819 */ /* 0x000fe2000001140a */
[----:B------:R-:W-:Y:S01]  /*0df0*/  IMAD.IADD R9, R9, 0x1, R13 ;  /* 0x0000000109097824 */ /* 0x000fe200078e020d */
[C---:B------:R-:W-:Y:S01]  /*0e00*/  ISETP.LT.OR P1, PT, R0.reuse, 0x1, P5 ;  /* 0x000000010000780c */ /* 0x040fe20002f21670 */
[----:B------:R-:W-:Y:S01]  /*0e10*/  IMAD R15, R17, c[0x0][0x1a8], RZ ;  /* 0x00006a00110f7a24 */ /* 0x000fe200078e02ff */
[----:B------:R-:W-:Y:S01]  /*0e20*/  ISETP.LT.OR P6, PT, R0, 0x1, P4 ;  /* 0x000000010000780c */ /* 0x000fe200027c1670 */
[----:B------:R-:W-:Y:S01]  /*0e30*/  IMAD R10, R26, 0x200, R14 ;  /* 0x000002001a0a7824 */ /* 0x000fe200078e020e */
[----:B------:R-:W-:Y:S01]  /*0e40*/  ISETP.LT.OR P3, PT, R0, 0x1, P2 ;  /* 0x000000010000780c */ /* 0x000fe20001761670 */
[----:B------:R-:W-:Y:S01]  /*0e50*/  IMAD.WIDE.U32 R12, R84, c[0x0][0x180], R8 ;  /* 0x00006000540c7a25 */ /* 0x000fe200078e0008 */
[C---:B------:R-:W-:Y:S01]  /*0e60*/  ISETP.LT.OR P5, PT, R0.reuse, 0x21, P5 ;  /* 0x000000210000780c */ /* 0x040fe20002fa1670 */
[----:B------:R-:W-:Y:S01]  /*0e70*/  CS2R R116, SRZ ;  /* 0x0000000000747805 */ /* 0x000fe2000001ff00 */
[----:B------:R-:W-:Y:S01]  /*0e80*/  ISETP.LT.OR P4, PT, R0, 0x21, P4 ;  /* 0x000000210000780c */ /* 0x000fe20002781670 */
[----:B------:R-:W-:Y:S01]  /*0e90*/  IMAD.SHL.U32 R240, R10, 0x2, RZ ;  /* 0x000000020af07824 */ /* 0x000fe200078e00ff */
[----:B------:R-:W-:Y:S01]  /*0ea0*/  ISETP.LT.OR P2, PT, R0, 0x21, P2 ;  /* 0x000000210000780c */ /* 0x000fe20001741670 */
[----:B------:R-:W-:Y:S01]  /*0eb0*/  IMAD.WIDE.U32 R10, R31, c[0x0][0x1b8], R6 ;  /* 0x00006e001f0a7a25 */ /* 0x000fe200078e0006 */
[----:B------:R-:W-:Y:S01]  /*0ec0*/  LEA.HI R17, R18, R248, RZ, 0x2 ;  /* 0x000000f812117211 */ /* 0x000fe200078f10ff */
[----:B------:R-:W-:Y:S01]  /*0ed0*/  CS2R R114, SRZ ;  /* 0x0000000000727805 */ /* 0x000fe2000001ff00 */
[----:B------:R-:W-:Y:S01]  /*0ee0*/  @!PT LDS RZ, [RZ] ;  /* 0x00000000fffff984 */ /* 0x000fe20000000800 */
[----:B------:R-:W-:Y:S01]  /*0ef0*/  @!PT LDS RZ, [RZ] ;  /* 0x00000000fffff984 */ /* 0x000fe20000000800 */
[----:B------:R-:W-:Y:S01]  /*0f00*/  @!PT LDS RZ, [RZ] ;  /* 0x00000000fffff984 */ /* 0x000fe20000000800 */
[----:B------:R1:W-:Y:S01]  /*0f10*/  LDGSTS.E.BYPASS.LTC128B.128 [R240+0x8080], [R2.64], !P1 ;  /* 0x0808000002f07fae */ /* 0x0003e2000c901d56 */
[----:B------:R-:W-:Y:S01]  /*0f20*/  ISETP.GE.AND P1, PT, R24, c[0x0][0x1cc], PT ;  /* 0x0000730018007a0c */ /* 0x000fe20003f26270 */
[----:B------:R-:W-:Y:S01]  /*0f30*/  IMAD.MOV.U32 R8, RZ, RZ, R10 ;  /* 0x000000ffff087224 */ /* 0x000fe200078e000a */
[----:B------:R-:W-:Y:S01]  /*0f40*/  IADD3 R9, R11, UR4, RZ ;  /* 0x000000040b097c10 */ /* 0x000fe2000fffe0ff */
[----:B------:R1:W-:Y:S01]  /*0f50*/  LDGSTS.E.BYPASS.LTC128B.128 [R240+0xa080], [R2.64+0x80], !P6 ;  /* 0x0a08008002f07fae */ /* 0x0003e2000f101d56 */
[C---:B------:R-:W-:Y:S01]  /*0f60*/  ISETP.LT.OR P6, PT, R0.reuse, 0x1, P1 ;  /* 0x000000010000780c */ /* 0x040fe20000fc1670 */
[----:B------:R-:W-:Y:S01]  /*0f70*/  IMAD.MOV.U32 R10, RZ, RZ, R12 ;  /* 0x000000ffff0a7224 */ /* 0x000fe200078e000c */
[----:B------:R-:W-:Y:S01]  /*0f80*/  ISETP.LT.OR P1, PT, R0, 0x21, P1 ;  /* 0x000000210000780c */ /* 0x000fe20000f21670 */
[----:B------:R1:W-:Y:S01]  /*0f90*/  LDGSTS.E.BYPASS.LTC128B.128 [R240+0xc080], [R2.64+0x100], !P3 ;  /* 0x0c08010002f07fae */ /* 0x0003e2000d901d56 */
[C---:B------:R-:W-:Y:S01]  /*0fa0*/  LEA R6, P3, R19.reuse, R2, 0x6 ;  /* 0x0000000213067211 */ /* 0x040fe200078630ff */
[C---:B------:R-:W-:Y:S01]  /*0fb0*/  IMAD R12, R16.reuse, c[0x0][0x1ac], R15 ;  /* 0x00006b00100c7a24 */ /* 0x040fe200078e020f */
[----:B------:R-:W-:Y:S01]  /*0fc0*/  ULDC.64 UR4, c[0x0][0x178] ;  /* 0x00005e0000047ab9 */ /* 0x000fe20000000a00 */
[----:B------:R-:W-:Y:S01]  /*0fd0*/  IMAD.WIDE.U32 R8, R16, c[0x0][0x1a8], R8 ;  /* 0x00006a0010087a25 */ /* 0x000fe200078e0008 */
[----:B------:R-:W-:Y:S01]  /*0fe0*/  LEA.HI.X R7, R19, R3, R22, 0x6, P3 ;  /* 0x0000000313077211 */ /* 0x000fe200018f3416 */
[----:B------:R-:W-:Y:S01]  /*0ff0*/  UIMAD UR7, UR17, UR4, URZ ;  /* 0x00000004110772a4 */ /* 0x000fe2000f8e023f */
[----:B------:R-:W-:Y:S01]  /*1000*/  ISETP.GE.AND P3, PT, R4, c[0x0][0x19c], PT ;  /* 0x0000670004007a0c */ /* 0x000fe20003f66270 */
[----:B------:R-:W-:Y:S01]  /*1010*/  IMAD R14, R30, c[0x0][0x180], RZ ;  /* 0x000060001e0e7a24 */ /* 0x000fe200078e02ff */
[----:B------:R-:W-:Y:S01]  /*1020*/  UIMAD.WIDE.U32 UR24, UR14, UR4, URZ ;  /* 0x000000040e1872a5 */ /* 0x000fe2000f8e003f */
[----:B------:R1:W-:Y:S01]  /*1030*/  LDGSTS.E.BYPASS.LTC128B.128 [R240+0xe080], [R2.64+0x180], !P6 ;  /* 0x0e08018002f07fae */ /* 0x0003e2000f101d56 */
[----:B------:R-:W-:Y:S01]  /*1040*/  UIMAD UR7, UR14, UR5, UR7 ;  /* 0x000000050e0772a4 */ /* 0x000fe2000f8e0207 */
[----:B------:R-:W-:Y:S01]  /*1050*/  IMAD R14, R84, c[0x0][0x184], R14 ;  /* 0x00006100540e7a24 */ /* 0x000fe200078e020e */
[-C--:B------:R-:W-:Y:S01]  /*1060*/  LEA.HI R15, R18, R248.reuse, RZ, 0x4 ;  /* 0x000000f8120f7211 */ /* 0x080fe200078f20ff */
[----:B------:R2:W-:Y:S01]  /*1070*/  LDGSTS.E.BYPASS.LTC128B.128 [R240+0x9080], [R6.64], !P5 ;  /* 0x0908000006f07fae */ /* 0x0005e2000e901d56 */
[----:B------:R-:W-:Y:S01]  /*1080*/  ISETP.GE.AND P5, PT, R21, c[0x0][0x19c], PT ;  /* 0x0000670015007a0c */ /* 0x000fe20003fa6270 */
[----:B------:R-:W-:Y:S01]  /*1090*/  ULDC.64 UR4, c[0x0][0x188] ;  /* 0x0000620000047ab9 */ /* 0x000fe20000000a00 */
[----:B------:R-:W-:Y:S01]  /*10a0*/  IMAD.IADD R11, R13, 0x1, R14 ;  /* 0x000000010d0b7824 */ /* 0x000fe200078e020e */
[----:B------:R2:W-:Y:S01]  /*10b0*/  LDGSTS.E.BYPASS.LTC128B.128 [R240+0xb080], [R6.64+0x80], !P4 ;  /* 0x0b08008006f07fae */ /* 0x0005e2000e101d56 */
[C---:B------:R-:W-:Y:S01]  /*10c0*/  ISETP.LT.OR P4, PT, R0.reuse, 0x1, P3 ;  /* 0x000000010000780c */ /* 0x040fe20001f81670 */
[----:B------:R-:W-:Y:S01]  /*10d0*/  UIMAD UR4, UR10, UR4, URZ ;  /* 0x000000040a0472a4 */ /* 0x000fe2000f8e023f */
[----:B------:R-:W-:Y:S01]  /*10e0*/  ISETP.LT.OR P3, PT, R0, 0x21, P3 ;  /* 0x000000210000780c */ /* 0x000fe20001f61670 */
[----:B------:R2:W-:Y:S01]  /*10f0*/  LDGSTS.E.BYPASS.LTC128B.128 [R240+0xd080], [R6.64+0x100], !P2 ;  /* 0x0d08010006f07fae */ /* 0x0005e2000d101d56 */
[----:B------:R-:W-:Y:S01]  /*1100*/  ISETP.GE.AND P2, PT, R20, c[0x0][0x19c], PT ;  /* 0x0000670014007a0c */ /* 0x000fe20003f46270 */
[----:B------:R-:W-:Y:S01]  /*1110*/  UIADD3 UR7, UR25, UR7, URZ ;  /* 0x0000000719077290 */ /* 0x000fe2000fffe03f */
[----:B------:R-:W-:Y:S01]  /*1120*/  IMAD.WIDE.U32 R34, R31, c[0x0][0x188], R10 ;  /* 0x000062001f227a25 */ /* 0x000fe200078e000a */
[----:B------:R2:W-:Y:S01]  /*1130*/  LDGSTS.E.BYPASS.LTC128B.128 [R240+0xf080], [R6.64+0x180], !P1 ;  /* 0x0f08018006f07fae */ /* 0x0005e2000c901d56 */
[C---:B------:R-:W-:Y:S01]  /*1140*/  ISETP.LT.OR P1, PT, R0.reuse, 0x1, P2 ;  /* 0x000000010000780c */ /* 0x040fe20001721670 */
[----:B------:R-:W-:Y:S01]  /*1150*/  UIMAD UR4, UR12, UR5, UR4 ;  /* 0x000000050c0472a4 */ /* 0x000fe2000f8e0204 */
[----:B------:R-:W-:Y:S01]  /*1160*/  ISETP.LT.OR P2, PT, R0, 0x21, P2 ;  /* 0x000000210000780c */ /* 0x000fe20001741670 */
[----:B------:R-:W-:Y:S01]  /*1170*/  IMAD.U32 R10, RZ, RZ, UR7 ;  /* 0x00000007ff0a7e24 */ /* 0x000fe2000f8e00ff */
[----:B------:R-:W-:Y:S01]  /*1180*/  LEA.HI R16, R18, R248, RZ, 0x5 ;  /* 0x000000f812107211 */ /* 0x000fe200078f28ff */
[----:B------:R-:W-:Y:S01]  /*1190*/  IMAD.U32 R11, RZ, RZ, UR6 ;  /* 0x00000006ff0b7e24 */ /* 0x000fe2000f8e00ff */
[----:B------:R-:W-:Y:S01]  /*11a0*/  SHF.R.S32.HI R13, RZ, 0x1f, R17 ;  /* 0x0000001fff0d7819 */ /* 0x000fe20000011411 */
[----:B------:R3:W-:Y:S01]  /*11b0*/  STL.64 [R1+0x18], R34 ;  /* 0x0000182201007387 */ /* 0x0007e20000100a00 */
[----:B------:R-:W-:Y:S01]  /*11c0*/  IADD3 R23, R35, UR4, RZ ;  /* 0x0000000423177c10 */ /* 0x000fe2000fffe0ff */
[----:B------:R-:W-:Y:S01]  /*11d0*/  ULDC.64 UR6, c[0x0][0x208] ;  /* 0x0000820000067ab9 */ /* 0x000fe20000000a00 */
[----:B-1----:R-:W-:Y:S01]  /*11e0*/  IMAD.IADD R3, R9, 0x1, R12 ;  /* 0x0000000109037824 */ /* 0x002fe200078e020c */
[C---:B------:R-:W-:Y:S01]  /*11f0*/  LEA R2, P6, R8.reuse, c[0x0][0x190], 0x1 ;  /* 0x0000640008027a11 */ /* 0x040fe200078c08ff */
[----:B------:R-:W-:Y:S01]  /*1200*/  IMAD.U32 R9, RZ, RZ, UR25 ;  /* 0x00000019ff097e24 */ /* 0x000fe2000f8e00ff */
[----:B------:R-:W-:Y:S01]  /*1210*/  SHF.R.S32.HI R12, RZ, 0x1f, R16 ;  /* 0x0000001fff0c7819 */ /* 0x000fe20000011410 */
[----:B------:R1:W-:Y:S01]  /*1220*/  STL [R1+0x28], R23 ;  /* 0x0000281701007387 */ /* 0x0003e20000100800 */
[----:B------:R-:W-:Y:S01]  /*1230*/  LEA.HI.X R3, R8, c[0x0][0x194], R3, 0x1, P6 ;  /* 0x0000650008037a11 */ /* 0x000fe200030f0c03 */
[----:B------:R-:W-:Y:S01]  /*1240*/  IMAD.MOV.U32 R8, RZ, RZ, c[0x0][0x1ac] ;  /* 0x00006b00ff087624 */ /* 0x000fe200078e00ff */
[C---:B------:R-:W-:Y:S01]  /*1250*/  ISETP.LT.OR P6, PT, R0.reuse, 0x1, P5 ;  /* 0x000000010000780c */ /* 0x040fe20002fc1670 */
[----:B------:R-:W-:Y:S01]  /*1260*/  UIMAD UR17, UR17, UR6, URZ ;  /* 0x00000006111172a4 */ /* 0x000fe2000f8e023f */
[----:B------:R-:W-:Y:S01]  /*1270*/  ISETP.LT.OR P5, PT, R0, 0x21, P5 ;  /* 0x000000210000780c */ /* 0x000fe20002fa1670 */
[----:B------:R4:W-:Y:S01]  /*1280*/  LDGSTS.E.BYPASS.LTC128B.128 [R240+0x80], [R2.64], !P4 ;  /* 0x0008000002f07fae */ /* 0x0009e2000e101d56 */
[----:B------:R-:W-:Y:S01]  /*1290*/  ULDC.64 UR4, c[0x0][0x218] ;  /* 0x0000860000047ab9 */ /* 0x000fe20000000a00 */
[----:B------:R-:W-:Y:S01]  /*12a0*/  IMAD.MOV.U32 R246, RZ, RZ, 0x20 ;  /* 0x00000020fff67424 */ /* 0x000fe200078e00ff */
[----:B------:R-:W-:Y:S01]  /*12b0*/  UIMAD UR17, UR14, UR7, UR17 ;  /* 0x000000070e1172a4 */ /* 0x000fe2000f8e0211 */
[----:B------:R4:W-:Y:S01]  /*12c0*/  LDGSTS.E.BYPASS.LTC128B.128 [R240+0x2080], [R2.64+0x80], !P1 ;  /* 0x0208008002f07fae */ /* 0x0009e2000c901d56 */
[----:B------:R-:W-:Y:S01]  /*12d0*/  ISETP.GE.AND P1, PT, R24, c[0x0][0x19c], PT ;  /* 0x0000670018007a0c */ /* 0x000fe20003f26270 */
[----:B--2---:R-:W-:Y:S01]  /*12e0*/  IMAD.MOV.U32 R7, RZ, RZ, c[0x0][0x1a8] ;  /* 0x00006a00ff077624 */ /* 0x004fe200078e00ff */
[----:B------:R-:W-:Y:S01]  /*12f0*/  UIMAD UR4, UR10, UR4, URZ ;  /* 0x000000040a0472a4 */ /* 0x000fe2000f8e023f */
[----:B------:R-:W-:Y:S01]  /*1300*/  IMAD.MOV.U32 R149, RZ, RZ, 0x1 ;  /* 0x00000001ff957424 */ /* 0x000fe200078e00ff */
[----:B------:R-:W-:Y:S01]  /*1310*/  CS2R R112, SRZ ;  /* 0x0000000000707805 */ /* 0x000fe2000001ff00 */
[----:B------:R4:W-:Y:S01]  /*1320*/  LDGSTS.E.BYPASS.LTC128B.128 [R240+0x4080], [R2.64+0x100], !P6 ;  /* 0x0408010002f07fae */ /* 0x0009e2000f101d56 */
[C---:B------:R-:W-:Y:S01]  /*1330*/  LEA R6, P4, R7.reuse, R2, 0x6 ;  /* 0x0000000207067211 */ /* 0x040fe200078830ff */
[----:B------:R-:W-:Y:S01]  /*1340*/  UIMAD UR4, UR12, UR5, UR4 ;  /* 0x000000050c0472a4 */ /* 0x000fe2000f8e0204 */
[C---:B------:R-:W-:Y:S01]  /*1350*/  ISETP.LT.OR P6, PT, R0.reuse, 0x1, P1 ;  /* 0x000000010000780c */ /* 0x040fe20000fc1670 */
[----:B------:R-:W-:Y:S01]  /*1360*/  CS2R R110, SRZ ;  /* 0x00000000006e7805 */ /* 0x000fe2000001ff00 */
[----:B------:R-:W-:Y:S01]  /*1370*/  LEA.HI.X R7, R7, R3, R8, 0x6, P4 ;  /* 0x0000000307077211 */ /* 0x000fe200020f3408 */
[----:B------:R-:W-:Y:S01]  /*1380*/  IMAD.U32 R8, RZ, RZ, UR24 ;  /* 0x00000018ff087e24 */ /* 0x000fe2000f8e00ff */
[----:B------:R-:W-:Y:S01]  /*1390*/  ISETP.LT.OR P1, PT, R0, 0x21, P1 ;  /* 0x000000210000780c */ /* 0x000fe20000f21670 */
[----:B------:R-:W-:Y:S01]  /*13a0*/  IMAD R0, R30, c[0x0][0x238], RZ ;  /* 0x00008e001e007a24 */ /* 0x000fe200078e02ff */
[----:B------:R-:W-:Y:S01]  /*13b0*/  UIMAD.WIDE.U32 UR24, UR14, UR6, URZ ;  /* 0x000000060e1872a5 */ /* 0x000fe2000f8e003f */
[----:B------:R-:W-:Y:S01]  /*13c0*/  CS2R R108, SRZ ;  /* 0x00000000006c7805 */ /* 0x000fe2000001ff00 */
[----:B------:R-:W-:Y:S01]  /*13d0*/  LEA R9, P4, R8, R34, 0x6 ;  /* 0x0000002208097211 */ /* 0x000fe200078830ff */
[----:B------:R-:W-:Y:S01]  /*13e0*/  IMAD R0, R84, c[0x0][0x23c], R0 ;  /* 0x00008f0054007a24 */ /* 0x000fe200078e0200 */
[----:B------:R-:W-:Y:S01]  /*13f0*/  UIADD3 UR17, UR25, UR17, URZ ;  /* 0x0000001119117290 */ /* 0x000fe2000fffe03f */
[----:B------:R-:W-:Y:S01]  /*1400*/  CS2R R106, SRZ ;  /* 0x00000000006a7805 */ /* 0x000fe2000001ff00 */
[----:B------:R-:W-:Y:S01]  /*1410*/  LEA.HI.X R8, R8, R23, R10, 0x6, P4 ;  /* 0x0000001708087211 */ /* 0x000fe200020f340a */
[----:B------:R4:W-:Y:S01]  /*1420*/  LDGSTS.E.BYPASS.LTC128B.128 [R240+0x6080], [R2.64+0x180], !P6 ;  /* 0x0608018002f07fae */ /* 0x0009e2000f101d56 */
[----:B------:R-:W-:Y:S01]  /*1430*/  IADD3 R10, -R11, c[0x0][0x168], -R250 ;  /* 0x00005a000b0a7a10 */ /* 0x000fe20007ffe9fa */
[----:B------:R-:W-:Y:S01]  /*1440*/  IMAD.MOV.U32 R11, RZ, RZ, c[0x0][0x17c] ;  /* 0x00005f00ff0b7624 */ /* 0x000fe200078e00ff */
[----:B------:R-:W-:Y:S01]  /*1450*/  ISETP.GE.AND P6, PT, R4, c[0x0][0x16c], PT ;  /* 0x00005b0004007a0c */ /* 0x000fe20003fc6270 */
[----:B------:R2:W-:Y:S01]  /*1460*/  LDGSTS.E.BYPASS.LTC128B.128 [R240+0x1080], [R6.64], !P3 ;  /* 0x0108000006f07fae */ /* 0x0005e2000d901d56 */
[----:B------:R-:W-:Y:S01]  /*1470*/  CS2R R104, SRZ ;  /* 0x0000000000687805 */ /* 0x000fe2000001ff00 */
[----:B------:R-:W-:Y:S01]  /*1480*/  CS2R R102, SRZ ;  /* 0x0000000000667805 */ /* 0x000fe2000001ff00 */
[----:B------:R-:W-:Y:S01]  /*1490*/  ISETP.LT.OR P4, PT, R10, 0x1, P6 ;  /* 0x000000010a00780c */ /* 0x000fe20003781670 */
[----:B------:R2:W-:Y:S01]  /*14a0*/  LDGSTS.E.BYPASS.LTC128B.128 [R240+0x3080], [R6.64+0x80], !P2 ;  /* 0x0308008006f07fae */ /* 0x0005e2000d101d56 */
[----:B------:R-:W-:Y:S01]  /*14b0*/  ISETP.GE.AND P2, PT, R20, c[0x0][0x16c], PT ;  /* 0x00005b0014007a0c */ /* 0x000fe20003f46270 */
[----:B------:R-:W-:Y:S01]  /*14c0*/  CS2R R100, SRZ ;  /* 0x0000000000647805 */ /* 0x000fe2000001ff00 */
[C---:B------:R-:W-:Y:S01]  /*14d0*/  ISETP.LT.OR P6, PT, R10.reuse, 0x21, P6 ;  /* 0x000000210a00780c */ /* 0x040fe200037c1670 */
[----:B------:R2:W-:Y:S01]  /*14e0*/  LDGSTS.E.BYPASS.LTC128B.128 [R240+0x5080], [R6.64+0x100], !P5 ;  /* 0x0508010006f07fae */ /* 0x0005e2000e901d56 */
[----:B------:R-:W-:Y:S01]  /*14f0*/  ISETP.GE.AND P5, PT, R21, c[0x0][0x16c], PT ;  /* 0x00005b0015007a0c */ /* 0x000fe20003fa6270 */
[----:B------:R-:W-:Y:S01]  /*1500*/  CS2R R98, SRZ ;  /* 0x0000000000627805 */ /* 0x000fe2000001ff00 */
[----:B------:R-:W-:Y:S01]  /*1510*/  CS2R R96, SRZ ;  /* 0x0000000000607805 */ /* 0x000fe2000001ff00 */
[----:B------:R2:W-:Y:S01]  /*1520*/  LDGSTS.E.BYPASS.LTC128B.128 [R240+0x7080], [R6.64+0x180], !P1 ;  /* 0x0708018006f07fae */ /* 0x0005e2000c901d56 */
[C---:B------:R-:W-:Y:S01]  /*1530*/  ISETP.LT.OR P1, PT, R10.reuse, 0x1, P5 ;  /* 0x000000010a00780c */ /* 0x040fe20002f21670 */
        /* <DEDUP_REMOVED lines=8> */
[----:B------:R-:W-:Y:S01]  /*15c0*/  CS2R R80, SRZ ;  /* 0x0000000000507805 */ /* 0x000fe2000001ff00 */
[C---:B----4-:R-:W-:Y:S01]  /*15d0*/  LEA R2, P3, R9.reuse, c[0x0][0x160], 0x1 ;  /* 0x0000580009027a11 */ /* 0x050fe200078608ff */
[----:B------:R-:W-:Y:S01]  /*15e0*/  CS2R R78, SRZ ;  /* 0x00000000004e7805 */ /* 0x000fe2000001ff00 */
[----:B------:R-:W-:Y:S01]  /*15f0*/  CS2R R76, SRZ ;  /* 0x00000000004c7805 */ /* 0x000fe2000001ff00 */
[----:B------:R-:W-:Y:S01]  /*1600*/  CS2R R74, SRZ ;  /* 0x00000000004a7805 */ /* 0x000fe2000001ff00 */
[----:B------:R-:W-:Y:S01]  /*1610*/  LEA.HI.X R3, R9, c[0x0][0x164], R8, 0x1, P3 ;  /* 0x0000590009037a11 */ /* 0x000fe200018f0c08 */
[----:B------:R-:W-:Y:S01]  /*1620*/  IMAD.MOV.U32 R9, RZ, RZ, c[0x0][0x178] ;  /* 0x00005e00ff097624 */ /* 0x000fe200078e00ff */
[C---:B------:R-:W-:Y:S01]  /*1630*/  ISETP.LT.OR P3, PT, R10.reuse, 0x1, P2 ;  /* 0x000000010a00780c */ /* 0x040fe20001761670 */
[----:B------:R-:W-:Y:S01]  /*1640*/  CS2R R72, SRZ ;  /* 0x0000000000487805 */ /* 0x000fe2000001ff00 */
[----:B------:R-:W-:Y:S01]  /*1650*/  ISETP.LT.OR P2, PT, R10, 0x21, P2 ;  /* 0x000000210a00780c */ /* 0x000fe20001741670 */
[----:B------:R4:W-:Y:S01]  /*1660*/  LDGSTS.E.BYPASS.LTC128B.128 [R240+0x10080], [R2.64], !P4 ;  /* 0x1008000002f07fae */ /* 0x0009e2000e101d56 */
[----:B------:R-:W-:Y:S01]  /*1670*/  ISETP.GE.AND P4, PT, R24, c[0x0][0x16c], PT ;  /* 0x00005b0018007a0c */ /* 0x000fe20003f86270 */
        /* <DEDUP_REMOVED lines=8> */
[----:B------:R4:W-:Y:S01]  /*1700*/  LDGSTS.E.BYPASS.LTC128B.128 [R240+0x12080], [R2.64+0x80], !P3 ;  /* 0x1208008002f07fae */ /* 0x0009e2000d901d56 */
[----:B------:R-:W-:Y:S01]  /*1710*/  ISETP.LT.OR P3, PT, R10, 0x1, P4 ;  /* 0x000000010a00780c */ /* 0x000fe20002761670 */
[----:B------:R-:W-:Y:S01]  /*1720*/  IMAD.IADD R7, R7, 0x1, R0 ;  /* 0x0000000107077824 */ /* 0x000fe200078e0200 */
[----:B------:R-:W-:Y:S01]  /*1730*/  SHF.R.S32.HI R0, RZ, 0x5, R16 ;  /* 0x00000005ff007819 */ /* 0x000fe20000011410 */
[----:B------:R4:W-:Y:S01]  /*1740*/  LDGSTS.E.BYPASS.LTC128B.128 [R240+0x14080], [R2.64+0x100], !P1 ;  /* 0x1408010002f07fae */ /* 0x0009e2000c901d56 */
[----:B------:R-:W-:Y:S01]  /*1750*/  LEA R8, P1, R9, R2, 0x6 ;  /* 0x0000000209087211 */ /* 0x000fe200078230ff */
[----:B------:R-:W-:Y:S01]  /*1760*/  IMAD.WIDE.U32 R150, R31, c[0x0][0x240], R6 ;  /* 0x000090001f967a25 */ /* 0x000fe200078e0006 */
[----:B------:R-:W-:Y:S01]  /*1770*/  LEA.HI R14, R12, R0, RZ, 0x2 ;  /* 0x000000000c0e7211 */ /* 0x000fe200078f10ff */
[----:B------:R-:W-:Y:S01]  /*1780*/  CS2R R56, SRZ ;  /* 0x0000000000387805 */ /* 0x000fe2000001ff00 */
[----:B------:R-:W-:Y:S01]  /*1790*/  LEA.HI.X R9, R9, R3, R11, 0x6, P1 ;  /* 0x0000000309097211 */ /* 0x000fe200008f340b */
[----:B------:R-:W-:Y:S01]  /*17a0*/  IMAD.U32 R6, RZ, RZ, UR7 ;  /* 0x00000007ff067e24 */ /* 0x000fe2000f8e00ff */
[----:B------:R-:W-:Y:S01]  /*17b0*/  LOP3.LUT R14, R14, 0xfffffffc, RZ, 0xc0, !PT ;  /* 0xfffffffc0e0e7812 */ /* 0x000fe200078ec0ff */
[----:B------:R-:W-:Y:S01]  /*17c0*/  STL.64 [R1+0x30], R150 ;  /* 0x0000309601007387 */ /* 0x000fe20000100a00 */
[----:B------:R-:W-:Y:S01]  /*17d0*/  ISETP.GE.AND P1, PT, R4, c[0x0][0x16c], PT ;  /* 0x00005b0004007a0c */ /* 0x000fe20003f26270 */
[----:B------:R-:W-:Y:S01]  /*17e0*/  CS2R R54, SRZ ;  /* 0x0000000000367805 */ /* 0x000fe2000001ff00 */
[----:B------:R-:W-:Y:S01]  /*17f0*/  ISETP.LT.OR P4, PT, R10, 0x21, P4 ;  /* 0x000000210a00780c */ /* 0x000fe20002781670 */
[----:B------:R4:W-:Y:S01]  /*1800*/  LDGSTS.E.BYPASS.LTC128B.128 [R240+0x16080], [R2.64+0x180], !P3 ;  /* 0x1608018002f07fae */ /* 0x0009e2000d901d56 */
[----:B------:R-:W-:Y:S01]  /*1810*/  IMAD.IADD R19, R0, 0x1, -R14 ;  /* 0x0000000100137824 */ /* 0x000fe200078e0a0e */
[----:B------:R-:W-:Y:S01]  /*1820*/  ISETP.GE.AND P3, PT, R4, c[0x0][0x1fc], PT ;  /* 0x00007f0004007a0c */ /* 0x000fe20003f66270 */
[----:B------:R-:W-:Y:S01]  /*1830*/  CS2R R52, SRZ ;  /* 0x0000000000347805 */ /* 0x000fe2000001ff00 */
[----:B------:R-:W-:Y:S01]  /*1840*/  SEL R33, RZ, 0x1, P1 ;  /* 0x00000001ff217807 */ /* 0x000fe20000800000 */
[----:B------:R2:W-:Y:S01]  /*1850*/  LDGSTS.E.BYPASS.LTC128B.128 [R240+0x11080], [R8.64], !P6 ;  /* 0x1108000008f07fae */ /* 0x0005e2000f101d56 */
[----:B---3--:R-:W-:Y:S01]  /*1860*/  SEL R34, RZ, 0x1, P3 ;  /* 0x00000001ff227807 */ /* 0x008fe20001800000 */
[----:B------:R-:W-:Y:S01]  /*1870*/  CS2R R50, SRZ ;  /* 0x0000000000327805 */ /* 0x000fe2000001ff00 */
[----:B------:R-:W-:Y:S01]  /*1880*/  ISETP.GE.AND P3, PT, R24, c[0x0][0x16c], PT ;  /* 0x00005b0018007a0c */ /* 0x000fe20003f66270 */
[----:B------:R2:W-:Y:S01]  /*1890*/  LDGSTS.E.BYPASS.LTC128B.128 [R240+0x13080], [R8.64+0x80], !P2 ;  /* 0x1308008008f07fae */ /* 0x0005e2000d101d56 */
[----:B------:R-:W-:Y:S01]  /*18a0*/  ISETP.GE.AND P6, PT, R4, c[0x0][0x1fc], PT ;  /* 0x00007f0004007a0c */ /* 0x000fe20003fc6270 */
[----:B------:R-:W-:Y:S01]  /*18b0*/  CS2R R48, SRZ ;  /* 0x0000000000307805 */ /* 0x000fe2000001ff00 */
[----:B------:R-:W-:Y:S01]  /*18c0*/  SEL R243, RZ, 0x8, P3 ;  /* 0x00000008fff37807 */ /* 0x000fe20001800000 */
[----:B------:R2:W-:Y:S01]  /*18d0*/  LDGSTS.E.BYPASS.LTC128B.128 [R240+0x15080], [R8.64+0x100], !P5 ;  /* 0x1508010008f07fae */ /* 0x0005e2000e901d56 */
[----:B------:R-:W-:Y:S01]  /*18e0*/  ISETP.GE.AND P3, PT, R21, c[0x0][0x1fc], PT ;  /* 0x00007f0015007a0c */ /* 0x000fe20003f66270 */
[----:B------:R-:W-:Y:S01]  /*18f0*/  CS2R R46, SRZ ;  /* 0x00000000002e7805 */ /* 0x000fe2000001ff00 */
[C---:B------:R-:W-:Y:S01]  /*1900*/  ISETP.GE.AND P5, PT, R20.reuse, c[0x0][0x1fc], PT ;  /* 0x00007f0014007a0c */ /* 0x040fe20003fa6270 */
[----:B------:R2:W-:Y:S01]  /*1910*/  LDGSTS.E.BYPASS.LTC128B.128 [R240+0x17080], [R8.64+0x180], !P4 ;  /* 0x1708018008f07fae */ /* 0x0005e2000e101d56 */
[----:B------:R-:W-:Y:S01]  /*1920*/  ISETP.GE.AND P4, PT, R20, c[0x0][0x16c], PT ;  /* 0x00005b0014007a0c */ /* 0x000fe20003f86270 */
[----:B------:R-:W-:Y:S01]  /*1930*/  CS2R R44, SRZ ;  /* 0x00000000002c7805 */ /* 0x000fe2000001ff00 */
[----:B------:R-:W-:Y:S01]  /*1940*/  CS2R R42, SRZ ;  /* 0x00000000002a7805 */ /* 0x000fe2000001ff00 */
[----:B------:R-:W-:Y:S01]  /*1950*/  CS2R R40, SRZ ;  /* 0x0000000000287805 */ /* 0x000fe2000001ff00 */
[----:B------:R-:W-:Y:S01]  /*1960*/  CS2R R38, SRZ ;  /* 0x0000000000267805 */ /* 0x000fe2000001ff00 */
[----:B------:R-:W-:-:S02]  /*1970*/  USHF.L.U64.HI UR7, UR6, 0x5, UR7 ;  /* 0x0000000506077899 */ /* 0x000fc40008010207 */
[----:B------:R-:W-:Y:S01]  /*1980*/  UISETP.GT.AND UP1, UPT, UR11, -0x1, UPT ;  /* 0xffffffff0b00788c */ /* 0x000fe2000bf24270 */
[----:B----4-:R-:W-:Y:S02]  /*1990*/  SHF.R.S32.HI R3, RZ, 0x4, R15 ;  /* 0x00000004ff037819 */ /* 0x010fe4000001140f */
[----:B------:R-:W-:Y:S02]  /*19a0*/  SHF.R.S32.HI R2, RZ, 0x2, R17 ;  /* 0x00000002ff027819 */ /* 0x000fe40000011411 */
[----:B------:R-:W-:Y:S02]  /*19b0*/  LEA.HI R11, R15, R3, RZ, 0x1 ;  /* 0x000000030f0b7211 */ /* 0x000fe400078f08ff */
[----:B------:R-:W-:Y:S02]  /*19c0*/  LEA.HI R13, R13, R2, RZ, 0x3 ;  /* 0x000000020d0d7211 */ /* 0x000fe400078f18ff */
[----:B------:R-:W-:Y:S02]  /*19d0*/  LOP3.LUT R12, R11, 0xfffffffe, RZ, 0xc0, !PT ;  /* 0xfffffffe0b0c7812 */ /* 0x000fe400078ec0ff */
[----:B------:R-:W-:-:S03]  /*19e0*/  LEA.HI R11, R0, R0, RZ, 0x1 ;  /* 0x00000000000b7211 */ /* 0x000fc600078f08ff */
[----:B------:R-:W-:Y:S01]  /*19f0*/  IMAD.IADD R236, R3, 0x1, -R12 ;  /* 0x0000000103ec7824 */ /* 0x000fe200078e0a0c */
[----:B------:R-:W-:Y:S01]  /*1a00*/  LOP3.LUT R11, R11, 0xfffffffe, RZ, 0xc0, !PT ;  /* 0xfffffffe0b0b7812 */ /* 0x000fe200078ec0ff */
[----:B------:R-:W-:Y:S01]  /*1a10*/  IMAD R3, R251, c[0x0][0x208], RZ ;  /* 0x00008200fb037a24 */ /* 0x000fe200078e02ff */
[----:B------:R-:W-:-:S03]  /*1a20*/  LOP3.LUT R12, R13, 0xfffffff8, RZ, 0xc0, !PT ;  /* 0xfffffff80d0c7812 */ /* 0x000fc600078ec0ff */
[----:B-1----:R-:W-:Y:S02]  /*1a30*/  IMAD.IADD R23, R0, 0x1, -R11 ;  /* 0x0000000100177824 */ /* 0x002fe400078e0a0b */
[----:B------:R-:W-:Y:S01]  /*1a40*/  IMAD.IADD R22, R2, 0x1, -R12 ;  /* 0x0000000102167824 */ /* 0x000fe200078e0a0c */
[C---:B------:R-:W-:Y:S01]  /*1a50*/  @!P0 LEA R12, P2, R25.reuse, c[0x0][0x258], 0x2 ;  /* 0x00009600190c8a11 */ /* 0x040fe200078410ff */
[C---:B------:R-:W-:Y:S02]  /*1a60*/  IMAD R0, R250.reuse, c[0x0][0x20c], R3 ;  /* 0x00008300fa007a24 */ /* 0x040fe400078e0203 */
[----:B------:R-:W-:Y:S01]  /*1a70*/  IMAD.WIDE.U32 R2, R250, c[0x0][0x208], R4 ;  /* 0x00008200fa027a25 */ /* 0x000fe200078e0004 */
[----:B------:R-:W-:Y:S02]  /*1a80*/  @!P0 LEA.HI.X R13, R25, c[0x0][0x25c], R28, 0x2, P2 ;  /* 0x00009700190d8a11 */ /* 0x000fe400010f141c */
[----:B------:R-:W-:Y:S01]  /*1a90*/  SEL R28, RZ, 0xffffffff, P4 ;  /* 0xffffffffff1c7807 */ /* 0x000fe20002000000 */
[----:B------:R-:W-:Y:S01]  /*1aa0*/  IMAD.IADD R3, R3, 0x1, R0 ;  /* 0x0000000103037824 */ /* 0x000fe200078e0200 */
[----:B------:R-:W-:Y:S01]  /*1ab0*/  ISETP.GE.AND P4, PT, R21, c[0x0][0x16c], PT ;  /* 0x00005b0015007a0c */ /* 0x000fe20003f86270 */
[----:B------:R-:W-:Y:S01]  /*1ac0*/  IMAD R0, R30, c[0x0][0x210], RZ ;  /* 0x000084001e007a24 */ /* 0x000fe200078e02ff */
[----:B------:R-:W-:Y:S01]  /*1ad0*/  SEL R30, RZ, 0x4, P3 ;  /* 0x00000004ff1e7807 */ /* 0x000fe20001800000 */
[----:B------:R-:W-:Y:S01]  /*1ae0*/  IMAD.WIDE.U32 R2, R84, c[0x0][0x210], R2 ;  /* 0x0000840054027a25 */ /* 0x000fe200078e0002 */
[----:B------:R-:W-:-:S02]  /*1af0*/  ISETP.LT.OR P3, PT, R10, 0x1, P6 ;  /* 0x000000010a00780c */ /* 0x000fc40003761670 */
[----:B------:R-:W-:Y:S01]  /*1b00*/  ISETP.GE.AND P2, PT, R20, c[0x0][0x1fc], PT ;  /* 0x00007f0014007a0c */ /* 0x000fe20003f46270 */
[----:B------:R-:W-:Y:S01]  /*1b10*/  IMAD R0, R84, c[0x0][0x214], R0 ;  /* 0x0000850054007a24 */ /* 0x000fe200078e0200 */
[C---:B------:R-:W-:Y:S01]  /*1b20*/  ISETP.LT.OR P6, PT, R10.reuse, 0x21, P6 ;  /* 0x000000210a00780c */ /* 0x040fe200037c1670 */
[----:B------:R-:W-:Y:S01]  /*1b30*/  CS2R R84, SRZ ;  /* 0x0000000000547805 */ /* 0x000fe2000001ff00 */
[----:B------:R-:W-:Y:S01]  /*1b40*/  SEL R25, RZ, 0xffffffff, P2 ;  /* 0xffffffffff197807 */ /* 0x000fe20001000000 */
[----:B------:R-:W-:Y:S01]  /*1b50*/  IMAD.IADD R3, R3, 0x1, R0 ;  /* 0x0000000103037824 */ /* 0x000fe200078e0200 */
[C---:B------:R-:W-:Y:S01]  /*1b60*/  ISETP.LT.OR P2, PT, R10.reuse, 0x1, P5 ;  /* 0x000000010a00780c */ /* 0x040fe20002f41670 */
[----:B------:R-:W-:Y:S01]  /*1b70*/  IMAD.U32 R0, RZ, RZ, UR17 ;  /* 0x00000011ff007e24 */ /* 0x000fe2000f8e00ff */
[----:B------:R-:W-:Y:S01]  /*1b80*/  ISETP.LT.OR P5, PT, R10, 0x21, P5 ;  /* 0x000000210a00780c */ /* 0x000fe20002fa1670 */
[----:B------:R-:W-:Y:S01]  /*1b90*/  IMAD.WIDE.U32 R36, R31, c[0x0][0x218], R2 ;  /* 0x000086001f247a25 */ /* 0x000fe200078e0002 */
[----:B------:R-:W-:-:S02]  /*1ba0*/  SEL R31, RZ, 0x4, P4 ;  /* 0x00000004ff1f7807 */ /* 0x000fc40002000000 */
[----:B------:R-:W-:Y:S01]  /*1bb0*/  ISETP.GE.AND P4, PT, R21, c[0x0][0x1fc], PT ;  /* 0x00007f0015007a0c */ /* 0x000fe20003f86270 */
[----:B------:R-:W-:Y:S01]  /*1bc0*/  IMAD.U32 R2, RZ, RZ, UR24 ;  /* 0x00000018ff027e24 */ /* 0x000fe2000f8e00ff */
[----:B------:R-:W-:Y:S01]  /*1bd0*/  IADD3 R35, R37, UR4, RZ ;  /* 0x0000000425237c10 */ /* 0x000fe2000fffe0ff */
[----:B------:R-:W-:Y:S01]  /*1be0*/  IMAD.U32 R3, RZ, RZ, UR25 ;  /* 0x00000019ff037e24 */ /* 0x000fe2000f8e00ff */
[----:B------:R-:W-:Y:S01]  /*1bf0*/  ULDC.64 UR4, c[0x0][0x240] ;  /* 0x0000900000047ab9 */ /* 0x000fe20000000a00 */
[----:B------:R1:W-:Y:S01]  /*1c00*/  STL.64 [R1+0x10], R36 ;  /* 0x0000102401007387 */ /* 0x0003e20000100a00 */
[C---:B------:R-:W-:Y:S01]  /*1c10*/  LEA R3, P1, R2.reuse, R36, 0x6 ;  /* 0x0000002402037211 */ /* 0x040fe200078230ff */
[----:B------:R-:W-:Y:S02]  /*1c20*/  UIMAD UR4, UR10, UR4, URZ ;  /* 0x000000040a0472a4 */ /* 0x000fe4000f8e023f */
[----:B------:R3:W-:Y:S01]  /*1c30*/  STL [R1+0x24], R35 ;  /* 0x0000242301007387 */ /* 0x0007e20000100800 */
[----:B------:R-:W-:Y:S01]  /*1c40*/  LEA.HI.X R0, R2, R35, R0, 0x6, P1 ;  /* 0x0000002302007211 */ /* 0x000fe200008f3400 */
[----:B------:R-:W-:Y:S01]  /*1c50*/  UIMAD UR12, UR12, UR5, UR4 ;  /* 0x000000050c0c72a4 */ /* 0x000fe2000f8e0204 */
[----:B------:R-:W-:Y:S01]  /*1c60*/  LEA R4, P1, R3, c[0x0][0x1f0], 0x1 ;  /* 0x00007c0003047a11 */ /* 0x000fe200078208ff */
[----:B------:R-:W-:Y:S01]  /*1c70*/  UMOV UR10, 0x1 ;  /* 0x00000001000a7882 */ /* 0x000fe20000000000 */
[----:B------:R-:W-:Y:S01]  /*1c80*/  LOP3.LUT R2, R15, 0xfffffff0, RZ, 0xc0, !PT ;  /* 0xfffffff00f027812 */ /* 0x000fe200078ec0ff */
[----:B------:R-:W-:Y:S01]  /*1c90*/  ULDC UR5, c[0x0][0x198] ;  /* 0x0000660000057ab9 */ /* 0x000fe20000000800 */
[----:B------:R-:W-:Y:S01]  /*1ca0*/  LEA.HI.X R5, R3, c[0x0][0x1f4], R0, 0x1, P1 ;  /* 0x00007d0003057a11 */ /* 0x000fe200008f0c00 */
[----:B------:R-:W-:Y:S01]  /*1cb0*/  @!P0 IMAD.SHL.U32 R0, R248, 0x10, RZ ;  /* 0x00000010f8008824 */ /* 0x000fe200078e00ff */
[----:B------:R-:W-:Y:S01]  /*1cc0*/  ISETP.GE.AND P1, PT, R24, c[0x0][0x1fc], PT ;  /* 0x00007f0018007a0c */ /* 0x000fe20003f26270 */
[----:B------:R-:W-:Y:S01]  /*1cd0*/  IMAD.U32 R3, RZ, RZ, UR6 ;  /* 0x00000006ff037e24 */ /* 0x000fe2000f8e00ff */
[----:B------:R-:W-:-:S02]  /*1ce0*/  UIADD3 UR5, -UR15, UR5, UR10 ;  /* 0x000000050f057290 */ /* 0x000fc4000fffe10a */
[----:B------:R4:W-:Y:S01]  /*1cf0*/  @!P0 LDGSTS.E.BYPASS.LTC128B.128 [R0+0x20080], [R12.64] ;  /* 0x200800000c008fae */ /* 0x0009e2000b901d56 */
[----:B------:R-:W-:Y:S01]  /*1d00*/  SEL R242, RZ, 0x8, P1 ;  /* 0x00000008fff27807 */ /* 0x000fe20000800000 */
[----:B------:R-:W-:Y:S01]  /*1d10*/  ULDC UR4, c[0x0][0x2a0] ;  /* 0x0000a80000047ab9 */ /* 0x000fe20000000800 */
[C---:B------:R-:W-:Y:S01]  /*1d20*/  ISETP.LT.OR P1, PT, R10.reuse, 0x1, P4 ;  /* 0x000000010a00780c */ /* 0x040fe20002721670 */
[----:B------:R-:W0:Y:S01]  /*1d30*/  LDGDEPBAR ;  /* 0x00000000000079af */ /* 0x000e220000000000 */
[----:B------:R-:W-:Y:S01]  /*1d40*/  ISETP.LT.OR P4, PT, R10, 0x21, P4 ;  /* 0x000000210a00780c */ /* 0x000fe20002781670 */
[----:B------:R-:W-:Y:S02]  /*1d50*/  ULOP3.LUT UR4, URZ, UR4, URZ, 0x33, !UPT ;  /* 0x000000043f047292 */ /* 0x000fe4000f8e333f */
[----:B------:R5:W-:Y:S01]  /*1d60*/  LDGSTS.E.BYPASS.LTC128B.128 [R240+0x18080], [R4.64], !P3 ;  /* 0x1808000004f07fae */ /* 0x000be2000d901d56 */
[----:B------:R-:W-:Y:S01]  /*1d70*/  USHF.L.U32 UR6, UR6, 0x5, URZ ;  /* 0x0000000506067899 */ /* 0x000fe2000800063f */
[----:B-1----:R-:W-:-:S02]  /*1d80*/  CS2R R36, SRZ ;  /* 0x0000000000247805 */ /* 0x002fc4000001ff00 */
[----:B------:R5:W-:Y:S01]  /*1d90*/  LDGSTS.E.BYPASS.LTC128B.128 [R240+0x1a080], [R4.64+0x80], !P2 ;  /* 0x1a08008004f07fae */ /* 0x000be2000d101d56 */
[----:B------:R-:W-:-:S03]  /*1da0*/  LEA R20, P2, R27, c[0x0][0x280], 0x2 ;  /* 0x0000a0001b147a11 */ /* 0x000fc600078410ff */
[----:B------:R5:W-:Y:S01]  /*1db0*/  LDGSTS.E.BYPASS.LTC128B.128 [R240+0x1c080], [R4.64+0x100], !P1 ;  /* 0x1c08010004f07fae */ /* 0x000be2000c901d56 */
[----:B------:R-:W-:Y:S01]  /*1dc0*/  LEA.HI.X R21, R27, c[0x0][0x284], R32, 0x2, P2 ;  /* 0x0000a1001b157a11 */ /* 0x000fe200010f1420 */
[----:B----4-:R-:W-:Y:S01]  /*1dd0*/  IMAD.IADD R0, R248, 0x1, -R2 ;  /* 0x00000001f8007824 */ /* 0x010fe200078e0a02 */
[----:B------:R-:W-:-:S04]  /*1de0*/  LEA R12, P3, R3, R4, 0x6 ;  /* 0x00000004030c7211 */ /* 0x000fc800078630ff */
[----:B------:R-:W-:Y:S02]  /*1df0*/  SHF.R.S32.HI R2, RZ, 0x1f, R0 ;  /* 0x0000001fff027819 */ /* 0x000fe40000011400 */
[----:B------:R-:W-:Y:S01]  /*1e00*/  LEA.HI.X R13, R3, R5, R6, 0x6, P3 ;  /* 0x00000005030d7211 */ /* 0x000fe200018f3406 */
[----:B------:R-:W-:Y:S01]  /*1e10*/  IMAD.SHL.U32 R3, R250, 0x8, RZ ;  /* 0x00000008fa037824 */ /* 0x000fe200078e00ff */
[----:B------:R-:W-:Y:S02]  /*1e20*/  LEA.HI R230, R2, R0, RZ, 0x3 ;  /* 0x0000000002e67211 */ /* 0x000fe400078f18ff */
[----:B------:R-:W-:Y:S02]  /*1e30*/  LOP3.LUT R6, R16, 0xffffffe0, RZ, 0xc0, !PT ;  /* 0xffffffe010067812 */ /* 0x000fe400078ec0ff */
[C---:B------:R-:W-:Y:S01]  /*1e40*/  LOP3.LUT R2, R230.reuse, 0xfffffff8, RZ, 0xc0, !PT ;  /* 0xfffffff8e6027812 */ /* 0x040fe200078ec0ff */
[----:B------:R-:W-:Y:S01]  /*1e50*/  IMAD.SHL.U32 R230, R230, 0x40, RZ ;  /* 0x00000040e6e67824 */ /* 0x000fe200078e00ff */
[----:B------:R-:W-:Y:S01]  /*1e60*/  ISETP.GE.AND P3, PT, R24, c[0x0][0x1fc], PT ;  /* 0x00007f0018007a0c */ /* 0x000fe20003f66270 */
[----:B------:R-:W-:Y:S01]  /*1e70*/  IMAD.IADD R6, R248, 0x1, -R6 ;  /* 0x00000001f8067824 */ /* 0x000fe200078e0a06 */
[----:B------:R-:W-:Y:S01]  /*1e80*/  LOP3.LUT R3, R3, 0x8, RZ, 0xc0, !PT ;  /* 0x0000000803037812 */ /* 0x000fe200078ec0ff */
[----:B------:R-:W-:Y:S01]  /*1e90*/  IMAD.IADD R11, R0, 0x1, -R2 ;  /* 0x00000001000b7824 */ /* 0x000fe200078e0a02 */
[----:B------:R-:W-:Y:S01]  /*1ea0*/  ISETP.LT.OR P1, PT, R10, 0x1, P3 ;  /* 0x000000010a00780c */ /* 0x000fe20001f21670 */
[----:B------:R-:W-:Y:S01]  /*1eb0*/  IMAD.SHL.U32 R0, R29, 0x40, RZ ;  /* 0x000000401d007824 */ /* 0x000fe200078e00ff */
[----:B------:R-:W-:-:S02]  /*1ec0*/  SHF.R.S32.HI R7, RZ, 0x1f, R6 ;  /* 0x0000001fff077819 */ /* 0x000fc40000011406 */
[----:B------:R-:W-:Y:S02]  /*1ed0*/  ISETP.LT.OR P3, PT, R10, 0x21, P3 ;  /* 0x000000210a00780c */ /* 0x000fe40001f61670 */
[----:B------:R-:W-:Y:S02]  /*1ee0*/  LEA.HI R2, R18, R248, RZ, 0x7 ;  /* 0x000000f812027211 */ /* 0x000fe400078f38ff */
[----:B------:R-:W-:Y:S02]  /*1ef0*/  LOP3.LUT R0, R0, 0x1c0, RZ, 0xc0, !PT ;  /* 0x000001c000007812 */ /* 0x000fe400078ec0ff */
[----:B------:R-:W-:Y:S01]  /*1f00*/  LEA.HI R10, R7, R6, RZ, 0x2 ;  /* 0x00000006070a7211 */ /* 0x000fe200078f10ff */
[----:B------:R-:W-:Y:S01]  /*1f10*/  IMAD.SHL.U32 R7, R23, 0x10, RZ ;  /* 0x0000001017077824 */ /* 0x000fe200078e00ff */
[----:B------:R-:W-:Y:S01]  /*1f20*/  SHF.R.S32.HI R16, RZ, 0x7, R2 ;  /* 0x00000007ff107819 */ /* 0x000fe20000011402 */
[----:B------:R5:W-:Y:S01]  /*1f30*/  LDGSTS.E.BYPASS.LTC128B.128 [R240+0x1e080], [R4.64+0x180], !P1 ;  /* 0x1e08018004f07fae */ /* 0x000be2000c901d56 */
[----:B------:R-:W-:-:S02]  /*1f40*/  SHF.R.U32.HI R2, RZ, 0x3, R0 ;  /* 0x00000003ff027819 */ /* 0x000fc40000011600 */
[----:B--2---:R-:W-:Y:S01]  /*1f50*/  LOP3.LUT R9, R10, 0x7ffffffc, RZ, 0xc0, !PT ;  /* 0x7ffffffc0a097812 */ /* 0x004fe200078ec0ff */
[----:B------:R-:W-:Y:S01]  /*1f60*/  IMAD R8, R236, 0x2, R16 ;  /* 0x00000002ec087824 */ /* 0x000fe200078e0210 */
[----:B------:R-:W-:Y:S01]  /*1f70*/  LOP3.LUT R7, R0, 0x10, R7, 0xf8, !PT ;  /* 0x0000001000077812 */ /* 0x000fe200078ef807 */
[----:B------:R1:W-:Y:S01]  /*1f80*/  LDGSTS.E.BYPASS.LTC128B.128 [R240+0x19080], [R12.64], !P6 ;  /* 0x190800000cf07fae */ /* 0x0003e2000f101d56 */
[----:B------:R-:W-:Y:S01]  /*1f90*/  LOP3.LUT R0, R2, R3, R0, 0x1e, !PT ;  /* 0x0000000302007212 */ /* 0x000fe200078e1e00 */
[----:B------:R-:W-:Y:S01]  /*1fa0*/  IMAD.IADD R14, R6, 0x1, -R9 ;  /* 0x00000001060e7824 */ /* 0x000fe200078e0a09 */
[C---:B------:R-:W-:Y:S01]  /*1fb0*/  LEA.HI R6, R16.reuse, R16, RZ, 0x1 ;  /* 0x0000001010067211 */ /* 0x040fe200078f08ff */
[----:B------:R-:W-:Y:S01]  /*1fc0*/  IMAD.SHL.U32 R9, R16, 0x8, RZ ;  /* 0x0000000810097824 */ /* 0x000fe200078e00ff */
[----:B------:R-:W-:Y:S01]  /*1fd0*/  LOP3.LUT R15, R2, R7, R3, 0x1e, !PT ;  /* 0x00000007020f7212 */ /* 0x000fe200078e1e03 */
[----:B------:R-:W-:Y:S01]  /*1fe0*/  IMAD.U32 R2, R8, 0x200, R0 ;  /* 0x0000020008027824 */ /* 0x000fe200078e0000 */
[----:B------:R-:W-:Y:S01]  /*1ff0*/  LOP3.LUT R8, R6, 0x1ffffffe, RZ, 0xc0, !PT ;  /* 0x1ffffffe06087812 */ /* 0x000fe200078ec0ff */
[----:B------:R-:W-:Y:S01]  /*2000*/  IMAD.SHL.U32 R0, R236, 0x20, RZ ;  /* 0x00000020ec007824 */ /* 0x000fe200078e00ff */
[----:B------:R-:W-:Y:S01]  /*2010*/  R2P PR, R11, 0x6 ;  /* 0x000000060b007804 */ /* 0x000fe20000000000 */
[----:B------:R-:W-:Y:S01]  /*2020*/  IMAD.SHL.U32 R6, R22, 0x40, RZ ;  /* 0x0000004016067824 */ /* 0x000fe200078e00ff */
[----:B------:R-:W-:Y:S01]  /*2030*/  LOP3.LUT R230, R230, 0xfffffe00, RZ, 0xc0, !PT ;  /* 0xfffffe00e6e67812 */ /* 0x000fe200078ec0ff */
[----:B------:R-:W-:Y:S01]  /*2040*/  IMAD.SHL.U32 R7, R26, 0x8, RZ ;  /* 0x000000081a077824 */ /* 0x000fe200078e00ff */
[----:B------:R-:W-:Y:S01]  /*2050*/  LOP3.LUT R3, R0, 0x20, RZ, 0xc0, !PT ;  /* 0x0000002000037812 */ /* 0x000fe200078ec0ff */
[----:B------:R-:W-:Y:S01]  /*2060*/  IMAD.IADD R8, R16, 0x1, -R8 ;  /* 0x0000000110087824 */ /* 0x000fe200078e0a08 */
[----:B------:R-:W-:Y:S01]  /*2070*/  LOP3.LUT R0, R6, 0x1c0, RZ, 0xc0, !PT ;  /* 0x000001c006007812 */ /* 0x000fe200078ec0ff */
[----:B------:R-:W-:Y:S01]  /*2080*/  IMAD.SHL.U32 R6, R25, 0x2, RZ ;  /* 0x0000000219067824 */ /* 0x000fe200078e00ff */
[----:B------:R-:W-:Y:S01]  /*2090*/  LOP3.LUT R16, R3, 0x18, R7, 0xf8, !PT ;  /* 0x0000001803107812 */ /* 0x000fe200078ef807 */
[----:B------:R-:W-:Y:S01]  /*20a0*/  IMAD.SHL.U32 R7, R28, 0x2, RZ ;  /* 0x000000021c077824 */ /* 0x000fe200078e00ff */
[----:B------:R-:W-:Y:S01]  /*20b0*/  LOP3.LUT R3, R0, 0x8, R9, 0xf8, !PT ;  /* 0x0000000800037812 */ /* 0x000fe200078ef809 */
[----:B------:R-:W-:Y:S01]  /*20c0*/  IMAD R14, R8, 0x4, R14 ;  /* 0x00000004080e7824 */ /* 0x000fe200078e020e */
[----:B------:R-:W-:Y:S01]  /*20d0*/  SHF.R.U32.HI R0, RZ, 0x3, R0 ;  /* 0x00000003ff007819 */ /* 0x000fe20000011600 */
[----:B------:R-:W-:Y:S01]  /*20e0*/  IMAD.SHL.U32 R8, R19, 0x400, RZ ;  /* 0x0000040013087824 */ /* 0x000fe200078e00ff */
[----:B------:R-:W-:Y:S01]  /*20f0*/  LOP3.LUT R7, R7, 0x2, R33, 0xe2, !PT ;  /* 0x0000000207077812 */ /* 0x000fe200078ee221 */
[----:B------:R1:W-:Y:S01]  /*2100*/  LDGSTS.E.BYPASS.LTC128B.128 [R240+0x1b080], [R12.64+0x80], !P5 ;  /* 0x1b0800800cf07fae */ /* 0x0003e2000e901d56 */
[----:B------:R-:W-:Y:S01]  /*2110*/  LOP3.LUT R9, R3, R0, RZ, 0x3c, !PT ;  /* 0x0000000003097212 */ /* 0x000fe200078e3cff */
[----:B------:R-:W-:Y:S01]  /*2120*/  IMAD.SHL.U32 R148, R14, 0x2, RZ ;  /* 0x000000020e947824 */ /* 0x000fe200078e00ff */
[----:B------:R-:W-:Y:S01]  /*2130*/  SHF.R.S32.HI R3, RZ, 0x2, R10 ;  /* 0x00000002ff037819 */ /* 0x000fe2000001140a */
[----:B------:R1:W-:Y:S01]  /*2140*/  LDGSTS.E.BYPASS.LTC128B.128 [R240+0x1d080], [R12.64+0x100], !P4 ;  /* 0x1d0801000cf07fae */ /* 0x0003e2000e101d56 */
[----:B------:R-:W-:Y:S01]  /*2150*/  LOP3.LUT R0, R17, 0x3ffffffc, RZ, 0xc0, !PT ;  /* 0x3ffffffc11007812 */ /* 0x000fe200078ec0ff */
[----:B------:R-:W-:Y:S01]  /*2160*/  IMAD.MOV.U32 R17, RZ, RZ, 0x10 ;  /* 0x00000010ff117424 */ /* 0x000fe200078e00ff */
[----:B------:R-:W-:Y:S01]  /*2170*/  LOP3.LUT R6, R6, 0x2, R34, 0xe2, !PT ;  /* 0x0000000206067812 */ /* 0x000fe200078ee222 */
[----:B------:R-:W-:Y:S01]  /*2180*/  IMAD R241, R19, 0x10, R3 ;  /* 0x0000001013f17824 */ /* 0x000fe200078e0203 */
[----:B------:R-:W-:Y:S01]  /*2190*/  LOP3.LUT R243, R243, R7, R31, 0xfe, !PT ;  /* 0x00000007f3f37212 */ /* 0x000fe200078efe1f */
[----:B------:R-:W-:Y:S01]  /*21a0*/  IMAD.SHL.U32 R3, R11, 0x40, RZ ;  /* 0x000000400b037824 */ /* 0x000fe200078e00ff */
[----:B------:R-:W-:Y:S01]  /*21b0*/  LOP3.LUT R242, R242, R6, R30, 0xfe, !PT ;  /* 0x00000006f2f27212 */ /* 0x000fe200078efe1e */
[----:B-----5:R-:W-:Y:S01]  /*21c0*/  IMAD.IADD R4, R248, 0x1, -R0 ;  /* 0x00000001f8047824 */ /* 0x020fe200078e0a00 */
[----:B------:R-:W-:Y:S01]  /*21d0*/  SEL R5, R17, 0xfffffff0, !P1 ;  /* 0xfffffff011057807 */ /* 0x000fe20004800000 */
[----:B------:R-:W-:Y:S01]  /*21e0*/  IMAD R0, R236, 0x200, R15 ;  /* 0x00000200ec007824 */ /* 0x000fe200078e020f */
[----:B------:R-:W-:Y:S01]  /*21f0*/  LOP3.LUT R3, R3, 0x1c0, RZ, 0xc0, !PT ;  /* 0x000001c003037812 */ /* 0x000fe200078ec0ff */
[----:B------:R-:W-:Y:S01]  /*2200*/  IMAD R7, R4, 0x2, R8 ;  /* 0x0000000204077824 */ /* 0x000fe200078e0208 */
[----:B------:R-:W-:Y:S01]  /*2210*/  SEL R4, R246, 0xffffffe0, !P2 ;  /* 0xffffffe0f6047807 */ /* 0x000fe20005000000 */
[----:B------:R-:W-:Y:S01]  /*2220*/  IMAD.SHL.U32 R236, R236, 0x8, RZ ;  /* 0x00000008ecec7824 */ /* 0x000fe200078e00ff */
[----:B------:R-:W-:Y:S01]  /*2230*/  SHF.R.U32.HI R6, RZ, 0x3, R3 ;  /* 0x00000003ff067819 */ /* 0x000fe20000011603 */
[----:B------:R-:W-:Y:S01]  /*2240*/  IMAD.IADD R10, R9, 0x1, R7 ;  /* 0x00000001090a7824 */ /* 0x000fe200078e0207 */
[----:B------:R-:W-:Y:S01]  /*2250*/  R2P PR, R29, 0x6 ;  /* 0x000000061d007804 */ /* 0x000fe20000000000 */
[----:B------:R1:W-:Y:S01]  /*2260*/  LDGSTS.E.BYPASS.LTC128B.128 [R240+0x1f080], [R12.64+0x180], !P3 ;  /* 0x1f0801800cf07fae */ /* 0x0003e2000d901d56 */
[----:B------:R-:W-:Y:S01]  /*2270*/  LOP3.LUT R236, R3, 0x8, R236, 0xf8, !PT ;  /* 0x0000000803ec7812 */ /* 0x000fe200078ef8ec */
[----:B------:R-:W-:Y:S01]  /*2280*/  IMAD.SHL.U32 R244, R10, 0x2, RZ ;  /* 0x000000020af47824 */ /* 0x000fe200078e00ff */
[----:B------:R-:W-:Y:S01]  /*2290*/  LOP3.LUT R7, R6, R16, R3, 0x1e, !PT ;  /* 0x0000001006077212 */ /* 0x000fe200078e1e03 */
[----:B------:R-:W-:Y:S01]  /*22a0*/  IMAD R9, R23, 0x400, R230 ;  /* 0x0000040017097824 */ /* 0x000fe200078e02e6 */
[----:B------:R-:W-:Y:S01]  /*22b0*/  SEL R3, R17, 0xfffffff0, !P1 ;  /* 0xfffffff011037807 */ /* 0x000fe20004800000 */
[----:B------:R-:W-:Y:S01]  /*22c0*/  STL [R1+0x8], R148 ;  /* 0x0000089401007387 */ /* 0x000fe20000100800 */
[----:B------:R-:W-:Y:S01]  /*22d0*/  SEL R228, R246, 0xffffffe0, !P2 ;  /* 0xffffffe0f6e47807 */ /* 0x000fe20005000000 */
[----:B------:R-:W-:Y:S01]  /*22e0*/  IMAD.SHL.U32 R2, R2, 0x2, RZ ;  /* 0x0000000202027824 */ /* 0x000fe200078e00ff */
[----:B------:R-:W-:Y:S01]  /*22f0*/  R2P PR, R22, 0x6 ;  /* 0x0000000616007804 */ /* 0x000fe20000000000 */
[----:B------:R-:W-:Y:S01]  /*2300*/  IMAD.SHL.U32 R235, R0, 0x2, RZ ;  /* 0x0000000200eb7824 */ /* 0x000fe200078e00ff */
[----:B------:R-:W-:Y:S01]  /*2310*/  ISETP.GE.AND P6, PT, R248, 0x10, PT ;  /* 0x00000010f800780c */ /* 0x000fe20003fc6270 */
[----:B------:R-:W-:Y:S01]  /*2320*/  IMAD R3, R3, 0x2, R2 ;  /* 0x0000000203037824 */ /* 0x000fe200078e0202 */
[----:B------:R-:W-:Y:S01]  /*2330*/  LOP3.LUT R236, R236, R6, RZ, 0x3c, !PT ;  /* 0x00000006ecec7212 */ /* 0x000fe200078e3cff */
[----:B------:R-:W-:Y:S01]  /*2340*/  IMAD.IADD R232, R0, 0x1, R228 ;  /* 0x0000000100e87824 */ /* 0x000fe200078e02e4 */
[-C--:B------:R-:W-:Y:S01]  /*2350*/  LOP3.LUT R6, R7, R230.reuse, RZ, 0xfc, !PT ;  /* 0x000000e607067212 */ /* 0x080fe200078efcff */
[----:B------:R-:W-:Y:S01]  /*2360*/  IMAD R229, R228, 0x2, R2 ;  /* 0x00000002e4e57824 */ /* 0x000fe200078e0202 */
[C---:B------:R-:W-:Y:S01]  /*2370*/  IADD3 R7, R244.reuse, 0x20280, RZ ;  /* 0x00020280f4077810 */ /* 0x040fe20007ffe0ff */
[----:B---3--:R-:W-:Y:S01]  /*2380*/  CS2R R34, SRZ ;  /* 0x0000000000227805 */ /* 0x008fe2000001ff00 */
[----:B------:R-:W-:Y:S01]  /*2390*/  IADD3 R245, R244, 0x202c0, RZ ;  /* 0x000202c0f4f57810 */ /* 0x000fe20007ffe0ff */
[----:B------:R-:W-:Y:S01]  /*23a0*/  CS2R R32, SRZ ;  /* 0x0000000000207805 */ /* 0x000fe2000001ff00 */
[C---:B------:R-:W-:Y:S01]  /*23b0*/  IADD3 R230, R236.reuse, R230, R8 ;  /* 0x000000e6ece67210 */ /* 0x040fe20007ffe008 */
[----:B------:R-:W-:Y:S01]  /*23c0*/  IMAD.IADD R236, R236, 0x1, R9 ;  /* 0x00000001ecec7824 */ /* 0x000fe200078e0209 */
[----:B------:R-:W-:Y:S01]  /*23d0*/  @P2 IADD3 R245, R7, -0x40, RZ ;  /* 0xffffffc007f52810 */ /* 0x000fe20007ffe0ff */
[----:B------:R-:W-:Y:S01]  /*23e0*/  @!P6 IMAD.SHL.U32 R7, R248, 0x10, RZ ;  /* 0x00000010f807e824 */ /* 0x000fe200078e00ff */
[----:B------:R-:W-:Y:S01]  /*23f0*/  IADD3 R8, R151, UR12, RZ ;  /* 0x0000000c97087c10 */ /* 0x000fe2000fffe0ff */
[----:B------:R-:W-:Y:S01]  /*2400*/  IMAD.SHL.U32 R230, R230, 0x2, RZ ;  /* 0x00000002e6e67824 */ /* 0x000fe200078e00ff */
[----:B------:R-:W-:Y:S01]  /*2410*/  LEA R236, R236, 0x22280, 0x1 ;  /* 0x00022280ecec7811 */ /* 0x000fe200078e08ff */
[----:B------:R-:W-:Y:S01]  /*2420*/  CS2R R30, SRZ ;  /* 0x00000000001e7805 */ /* 0x000fe2000001ff00 */
[----:B------:R2:W-:Y:S01]  /*2430*/  @!P6 LDGSTS.E.BYPASS.LTC128B.128 [R7+0x20180], [R20.64] ;  /* 0x201800001407efae */ /* 0x0005e2000b901d56 */
[----:B------:R-:W-:Y:S01]  /*2440*/  SEL R246, R246, 0xffffffe0, !P1 ;  /* 0xffffffe0f6f67807 */ /* 0x000fe20004800000 */
[C---:B------:R-:W-:Y:S01]  /*2450*/  IMAD R231, R5.reuse, 0x2, R230 ;  /* 0x0000000205e77824 */ /* 0x040fe200078e02e6 */
[----:B------:R-:W-:Y:S01]  /*2460*/  CS2R R28, SRZ ;  /* 0x00000000001c7805 */ /* 0x000fe2000001ff00 */
[----:B------:R3:W-:Y:S01]  /*2470*/  STL [R1+0x2c], R8 ;  /* 0x00002c0801007387 */ /* 0x0007e20000100800 */
[----:B------:R-:W-:Y:S01]  /*2480*/  IMAD R237, R5, 0x2, R236 ;  /* 0x0000000205ed7824 */ /* 0x000fe200078e02ec */
[----:B------:R-:W-:Y:S01]  /*2490*/  CS2R R26, SRZ ;  /* 0x00000000001a7805 */ /* 0x000fe2000001ff00 */
[----:B------:R-:W-:Y:S01]  /*24a0*/  IMAD.IADD R247, R244, 0x1, R246 ;  /* 0x00000001f4f77824 */ /* 0x000fe200078e02f6 */
[----:B------:R-:W0:Y:S01]  /*24b0*/  LDGDEPBAR ;  /* 0x00000000000079af */ /* 0x000e220000000000 */
[----:B------:R-:W-:Y:S01]  /*24c0*/  CS2R R24, SRZ ;  /* 0x0000000000187805 */ /* 0x000fe2000001ff00 */
[----:B------:R-:W-:Y:S01]  /*24d0*/  CS2R R22, SRZ ;  /* 0x0000000000167805 */ /* 0x000fe2000001ff00 */
[----:B------:R-:W-:Y:S01]  /*24e0*/  ISETP.LE.AND P2, PT, R149, c[0x0][0x2a8], PT ;  /* 0x0000aa0095007a0c */ /* 0x000fe20003f43270 */
[----:B------:R-:W-:-:S02]  /*24f0*/  IMAD.SHL.U32 R0, R6, 0x2, RZ ;  /* 0x0000000206007824 */ /* 0x000fc400078e00ff */
[----:B------:R-:W-:Y:S02]  /*2500*/  IMAD R228, R228, 0x2, R3 ;  /* 0x00000002e4e47824 */ /* 0x000fe400078e0203 */
[----:B------:R-:W-:Y:S02]  /*2510*/  IMAD.SHL.U32 R232, R232, 0x2, RZ ;  /* 0x00000002e8e87824 */ /* 0x000fe400078e00ff */
[----:B------:R-:W-:Y:S02]  /*2520*/  IMAD.IADD R246, R246, 0x1, R245 ;  /* 0x00000001f6f67824 */ /* 0x000fe400078e02f5 */
[C---:B------:R-:W-:Y:S02]  /*2530*/  IMAD R234, R4.reuse, 0x2, R230 ;  /* 0x0000000204ea7824 */ /* 0x040fe400078e02e6 */
[C---:B------:R-:W-:Y:S02]  /*2540*/  IMAD R239, R4.reuse, 0x2, R236 ;  /* 0x0000000204ef7824 */ /* 0x040fe400078e02ec */
[----:B------:R-:W-:-:S02]  /*2550*/  IMAD R233, R4, 0x2, R231 ;  /* 0x0000000204e97824 */ /* 0x000fc400078e02e7 */
[----:B------:R-:W-:Y:S01]  /*2560*/  IMAD R238, R4, 0x2, R237 ;  /* 0x0000000204ee7824 */ /* 0x000fe200078e02ed */
[----:B--2---:R-:W-:Y:S01]  /*2570*/  CS2R R20, SRZ ;  /* 0x0000000000147805 */ /* 0x004fe2000001ff00 */
[----:B------:R-:W-:Y:S01]  /*2580*/  IMAD.U32 R7, RZ, RZ, UR5 ;  /* 0x00000005ff077e24 */ /* 0x000fe2000f8e00ff */
[----:B---3--:R-:W-:-:S04]  /*2590*/  IADD3 R8, -R148, UR13, RZ ;  /* 0x0000000d94087c10 */ /* 0x008fc8000fffe1ff */
[----:B------:R-:W-:Y:S01]  /*25a0*/  IADD3 R7, R7, -c[0x0][0x168], -R148 ;  /* 0x80005a0007077a10 */ /* 0x000fe20007ffe894 */
[----:B------:R1:W-:Y:S03]  /*25b0*/  STL [R1+0x20], R8 ;  /* 0x0000200801007387 */ /* 0x0003e60000100800 */
[C---:B------:R-:W-:Y:S02]  /*25c0*/  IADD3 R252, R7.reuse, c[0x0][0x2a4], RZ ;  /* 0x0000a90007fc7a10 */ /* 0x040fe40007ffe0ff */
[----:B------:R-:W-:-:S05]  /*25d0*/  IADD3 R7, R7, UR4, RZ ;  /* 0x0000000407077c10 */ /* 0x000fca000fffe0ff */
[----:B------:R1:W-:Y:S02]  /*25e0*/  STL [R1+0xc], R7 ;  /* 0x00000c0701007387 */ /* 0x0003e40000100800 */
.L_x_707:
[----:B------:R-:W-:Y:S04]  /*25f0*/  DEPBAR.LE SB0, 0x0 ;  /* 0x000080000000791a */ /* 0x000fe80000000000 */
[----:B------:R-:W-:Y:S06]  /*2600*/  BAR.SYNC.DEFER_BLOCKING 0x0 ;  /* 0x0000000000007b1d */ /* 0x000fec0000010000 */
[----:B-1----:R-:W-:Y:S01]  /*2610*/  LDSM.16.M88.4 R16, [R230+0x10080] ;  /* 0x01008000e610783b */ /* 0x002fe20000000200 */
[----:B------:R-:W-:Y:S04]  /*2620*/  UMOV UR10, UR14 ;  /* 0x0000000e000a7c82 */ /* 0x000fe80008000000 */
[----:B-1----:R-:W1:Y:S05]  /*2630*/  LDSM.16.M88.4 R8, [R2+0x80] ;  /* 0x000080000208783b */ /* 0x002e6a0000000200 */
[----:B------:R-:W2:Y:S05]  /*2640*/  LDSM.16.M88.4 R148, [R2+0x1080] ;  /* 0x001080000294783b */ /* 0x000eaa0000000200 */
[----:B------:R-:W-:Y:S05]  /*2650*/  LDSM.16.M88.4 R152, [R231+0x10080] ;  /* 0x01008000e798783b */ /* 0x000fea0000000200 */
[----:B------:R-:W3:Y:S05]  /*2660*/  LDSM.16.M88.4 R156, [R3+0x80] ;  /* 0x00008000039c783b */ /* 0x000eea0000000200 */
[----:B------:R-:W4:Y:S05]  /*2670*/  LDL R183, [R1+0xc] ;  /* 0x00000c0001b77983 */ /* 0x000f2a0000100800 */
[----:B------:R-:W5:Y:S05]  /*2680*/  LDSM.16.M88.4 R160, [R3+0x1080] ;  /* 0x0010800003a0783b */ /* 0x000f6a0000000200 */
[----:B------:R-:W4:Y:S05]  /*2690*/  LDL R182, [R1+0x20] ;  /* 0x0000200001b67983 */ /* 0x000f2a0000100800 */
[----:B------:R-:W-:Y:S01]  /*26a0*/  LDSM.16.M88.4 R164, [R234+0x10080] ;  /* 0x01008000eaa4783b */ /* 0x000fe20000000200 */
[C---:B-1----:R-:W-:Y:S04]  /*26b0*/  HMMA.16816.F32 R4, R16.reuse, R8, RZ ;  /* 0x000000081004723c */ /* 0x042fe800000018ff */
[----:B------:R-:W1:Y:S05]  /*26c0*/  LDSM.16.M88.4 R168, [R229+0x80] ;  /* 0x00008000e5a8783b */ /* 0x000e6a0000000200 */
[----:B------:R-:W-:Y:S01]  /*26d0*/  LDSM.16.M88.4 R172, [R233+0x10080] ;  /* 0x01008000e9ac783b */ /* 0x000fe20000000200 */
[C---:B------:R-:W-:Y:S04]  /*26e0*/  HMMA.16816.F32 R8, R16.reuse, R10, RZ ;  /* 0x0000000a1008723c */ /* 0x040fe800000018ff */
[----:B------:R-:W-:Y:S04]  /*26f0*/  LDSM.16.M88.4 R176, [R228+0x80] ;  /* 0x00008000e4b0783b */ /* 0x000fe80000000200 */
[C---:B--2---:R-:W-:Y:S01]  /*2700*/  HMMA.16816.F32 R12, R16.reuse, R148, RZ ;  /* 0x00000094100c723c */ /* 0x044fe200000018ff */
[----:B------:R-:W-:Y:S05]  /*2710*/  LDS R180, [R241.X4+0x20080] ;  /* 0x02008000f1b47984 */ /* 0x000fea0000004800 */
[----:B------:R-:W-:Y:S02]  /*2720*/  LDS R181, [R241.X4+0x200a0] ;  /* 0x0200a000f1b57984 */ /* 0x000fe40000004800 */
[----:B------:R-:W-:Y:S03]  /*2730*/  HMMA.16816.F32 R16, R16, R150, RZ ;  /* 0x000000961010723c */ /* 0x000fe600000018ff */
[----:B------:R-:W2:Y:S05]  /*2740*/  LDSM.16.M88.4 R148, [R229+0x1080] ;  /* 0x00108000e594783b */ /* 0x000eaa0000000200 */
[C---:B---3--:R-:W-:Y:S08]  /*2750*/  HMMA.16816.F32 R4, R152.reuse, R156, R4 ;  /* 0x0000009c9804723c */ /* 0x048ff00000001804 */
[C---:B------:R-:W-:Y:S01]  /*2760*/  HMMA.16816.F32 R8, R152.reuse, R158, R8 ;  /* 0x0000009e9808723c */ /* 0x040fe20000001808 */
[----:B------:R-:W-:Y:S07]  /*2770*/  LDSM.16.M88.4 R156, [R230+0x12080] ;  /* 0x01208000e69c783b */ /* 0x000fee0000000200 */
[C---:B-----5:R-:W-:Y:S08]  /*2780*/  HMMA.16816.F32 R12, R152.reuse, R160, R12 ;  /* 0x000000a0980c723c */ /* 0x060ff0000000180c */
[----:B------:R-:W-:Y:S01]  /*2790*/  HMMA.16816.F32 R16, R152, R162, R16 ;  /* 0x000000a29810723c */ /* 0x000fe20000001810 */
[----:B------:R-:W3:Y:S05]  /*27a0*/  LDSM.16.M88.4 R152, [R228+0x1080] ;  /* 0x00108000e498783b */ /* 0x000eea0000000200 */
[----:B------:R-:W5:Y:S02]  /*27b0*/  LDSM.16.M88.4 R160, [R2+0x2080] ;  /* 0x0020800002a0783b */ /* 0x000f640000000200 */
[C---:B-1----:R-:W-:Y:S08]  /*27c0*/  HMMA.16816.F32 R4, R164.reuse, R168, R4 ;  /* 0x000000a8a404723c */ /* 0x042ff00000001804 */
[C---:B------:R-:W-:Y:S01]  /*27d0*/  HMMA.16816.F32 R8, R164.reuse, R170, R8 ;  /* 0x000000aaa408723c */ /* 0x040fe20000001808 */
[----:B------:R-:W-:Y:S07]  /*27e0*/  LDSM.16.M88.4 R168, [R3+0x2080] ;  /* 0x0020800003a8783b */ /* 0x000fee0000000200 */
[C---:B--2---:R-:W-:Y:S08]  /*27f0*/  HMMA.16816.F32 R12, R164.reuse, R148, R12 ;  /* 0x00000094a40c723c */ /* 0x044ff0000000180c */
[----:B------:R-:W-:Y:S01]  /*2800*/  HMMA.16816.F32 R16, R164, R150, R16 ;  /* 0x00000096a410723c */ /* 0x000fe20000001810 */
[----:B------:R-:W1:Y:S05]  /*2810*/  LDSM.16.M88.4 R148, [R2+0x3080] ;  /* 0x003080000294783b */ /* 0x000e6a0000000200 */
[----:B------:R-:W2:Y:S02]  /*2820*/  LDSM.16.M88.4 R164, [R231+0x12080] ;  /* 0x01208000e7a4783b */ /* 0x000ea40000000200 */
[C---:B------:R-:W-:Y:S08]  /*2830*/  HMMA.16816.F32 R4, R172.reuse, R176, R4 ;  /* 0x000000b0ac04723c */ /* 0x040ff00000001804 */
[C---:B------:R-:W-:Y:S01]  /*2840*/  HMMA.16816.F32 R8, R172.reuse, R178, R8 ;  /* 0x000000b2ac08723c */ /* 0x040fe20000001808 */
[----:B------:R-:W-:Y:S07]  /*2850*/  LDSM.16.M88.4 R176, [R229+0x2080] ;  /* 0x00208000e5b0783b */ /* 0x000fee0000000200 */
[C---:B---3--:R-:W-:Y:S08]  /*2860*/  HMMA.16816.F32 R12, R172.reuse, R152, R12 ;  /* 0x00000098ac0c723c */ /* 0x048ff0000000180c */
[----:B------:R-:W-:Y:S01]  /*2870*/  HMMA.16816.F32 R16, R172, R154, R16 ;  /* 0x0000009aac10723c */ /* 0x000fe20000001810 */
[----:B------:R-:W3:Y:S05]  /*2880*/  LDSM.16.M88.4 R152, [R3+0x3080] ;  /* 0x003080000398783b */ /* 0x000eea0000000200 */
[----:B------:R-:W3:Y:S02]  /*2890*/  LDSM.16.M88.4 R172, [R234+0x12080] ;  /* 0x01208000eaac783b */ /* 0x000ee40000000200 */
[C---:B-----5:R-:W-:Y:S08]  /*28a0*/  HMMA.16816.F32 R4, R156.reuse, R160, R4 ;  /* 0x000000a09c04723c */ /* 0x060ff00000001804 */
[C---:B------:R-:W-:Y:S01]  /*28b0*/  HMMA.16816.F32 R8, R156.reuse, R162, R8 ;  /* 0x000000a29c08723c */ /* 0x040fe20000001808 */
[----:B------:R-:W-:Y:S07]  /*28c0*/  LDSM.16.M88.4 R160, [R228+0x2080] ;  /* 0x00208000e4a0783b */ /* 0x000fee0000000200 */
[C---:B-1----:R-:W-:Y:S08]  /*28d0*/  HMMA.16816.F32 R12, R156.reuse, R148, R12 ;  /* 0x000000949c0c723c */ /* 0x042ff0000000180c */
[----:B------:R-:W-:Y:S01]  /*28e0*/  HMMA.16816.F32 R16, R156, R150, R16 ;  /* 0x000000969c10723c */ /* 0x000fe20000001810 */
[----:B------:R-:W1:Y:S05]  /*28f0*/  LDSM.16.M88.4 R148, [R229+0x3080] ;  /* 0x00308000e594783b */ /* 0x000e6a0000000200 */
[----:B------:R-:W5:Y:S02]  /*2900*/  LDSM.16.M88.4 R156, [R233+0x12080] ;  /* 0x01208000e99c783b */ /* 0x000f640000000200 */
[C---:B--2---:R-:W-:Y:S08]  /*2910*/  HMMA.16816.F32 R4, R164.reuse, R168, R4 ;  /* 0x000000a8a404723c */ /* 0x044ff00000001804 */
[C---:B------:R-:W-:Y:S01]  /*2920*/  HMMA.16816.F32 R8, R164.reuse, R170, R8 ;  /* 0x000000aaa408723c */ /* 0x040fe20000001808 */
[----:B------:R-:W-:Y:S07]  /*2930*/  LDSM.16.M88.4 R168, [R2+0x4080] ;  /* 0x0040800002a8783b */ /* 0x000fee0000000200 */
[C---:B---3--:R-:W-:Y:S08]  /*2940*/  HMMA.16816.F32 R12, R164.reuse, R152, R12 ;  /* 0x00000098a40c723c */ /* 0x048ff0000000180c */
[----:B------:R-:W-:Y:S01]  /*2950*/  HMMA.16816.F32 R16, R164, R154, R16 ;  /* 0x0000009aa410723c */ /* 0x000fe20000001810 */
[----:B------:R-:W2:Y:S05]  /*2960*/  LDSM.16.M88.4 R152, [R228+0x3080] ;  /* 0x00308000e498783b */ /* 0x000eaa0000000200 */
[----:B------:R-:W3:Y:S02]  /*2970*/  LDSM.16.M88.4 R164, [R230+0x14080] ;  /* 0x01408000e6a4783b */ /* 0x000ee40000000200 */
[C---:B------:R-:W-:Y:S08]  /*2980*/  HMMA.16816.F32 R4, R172.reuse, R176, R4 ;  /* 0x000000b0ac04723c */ /* 0x040ff00000001804 */
[C---:B------:R-:W-:Y:S01]  /*2990*/  HMMA.16816.F32 R8, R172.reuse, R178, R8 ;  /* 0x000000b2ac08723c */ /* 0x040fe20000001808 */
[----:B------:R-:W-:Y:S07]  /*29a0*/  LDSM.16.M88.4 R176, [R3+0x4080] ;  /* 0x0040800003b0783b */ /* 0x000fee0000000200 */
[C---:B-1----:R-:W-:Y:S08]  /*29b0*/  HMMA.16816.F32 R12, R172.reuse, R148, R12 ;  /* 0x00000094ac0c723c */ /* 0x042ff0000000180c */
[----:B------:R-:W-:Y:S01]  /*29c0*/  HMMA.16816.F32 R16, R172, R150, R16 ;  /* 0x00000096ac10723c */ /* 0x000fe20000001810 */
[----:B------:R-:W1:Y:S05]  /*29d0*/  LDSM.16.M88.4 R148, [R2+0x5080] ;  /* 0x005080000294783b */ /* 0x000e6a0000000200 */
[----:B------:R-:W1:Y:S02]  /*29e0*/  LDSM.16.M88.4 R172, [R231+0x14080] ;  /* 0x01408000e7ac783b */ /* 0x000e640000000200 */
[C---:B-----5:R-:W-:Y:S08]  /*29f0*/  HMMA.16816.F32 R4, R156.reuse, R160, R4 ;  /* 0x000000a09c04723c */ /* 0x060ff00000001804 */
[C---:B------:R-:W-:Y:S01]  /*2a00*/  HMMA.16816.F32 R8, R156.reuse, R162, R8 ;  /* 0x000000a29c08723c */ /* 0x040fe20000001808 */
[----:B------:R-:W-:Y:S07]  /*2a10*/  LDSM.16.M88.4 R160, [R229+0x4080] ;  /* 0x00408000e5a0783b */ /* 0x000fee0000000200 */
[C---:B--2---:R-:W-:Y:S08]  /*2a20*/  HMMA.16816.F32 R12, R156.reuse, R152, R12 ;  /* 0x000000989c0c723c */ /* 0x044ff0000000180c */
[----:B------:R-:W-:Y:S01]  /*2a30*/  HMMA.16816.F32 R16, R156, R154, R16 ;  /* 0x0000009a9c10723c */ /* 0x000fe20000001810 */
[----:B------:R-:W2:Y:S05]  /*2a40*/  LDSM.16.M88.4 R152, [R3+0x5080] ;  /* 0x005080000398783b */ /* 0x000eaa0000000200 */
[----:B------:R-:W5:Y:S02]  /*2a50*/  LDSM.16.M88.4 R156, [R234+0x14080] ;  /* 0x01408000ea9c783b */ /* 0x000f640000000200 */
[C---:B---3--:R-:W-:Y:S08]  /*2a60*/  HMMA.16816.F32 R4, R164.reuse, R168, R4 ;  /* 0x000000a8a404723c */ /* 0x048ff00000001804 */
[C---:B------:R-:W-:Y:S01]  /*2a70*/  HMMA.16816.F32 R8, R164.reuse, R170, R8 ;  /* 0x000000aaa408723c */ /* 0x040fe20000001808 */
[----:B------:R-:W-:Y:S07]  /*2a80*/  LDSM.16.M88.4 R168, [R228+0x4080] ;  /* 0x00408000e4a8783b */ /* 0x000fee0000000200 */
[C---:B-1----:R-:W-:Y:S08]  /*2a90*/  HMMA.16816.F32 R12, R164.reuse, R148, R12 ;  /* 0x00000094a40c723c */ /* 0x042ff0000000180c */
[----:B------:R-:W-:Y:S01]  /*2aa0*/  HMMA.16816.F32 R16, R164, R150, R16 ;  /* 0x00000096a410723c */ /* 0x000fe20000001810 */
[----:B------:R-:W1:Y:S05]  /*2ab0*/  LDSM.16.M88.4 R148, [R229+0x5080] ;  /* 0x00508000e594783b */ /* 0x000e6a0000000200 */
[----:B------:R-:W3:Y:S02]  /*2ac0*/  LDSM.16.M88.4 R164, [R233+0x14080] ;  /* 0x01408000e9a4783b */ /* 0x000ee40000000200 */
[C---:B------:R-:W-:Y:S08]  /*2ad0*/  HMMA.16816.F32 R4, R172.reuse, R176, R4 ;  /* 0x000000b0ac04723c */ /* 0x040ff00000001804 */
[C---:B------:R-:W-:Y:S01]  /*2ae0*/  HMMA.16816.F32 R8, R172.reuse, R178, R8 ;  /* 0x000000b2ac08723c */ /* 0x040fe20000001808 */
[----:B------:R-:W-:Y:S07]  /*2af0*/  LDSM.16.M88.4 R176, [R2+0x6080] ;  /* 0x0060800002b0783b */ /* 0x000fee0000000200 */
[C---:B--2---:R-:W-:Y:S08]  /*2b00*/  HMMA.16816.F32 R12, R172.reuse, R152, R12 ;  /* 0x00000098ac0c723c */ /* 0x044ff0000000180c */
[----:B------:R-:W-:Y:S01]  /*2b10*/  HMMA.16816.F32 R16, R172, R154, R16 ;  /* 0x0000009aac10723c */ /* 0x000fe20000001810 */
[----:B------:R-:W2:Y:S05]  /*2b20*/  LDSM.16.M88.4 R152, [R228+0x5080] ;  /* 0x00508000e498783b */ /* 0x000eaa0000000200 */
[----:B------:R-:W2:Y:S02]  /*2b30*/  LDSM.16.M88.4 R172, [R230+0x16080] ;  /* 0x01608000e6ac783b */ /* 0x000ea40000000200 */
[C---:B-----5:R-:W-:Y:S08]  /*2b40*/  HMMA.16816.F32 R4, R156.reuse, R160, R4 ;  /* 0x000000a09c04723c */ /* 0x060ff00000001804 */
[C---:B------:R-:W-:Y:S01]  /*2b50*/  HMMA.16816.F32 R8, R156.reuse, R162, R8 ;  /* 0x000000a29c08723c */ /* 0x040fe20000001808 */
[----:B------:R-:W-:Y:S07]  /*2b60*/  LDSM.16.M88.4 R160, [R3+0x6080] ;  /* 0x0060800003a0783b */ /* 0x000fee0000000200 */
[C---:B-1----:R-:W-:Y:S08]  /*2b70*/  HMMA.16816.F32 R12, R156.reuse, R148, R12 ;  /* 0x000000949c0c723c */ /* 0x042ff0000000180c */
[----:B------:R-:W-:Y:S01]  /*2b80*/  HMMA.16816.F32 R16, R156, R150, R16 ;  /* 0x000000969c10723c */ /* 0x000fe20000001810 */
[----:B------:R-:W1:Y:S05]  /*2b90*/  LDSM.16.M88.4 R148, [R2+0x7080] ;  /* 0x007080000294783b */ /* 0x000e6a0000000200 */
[----:B------:R-:W5:Y:S02]  /*2ba0*/  LDSM.16.M88.4 R156, [R231+0x16080] ;  /* 0x01608000e79c783b */ /* 0x000f640000000200 */
[C---:B---3--:R-:W-:Y:S08]  /*2bb0*/  HMMA.16816.F32 R4, R164.reuse, R168, R4 ;  /* 0x000000a8a404723c */ /* 0x048ff00000001804 */
[C---:B------:R-:W-:Y:S01]  /*2bc0*/  HMMA.16816.F32 R8, R164.reuse, R170, R8 ;  /* 0x000000aaa408723c */ /* 0x040fe20000001808 */
[----:B------:R-:W-:Y:S07]  /*2bd0*/  LDSM.16.M88.4 R168, [R229+0x6080] ;  /* 0x00608000e5a8783b */ /* 0x000fee0000000200 */
[C---:B--2---:R-:W-:Y:S08]  /*2be0*/  HMMA.16816.F32 R12, R164.reuse, R152, R12 ;  /* 0x00000098a40c723c */ /* 0x044ff0000000180c */
        /* <DEDUP_REMOVED lines=11> */
[C---:B------:R-:W-:Y:S08]  /*2ca0*/  HMMA.16816.F32 R8, R156.reuse, R162, R8 ;  /* 0x000000a29c08723c */ /* 0x040ff00000001808 */
[C---:B--2---:R-:W-:Y:S08]  /*2cb0*/  HMMA.16816.F32 R12, R156.reuse, R152, R12 ;  /* 0x000000989c0c723c */ /* 0x044ff0000000180c */
[----:B------:R-:W-:Y:S08]  /*2cc0*/  HMMA.16816.F32 R16, R156, R154, R16 ;  /* 0x0000009a9c10723c */ /* 0x000ff00000001810 */
[C---:B---3--:R-:W-:Y:S08]  /*2cd0*/  HMMA.16816.F32 R4, R164.reuse, R168, R4 ;  /* 0x000000a8a404723c */ /* 0x048ff00000001804 */
[C---:B------:R-:W-:Y:S08]  /*2ce0*/  HMMA.16816.F32 R8, R164.reuse, R170, R8 ;  /* 0x000000aaa408723c */ /* 0x040ff00000001808 */
[C---:B-1----:R-:W-:Y:S08]  /*2cf0*/  HMMA.16816.F32 R12, R164.reuse, R148, R12 ;  /* 0x00000094a40c723c */ /* 0x042ff0000000180c */
[----:B------:R-:W-:Y:S01]  /*2d00*/  HMMA.16816.F32 R16, R164, R150, R16 ;  /* 0x00000096a410723c */ /* 0x000fe20000001810 */
[----:B------:R-:W1:Y:S07]  /*2d10*/  LDSM.16.M88.4 R148, [R228+0x7080] ;  /* 0x00708000e494783b */ /* 0x000e6e0000000200 */
[C---:B------:R-:W-:Y:S08]  /*2d20*/  HMMA.16816.F32 R4, R172.reuse, R176, R4 ;  /* 0x000000b0ac04723c */ /* 0x040ff00000001804 */
[C---:B------:R-:W-:Y:S11]  /*2d30*/  HMMA.16816.F32 R8, R172.reuse, R178, R8 ;  /* 0x000000b2ac08723c */ /* 0x040ff60000001808 */
[----:B------:R-:W-:Y:S05]  /*2d40*/  @!UPT UIADD3 URZ, URZ, URZ, URZ ;  /* 0x0000003f3f3ff290 */ /* 0x000fea000fffe03f */
[----:B------:R-:W-:Y:S02]  /*2d50*/  FMUL.FTZ R5, R5, c[0x0][0x2b4] ;  /* 0x0000ad0005057a20 */ /* 0x000fe40000410000 */
[----:B------:R-:W-:Y:S02]  /*2d60*/  FMUL.FTZ R4, R4, c[0x0][0x2b4] ;  /* 0x0000ad0004047a20 */ /* 0x000fe40000410000 */
[----:B------:R2:W3:Y:S01]  /*2d70*/  MUFU.TANH R189, R5 ;  /* 0x0000000500bd7308 */ /* 0x0004e20000002400 */
[----:B------:R-:W-:Y:S02]  /*2d80*/  FMUL.FTZ R6, R6, c[0x0][0x2b4] ;  /* 0x0000ad0006067a20 */ /* 0x000fe40000410000 */
[----:B------:R-:W-:Y:S01]  /*2d90*/  FMUL.FTZ R7, R7, c[0x0][0x2b4] ;  /* 0x0000ad0007077a20 */ /* 0x000fe20000410000 */
[C---:B-1----:R-:W-:Y:S03]  /*2da0*/  HMMA.16816.F32 R12, R172.reuse, R148, R12 ;  /* 0x00000094ac0c723c */ /* 0x042fe6000000180c */
[----:B------:R-:W-:Y:S03]  /*2db0*/  FMUL.FTZ R8, R8, c[0x0][0x2b4] ;  /* 0x0000ad0008087a20 */ /* 0x000fe60000410000 */
[----:B------:R1:W1:Y:S01]  /*2dc0*/  MUFU.TANH R190, R4 ;  /* 0x0000000400be7308 */ /* 0x0002620000002400 */
[----:B------:R-:W-:Y:S01]  /*2dd0*/  FMUL.FTZ R9, R9, c[0x0][0x2b4] ;  /* 0x0000ad0009097a20 */ /* 0x000fe20000410000 */
[----:B------:R-:W-:Y:S04]  /*2de0*/  HMMA.16816.F32 R16, R172, R150, R16 ;  /* 0x00000096ac10723c */ /* 0x000fe80000001810 */
[----:B------:R-:W-:Y:S02]  /*2df0*/  FMUL.FTZ R10, R10, c[0x0][0x2b4] ;  /* 0x0000ad000a0a7a20 */ /* 0x000fe40000410000 */
[----:B------:R-:W-:Y:S02]  /*2e00*/  FMUL.FTZ R11, R11, c[0x0][0x2b4] ;  /* 0x0000ad000b0b7a20 */ /* 0x000fe40000410000 */
[----:B------:R1:W1:Y:S01]  /*2e10*/  MUFU.TANH R199, R6 ;  /* 0x0000000600c77308 */ /* 0x0002620000002400 */
[----:B--2---:R-:W-:Y:S07]  /*2e20*/  MOV R5, UR14 ;  /* 0x0000000e00057c02 */ /* 0x004fee0008000f00 */
[----:B------:R-:W-:Y:S02]  /*2e30*/  FMUL.FTZ R12, R12, c[0x0][0x2b4] ;  /* 0x0000ad000c0c7a20 */ /* 0x000fe40000410000 */
[----:B------:R2:W1:Y:S01]  /*2e40*/  MUFU.TANH R198, R7 ;  /* 0x0000000700c67308 */ /* 0x0004620000002400 */
[----:B------:R-:W-:Y:S01]  /*2e50*/  FMUL.FTZ R13, R13, c[0x0][0x2b4] ;  /* 0x0000ad000d0d7a20 */ /* 0x000fe20000410000 */
[----:B------:R-:W-:Y:S01]  /*2e60*/  LEA R5, R5, R241, 0x6 ;  /* 0x000000f105057211 */ /* 0x000fe200078e30ff */
[----:B------:R-:W-:Y:S02]  /*2e70*/  FMUL.FTZ R14, R14, c[0x0][0x2b4] ;  /* 0x0000ad000e0e7a20 */ /* 0x000fe40000410000 */
[----:B------:R-:W-:Y:S01]  /*2e80*/  FMUL.FTZ R15, R15, c[0x0][0x2b4] ;  /* 0x0000ad000f0f7a20 */ /* 0x000fe20000410000 */
[C---:B------:R-:W-:Y:S01]  /*2e90*/  IADD3 R177, R5.reuse, R252, RZ ;  /* 0x000000fc05b17210 */ /* 0x040fe20007ffe0ff */
[----:B------:R-:W-:Y:S01]  /*2ea0*/  FMUL.FTZ R16, R16, c[0x0][0x2b4] ;  /* 0x0000ad0010107a20 */ /* 0x000fe20000410000 */
[----:B----4-:R-:W-:Y:S01]  /*2eb0*/  IADD3 R176, R5, R183, RZ ;  /* 0x000000b705b07210 */ /* 0x010fe20007ffe0ff */
[----:B------:R-:W-:Y:S01]  /*2ec0*/  FMUL.FTZ R17, R17, c[0x0][0x2b4] ;  /* 0x0000ad0011117a20 */ /* 0x000fe20000410000 */
[----:B------:R2:W4:Y:S01]  /*2ed0*/  MUFU.TANH R191, R8 ;  /* 0x0000000800bf7308 */ /* 0x0005220000002400 */
[----:B------:R-:W-:Y:S01]  /*2ee0*/  FMUL.FTZ R18, R18, c[0x0][0x2b4] ;  /* 0x0000ad0012127a20 */ /* 0x000fe20000410000 */
[----:B------:R-:W-:Y:S01]  /*2ef0*/  IMNMX R177, R182, R177, PT ;  /* 0x000000b1b6b17217 */ /* 0x000fe20003800200 */
[----:B------:R-:W-:Y:S07]  /*2f00*/  FMUL.FTZ R19, R19, c[0x0][0x2b4] ;  /* 0x0000ad0013137a20 */ /* 0x000fee0000410000 */
[----:B------:R2:W1:Y:S10]  /*2f10*/  MUFU.TANH R188, R9 ;  /* 0x0000000900bc7308 */ /* 0x0004740000002400 */
        /* <DEDUP_REMOVED lines=9> */
[----:B------:R2:W1:Y:S01]  /*2fb0*/  MUFU.TANH R192, R19 ;  /* 0x0000001300c07308 */ /* 0x0004620000002400 */
[----:B------:R-:W-:-:S05]  /*2fc0*/  @!P2 BRA `(.L_x_697) ;  /* 0x000001900000a947 */ /* 0x000fca0003800000 */
[----:B-1-34-:R-:W-:Y:S01]  /*2fd0*/  IMAD.MOV.U32 R4, RZ, RZ, c[0x0][0x168] ;  /* 0x00005a00ff047624 */ /* 0x01afe200078e00ff */
[----:B------:R-:W-:Y:S01]  /*2fe0*/  BSSY B0, `(.L_x_698) ;  /* 0x0000010000007945 */ /* 0x000fe20003800000 */
[----:B------:R-:W-:Y:S03]  /*2ff0*/  IMAD.MOV.U32 R200, RZ, RZ, 0x1 ;  /* 0x00000001ffc87424 */ /* 0x000fe600078e00ff */
[----:B------:R-:W-:Y:S04]  /*3000*/  IADD3 R4, R5, c[0x0][0x198], -R4 ;  /* 0x0000660005047a10 */ /* 0x000fe80007ffe804 */
[----:B------:R-:W-:Y:S11]  /*3010*/  ISETP.GT.AND P1, PT, R4, -0x1, PT ;  /* 0xffffffff0400780c */ /* 0x000ff60003f24270 */
[----:B------:R-:W-:Y:S02]  /*3020*/  @!UPT UIADD3 URZ, URZ, URZ, URZ ;  /* 0x0000003f3f3ff290 */ /* 0x000fe4000fffe03f */
[----:B------:R-:W-:-:S05]  /*3030*/  @P1 BRA `(.L_x_699) ;  /* 0x0000006000001947 */ /* 0x000fca0003800000 */
[----:B------:R-:W-:Y:S02]  /*3040*/  ISETP.NE.AND P1, PT, R200, c[0x0][0x2a8], PT ;  /* 0x0000aa00c8007a0c */ /* 0x000fe40003f25270 */
[----:B------:R-:W-:Y:S11]  /*3050*/  LOP3.LUT R4, RZ, R4, RZ, 0x33, !PT ;  /* 0x00000004ff047212 */ /* 0x000ff600078e33ff */
[----:B------:R-:W-:Y:S05]  /*3060*/  @P1 IMAD.HI.U32 R6, R4, c[0x0][0x2ac], RZ ;  /* 0x0000ab0004061a27 */ /* 0x000fea00078e00ff */
[----:B------:R-:W-:Y:S04]  /*3070*/  @P1 SHF.R.U32.HI R4, RZ, c[0x0][0x2b0], R6 ;  /* 0x0000ac00ff041a19 */ /* 0x000fe80000011606 */
[----:B------:R-:W-:Y:S01]  /*3080*/  LOP3.LUT R4, RZ, R4, RZ, 0x33, !PT ;  /* 0x00000004ff047212 */ /* 0x000fe200078e33ff */
[----:B------:R-:W-:-:S05]  /*3090*/  BRA `(.L_x_700) ;  /* 0x0000004000007947 */ /* 0x000fca0003800000 */
.L_x_699:
[----:B------:R-:W-:Y:S11]  /*30a0*/  ISETP.NE.AND P1, PT, R200, c[0x0][0x2a8], PT ;  /* 0x0000aa00c8007a0c */ /* 0x000ff60003f25270 */
[----:B------:R-:W-:Y:S02]  /*30b0*/  @!UPT UIADD3 URZ, URZ, URZ, URZ ;  /* 0x0000003f3f3ff290 */ /* 0x000fe4000fffe03f */
[----:B------:R-:W-:Y:S05]  /*30c0*/  @P1 IMAD.HI.U32 R6, R4, c[0x0][0x2ac], RZ ;  /* 0x0000ab0004061a27 */ /* 0x000fea00078e00ff */
[----:B------:R-:W-:Y:S02]  /*30d0*/  @P1 SHF.R.U32.HI R4, RZ, c[0x0][0x2b0], R6 ;  /* 0x0000ac00ff041a19 */ /* 0x000fe40000011606 */
.L_x_700:
[----:B------:R-:W-:Y:S05]  /*30e0*/  BSYNC B0 ;  /* 0x0000000000007941 */ /* 0x000fea0003800000 */
.L_x_698:
[----:B--2---:R-:W2:Y:S01]  /*30f0*/  LDL R7, [R1+0x8] ;  /* 0x0000080001077983 */ /* 0x004ea20000100800 */
[----:B------:R-:W-:Y:S04]  /*3100*/  IMAD.MOV.U32 R6, RZ, RZ, c[0x0][0x2a8] ;  /* 0x0000aa00ff067624 */ /* 0x000fe800078e00ff */
[----:B------:R-:W-:Y:S04]  /*3110*/  IMAD R4, R4, R6, -UR15 ;  /* 0x8000000f04047e24 */ /* 0x000fe8000f8e0206 */
[----:B--2---:R-:W-:Y:S05]  /*3120*/  IMAD.IADD R4, R4, 0x1, -R7 ;  /* 0x0000000104047824 */ /* 0x004fea00078e0a07 */
[----:B------:R-:W-:Y:S02]  /*3130*/  IADD3 R6, R4, c[0x0][0x2a8], RZ ;  /* 0x0000aa0004067a10 */ /* 0x000fe40007ffe0ff */
[----:B------:R-:W-:Y:S02]  /*3140*/  IMNMX R176, R176, R4, !PT ;  /* 0x00000004b0b07217 */ /* 0x000fe40007800200 */
[----:B------:R-:W-:Y:S02]  /*3150*/  IMNMX R177, R177, R6, PT ;  /* 0x00000006b1b17217 */ /* 0x000fe40003800200 */
.L_x_697:
[----:B-1-34-:R-:W-:Y:S05]  /*3160*/  IADD3 R4, R5, 0x8, RZ ;  /* 0x0000000805047810 */ /* 0x01afea0007ffe0ff */
[--C-:B------:R-:W-:Y:S02]  /*3170*/  IMAD.IADD R179, R252, 0x1, R4.reuse ;  /* 0x00000001fcb37824 */ /* 0x100fe400078e0204 */
[----:B------:R-:W-:Y:S03]  /*3180*/  IMAD.IADD R178, R183, 0x1, R4 ;  /* 0x00000001b7b27824 */ /* 0x000fe600078e0204 */
[----:B------:R-:W-:Y:S01]  /*3190*/  IMNMX R179, R182, R179, PT ;  /* 0x000000b3b6b37217 */ /* 0x000fe20003800200 */
[----:B------:R-:W-:-:S05]  /*31a0*/  @!P2 BRA `(.L_x_701) ;  /* 0x000001900000a947 */ /* 0x000fca0003800000 */
[----:B------:R-:W-:Y:S01]  /*31b0*/  IMAD.MOV.U32 R5, RZ, RZ, c[0x0][0x168] ;  /* 0x00005a00ff057624 */ /* 0x000fe200078e00ff */
        /* <DEDUP_REMOVED lines=12> */
.L_x_703:
[----:B------:R-:W-:Y:S11]  /*3280*/  ISETP.NE.AND P1, PT, R6, c[0x0][0x2a8], PT ;  /* 0x0000aa0006007a0c */ /* 0x000ff60003f25270 */
[----:B------:R-:W-:Y:S02]  /*3290*/  @!UPT UIADD3 URZ, URZ, URZ, URZ ;  /* 0x0000003f3f3ff290 */ /* 0x000fe4000fffe03f */
[----:B------:R-:W-:Y:S05]  /*32a0*/  @P1 IMAD.HI.U32 R5, R4, c[0x0][0x2ac], RZ ;  /* 0x0000ab0004051a27 */ /* 0x000fea00078e00ff */
[----:B------:R-:W-:Y:S02]  /*32b0*/  @P1 SHF.R.U32.HI R4, RZ, c[0x0][0x2b0], R5 ;  /* 0x0000ac00ff041a19 */ /* 0x000fe40000011605 */
.L_x_704:
[----:B------:R-:W-:Y:S05]  /*32c0*/  BSYNC B0 ;  /* 0x0000000000007941 */ /* 0x000fea0003800000 */
.L_x_702:
[----:B------:R-:W3:Y:S01]  /*32d0*/  LDL R6, [R1+0x8] ;  /* 0x0000080001067983 */ /* 0x000ee20000100800 */
[----:B------:R-:W-:Y:S04]  /*32e0*/  IMAD.MOV.U32 R5, RZ, RZ, c[0x0][0x2a8] ;  /* 0x0000aa00ff057624 */ /* 0x000fe800078e00ff */
[----:B------:R-:W-:Y:S04]  /*32f0*/  IMAD R4, R4, R5, -UR15 ;  /* 0x8000000f04047e24 */ /* 0x000fe8000f8e0205 */
[----:B---3--:R-:W-:Y:S05]  /*3300*/  IMAD.IADD R4, R4, 0x1, -R6 ;  /* 0x0000000104047824 */ /* 0x008fea00078e0a06 */
[----:B------:R-:W-:Y:S02]  /*3310*/  IADD3 R5, R4, c[0x0][0x2a8], RZ ;  /* 0x0000aa0004057a10 */ /* 0x000fe40007ffe0ff */
[----:B------:R-:W-:Y:S02]  /*3320*/  IMNMX R178, R178, R4, !PT ;  /* 0x00000004b2b27217 */ /* 0x000fe40007800200 */
[----:B------:R-:W-:Y:S02]  /*3330*/  IMNMX R179, R179, R5, PT ;  /* 0x00000005b3b37217 */ /* 0x000fe40003800200 */
.L_x_701:
[----:B------:R-:W-:Y:S04]  /*3340*/  DEPBAR.LE SB0, 0x0 ;  /* 0x000080000000791a */ /* 0x000fe80000000000 */
[----:B------:R-:W-:Y:S01]  /*3350*/  BAR.SYNC.DEFER_BLOCKING 0x0 ;  /* 0x0000000000007b1d */ /* 0x000fe20000010000 */
[----:B------:R-:W-:Y:S01]  /*3360*/  PLOP3.LUT P1, PT, PT, PT, UP1, 0x80, 0x0 ;  /* 0x000000000000781c */ /* 0x000fe20003f2f018 */
[----:B------:R-:W-:Y:S03]  /*3370*/  UIADD3 UR14, UR14, 0x1, URZ ;  /* 0x000000010e0e7890 */ /* 0x000fe6000fffe03f */
[----:B------:R-:W-:Y:S01]  /*3380*/  ISETP.GT.AND P3, PT, R176, RZ, P1 ;  /* 0x000000ffb000720c */ /* 0x000fe20000f64270 */
[----:B------:R-:W-:Y:S01]  /*3390*/  UISETP.GE.AND UP0, UPT, UR14, UR16, UPT ;  /* 0x000000100e00728c */ /* 0x000fe2000bf06270 */
[C---:B------:R-:W-:Y:S02]  /*33a0*/  ISETP.GT.AND P4, PT, R178.reuse, 0x21, P1 ;  /* 0x00000021b200780c */ /* 0x040fe40000f84270 */
[----:B------:R-:W-:Y:S02]  /*33b0*/  ISETP.LT.OR P3, PT, R177, 0x1, P3 ;  /* 0x00000001b100780c */ /* 0x000fe40001f61670 */
[----:B------:R-:W-:Y:S02]  /*33c0*/  ISETP.GT.AND P5, PT, R178, 0x20, P1 ;  /* 0x00000020b200780c */ /* 0x000fe40000fa4270 */
[C---:B------:R-:W-:Y:S02]  /*33d0*/  ISETP.LT.OR P4, PT, R179.reuse, 0x22, P4 ;  /* 0x00000022b300780c */ /* 0x040fe40002781670 */
[----:B------:R-:W-:Y:S01]  /*33e0*/  ISETP.LT.OR P5, PT, R179, 0x21, P5 ;  /* 0x00000021b300780c */ /* 0x000fe20002fa1670 */
[----:B--2---:R-:W-:Y:S06]  /*33f0*/  LDSM.16.M88.4 R16, [R230+0x18080] ;  /* 0x01808000e610783b */ /* 0x004fec0000000200 */
[----:B------:R-:W1:Y:S06]  /*3400*/  LDSM.16.M88.4 R8, [R2+0x8080] ;  /* 0x008080000208783b */ /* 0x000e6c0000000200 */
[----:B------:R-:W2:Y:S06]  /*3410*/  LDSM.16.M88.4 R148, [R2+0x9080] ;  /* 0x009080000294783b */ /* 0x000eac0000000200 */
[----:B------:R-:W-:Y:S06]  /*3420*/  LDSM.16.M88.4 R152, [R231+0x18080] ;  /* 0x01808000e798783b */ /* 0x000fec0000000200 */
[----:B------:R-:W3:Y:S06]  /*3430*/  LDSM.16.M88.4 R156, [R3+0x8080] ;  /* 0x00808000039c783b */ /* 0x000eec0000000200 */
[----:B------:R-:W4:Y:S06]  /*3440*/  LDSM.16.M88.4 R160, [R3+0x9080] ;  /* 0x0090800003a0783b */ /* 0x000f2c0000000200 */
[----:B------:R-:W-:Y:S06]  /*3450*/  LDSM.16.M88.4 R164, [R234+0x18080] ;  /* 0x01808000eaa4783b */ /* 0x000fec0000000200 */
[----:B------:R-:W4:Y:S01]  /*3460*/  LDSM.16.M88.4 R168, [R229+0x8080] ;  /* 0x00808000e5a8783b */ /* 0x000f220000000200 */
[C---:B-1----:R-:W-:Y:S05]  /*3470*/  HMMA.16816.F32 R4, R16.reuse, R8, RZ ;  /* 0x000000081004723c */ /* 0x042fea00000018ff */
[----:B------:R-:W-:Y:S03]  /*3480*/  LDSM.16.M88.4 R172, [R228+0x8080] ;  /* 0x00808000e4ac783b */ /* 0x000fe60000000200 */
[C---:B------:R-:W-:Y:S03]  /*3490*/  HMMA.16816.F32 R8, R16.reuse, R10, RZ ;  /* 0x0000000a1008723c */ /* 0x040fe600000018ff */
[----:B------:R1:W5:Y:S05]  /*34a0*/  LDL.64 R224, [R1] ;  /* 0x0000000001e07983 */ /* 0x00036a0000100a00 */
        /* <DEDUP_REMOVED lines=8> */
[----:B------:R-:W4:Y:S06]  /*3530*/  LDSM.16.M88.4 R152, [R228+0x9080] ;  /* 0x00908000e498783b */ /* 0x000f2c0000000200 */
[----:B------:R-:W-:Y:S01]  /*3540*/  LDSM.16.M88.4 R160, [R230+0x1a080] ;  /* 0x01a08000e6a0783b */ /* 0x000fe20000000200 */
[C---:B------:R-:W-:Y:S08]  /*3550*/  HMMA.16816.F32 R4, R164.reuse, R168, R4 ;  /* 0x000000a8a404723c */ /* 0x040ff00000001804 */
[C---:B------:R-:W-:Y:S01]  /*3560*/  HMMA.16816.F32 R8, R164.reuse, R170, R8 ;  /* 0x000000aaa408723c */ /* 0x040fe20000001808 */
[----:B------:R-:W1:Y:S07]  /*3570*/  LDSM.16.M88.4 R168, [R2+0xa080] ;  /* 0x00a0800002a8783b */ /* 0x000e6e0000000200 */
[C---:B--2---:R-:W-:Y:S08]  /*3580*/  HMMA.16816.F32 R12, R164.reuse, R148, R12 ;  /* 0x00000094a40c723c */ /* 0x044ff0000000180c */
[----:B------:R-:W-:Y:S01]  /*3590*/  HMMA.16816.F32 R16, R164, R150, R16 ;  /* 0x00000096a410723c */ /* 0x000fe20000001810 */
[----:B------:R-:W2:Y:S06]  /*35a0*/  LDSM.16.M88.4 R148, [R2+0xb080] ;  /* 0x00b080000294783b */ /* 0x000eac0000000200 */
[----:B------:R-:W-:Y:S01]  /*35b0*/  LDSM.16.M88.4 R164, [R231+0x1a080] ;  /* 0x01a08000e7a4783b */ /* 0x000fe20000000200 */
[C---:B---3--:R-:W-:Y:S08]  /*35c0*/  HMMA.16816.F32 R4, R156.reuse, R172, R4 ;  /* 0x000000ac9c04723c */ /* 0x048ff00000001804 */
[C---:B------:R-:W-:Y:S01]  /*35d0*/  HMMA.16816.F32 R8, R156.reuse, R174, R8 ;  /* 0x000000ae9c08723c */ /* 0x040fe20000001808 */
[----:B------:R-:W3:Y:S07]  /*35e0*/  LDSM.16.M88.4 R172, [R3+0xa080] ;  /* 0x00a0800003ac783b */ /* 0x000eee0000000200 */
[C---:B----4-:R-:W-:Y:S08]  /*35f0*/  HMMA.16816.F32 R12, R156.reuse, R152, R12 ;  /* 0x000000989c0c723c */ /* 0x050ff0000000180c */
[----:B------:R-:W-:Y:S01]  /*3600*/  HMMA.16816.F32 R16, R156, R154, R16 ;  /* 0x0000009a9c10723c */ /* 0x000fe20000001810 */
[----:B------:R-:W4:Y:S06]  /*3610*/  LDSM.16.M88.4 R152, [R3+0xb080] ;  /* 0x00b080000398783b */ /* 0x000f2c0000000200 */
[----:B------:R-:W-:Y:S01]  /*3620*/  LDSM.16.M88.4 R156, [R234+0x1a080] ;  /* 0x01a08000ea9c783b */ /* 0x000fe20000000200 */
[C---:B-1----:R-:W-:Y:S08]  /*3630*/  HMMA.16816.F32 R4, R160.reuse, R168, R4 ;  /* 0x000000a8a004723c */ /* 0x042ff00000001804 */
        /* <DEDUP_REMOVED lines=43> */
[----:B------:R-:W-:Y:S07]  /*38f0*/  LDSM.16.M88.4 R168, [R231+0x1e080] ;  /* 0x01e08000e7a8783b */ /* 0x000fee0000000200 */
[C---:B--2---:R-:W-:Y:S08]  /*3900*/  HMMA.16816.F32 R12, R160.reuse, R148, R12 ;  /* 0x00000094a00c723c */ /* 0x044ff0000000180c */
[----:B------:R-:W-:Y:S01]  /*3910*/  HMMA.16816.F32 R16, R160, R150, R16 ;  /* 0x00000096a010723c */ /* 0x000fe20000001810 */
[----:B------:R-:W1:Y:S06]  /*3920*/  LDSM.16.M88.4 R148, [R230+0x1e080] ;  /* 0x01e08000e694783b */ /* 0x000e6c0000000200 */
[----:B------:R-:W2:Y:S01]  /*3930*/  LDSM.16.M88.4 R160, [R2+0xf080] ;  /* 0x00f0800002a0783b */ /* 0x000ea20000000200 */
[C---:B---3--:R-:W-:Y:S08]  /*3940*/  HMMA.16816.F32 R4, R164.reuse, R172, R4 ;  /* 0x000000aca404723c */ /* 0x048ff00000001804 */
[C---:B------:R-:W-:Y:S01]  /*3950*/  HMMA.16816.F32 R8, R164.reuse, R174, R8 ;  /* 0x000000aea408723c */ /* 0x040fe20000001808 */
[----:B------:R-:W3:Y:S07]  /*3960*/  LDSM.16.M88.4 R172, [R3+0xe080] ;  /* 0x00e0800003ac783b */ /* 0x000eee0000000200 */
[C---:B----4-:R-:W-:Y:S08]  /*3970*/  HMMA.16816.F32 R12, R164.reuse, R152, R12 ;  /* 0x00000098a40c723c */ /* 0x050ff0000000180c */
[----:B------:R-:W-:Y:S01]  /*3980*/  HMMA.16816.F32 R16, R164, R154, R16 ;  /* 0x0000009aa410723c */ /* 0x000fe20000001810 */
[----:B------:R-:W4:Y:S06]  /*3990*/  LDSM.16.M88.4 R152, [R3+0xf080] ;  /* 0x00f080000398783b */ /* 0x000f2c0000000200 */
[----:B------:R-:W-:Y:S01]  /*39a0*/  LDSM.16.M88.4 R164, [R228+0xe080] ;  /* 0x00e08000e4a4783b */ /* 0x000fe20000000200 */
[C---:B-1----:R-:W-:Y:S07]  /*39b0*/  HMMA.16816.F32 R4, R148.reuse, R156, R4 ;  /* 0x0000009c9404723c */ /* 0x042fee0000001804 */
[----:B------:R-:W-:Y:S01]  /*39c0*/  FSEL R156, R190, -INF , !P3 ;  /* 0xff800000be9c7808 */ /* 0x000fe20005800000 */
[C---:B------:R-:W-:Y:S03]  /*39d0*/  HMMA.16816.F32 R8, R148.reuse, R158, R8 ;  /* 0x0000009e9408723c */ /* 0x040fe60000001808 */
[C---:B------:R-:W-:Y:S04]  /*39e0*/  ISETP.GT.AND P3, PT, R176.reuse, 0x1, P1 ;  /* 0x00000001b000780c */ /* 0x040fe80000f64270 */
[----:B------:R-:W-:Y:S01]  /*39f0*/  ISETP.LT.OR P3, PT, R177, 0x2, P3 ;  /* 0x00000002b100780c */ /* 0x000fe20001f61670 */
[C---:B--2---:R-:W-:Y:S07]  /*3a00*/  HMMA.16816.F32 R12, R148.reuse, R160, R12 ;  /* 0x000000a0940c723c */ /* 0x044fee000000180c */
[----:B------:R-:W-:Y:S01]  /*3a10*/  FSEL R160, R189, -INF , !P3 ;  /* 0xff800000bda07808 */ /* 0x000fe20005800000 */
[----:B------:R-:W-:Y:S03]  /*3a20*/  HMMA.16816.F32 R16, R148, R162, R16 ;  /* 0x000000a29410723c */ /* 0x000fe60000001810 */
[----:B------:R-:W-:Y:S01]  /*3a30*/  ISETP.GT.AND P3, PT, R176, 0x10, P1 ;  /* 0x00000010b000780c */ /* 0x000fe20000f64270 */
[--C-:B------:R-:W-:Y:S03]  /*3a40*/  FFMA.FTZ R160, R160, c[0x0][0x29c], -R180.reuse ;  /* 0x0000a700a0a07a23 */ /* 0x100fe600000108b4 */
[----:B------:R-:W-:Y:S01]  /*3a50*/  ISETP.LT.OR P3, PT, R177, 0x11, P3 ;  /* 0x00000011b100780c */ /* 0x000fe20001f61670 */
[C---:B---3--:R-:W-:Y:S01]  /*3a60*/  HMMA.16816.F32 R4, R168.reuse, R172, R4 ;  /* 0x000000aca804723c */ /* 0x048fe20000001804 */
[----:B------:R1:W-:Y:S04]  /*3a70*/  MUFU.EX2 R182, R160 ;  /* 0x000000a000b67308 */ /* 0x0003e80000000800 */
[--C-:B------:R-:W-:Y:S02]  /*3a80*/  FFMA.FTZ R148, R156, c[0x0][0x29c], -R180.reuse ;  /* 0x0000a7009c947a23 */ /* 0x100fe400000108b4 */
[----:B------:R-:W-:Y:S01]  /*3a90*/  LDSM.16.M88.4 R156, [R229+0xe080] ;  /* 0x00e08000e59c783b */ /* 0x000fe20000000200 */
[C---:B------:R-:W-:Y:S03]  /*3aa0*/  HMMA.16816.F32 R8, R168.reuse, R174, R8 ;  /* 0x000000aea808723c */ /* 0x040fe60000001808 */
[----:B------:R2:W3:Y:S05]  /*3ab0*/  MUFU.EX2 R183, R148 ;  /* 0x0000009400b77308 */ /* 0x0004ea0000000800 */
[C---:B----4-:R-:W-:Y:S08]  /*3ac0*/  HMMA.16816.F32 R12, R168.reuse, R152, R12 ;  /* 0x00000098a80c723c */ /* 0x050ff0000000180c */
[----:B------:R-:W-:Y:S04]  /*3ad0*/  HMMA.16816.F32 R16, R168, R154, R16 ;  /* 0x0000009aa810723c */ /* 0x000fe80000001810 */
[----:B-1----:R-:W-:Y:S02]  /*3ae0*/  FSEL R160, R191, -INF , !P3 ;  /* 0xff800000bfa07808 */ /* 0x002fe40005800000 */
[----:B------:R-:W-:Y:S03]  /*3af0*/  ISETP.GT.AND P3, PT, R176, 0x11, P1 ;  /* 0x00000011b000780c */ /* 0x000fe60000f64270 */
[--C-:B------:R-:W-:Y:S01]  /*3b00*/  FFMA.FTZ R160, R160, c[0x0][0x29c], -R180.reuse ;  /* 0x0000a700a0a07a23 */ /* 0x100fe200000108b4 */
[C---:B------:R-:W-:Y:S01]  /*3b10*/  ISETP.LT.OR P3, PT, R177.reuse, 0x12, P3 ;  /* 0x00000012b100780c */ /* 0x040fe20001f61670 */
[----:B--2---:R-:W1:Y:S02]  /*3b20*/  LDSM.16.M88.4 R148, [R234+0x1e080] ;  /* 0x01e08000ea94783b */ /* 0x004e640000000200 */
[----:B------:R2:W4:Y:S02]  /*3b30*/  MUFU.EX2 R173, R160 ;  /* 0x000000a000ad7308 */ /* 0x0005240000000800 */
[----:B--2---:R-:W-:Y:S02]  /*3b40*/  FSEL R160, R188, -INF , !P3 ;  /* 0xff800000bca07808 */ /* 0x004fe40005800000 */
[----:B------:R-:W-:Y:S03]  /*3b50*/  ISETP.GT.AND P3, PT, R176, 0x20, P1 ;  /* 0x00000020b000780c */ /* 0x000fe60000f64270 */
[--C-:B------:R-:W-:Y:S01]  /*3b60*/  FFMA.FTZ R152, R160, c[0x0][0x29c], -R180.reuse ;  /* 0x0000a700a0987a23 */ /* 0x100fe200000108b4 */
[----:B------:R-:W-:Y:S01]  /*3b70*/  ISETP.LT.OR P3, PT, R177, 0x21, P3 ;  /* 0x00000021b100780c */ /* 0x000fe20001f61670 */
[----:B------:R-:W2:Y:S02]  /*3b80*/  LDSM.16.M88.4 R160, [R229+0xf080] ;  /* 0x00f08000e5a0783b */ /* 0x000ea40000000200 */
[----:B------:R3:W-:Y:S01]  /*3b90*/  MUFU.EX2 R172, R152 ;  /* 0x0000009800ac7308 */ /* 0x0007e20000000800 */
[C---:B-1----:R-:W-:Y:S08]  /*3ba0*/  HMMA.16816.F32 R4, R148.reuse, R156, R4 ;  /* 0x0000009c9404723c */ /* 0x042ff00000001804 */
[C---:B------:R-:W-:Y:S04]  /*3bb0*/  HMMA.16816.F32 R8, R148.reuse, R158, R8 ;  /* 0x0000009e9408723c */ /* 0x040fe80000001808 */
[----:B---3--:R-:W-:Y:S02]  /*3bc0*/  FSEL R152, R187, -INF , !P3 ;  /* 0xff800000bb987808 */ /* 0x008fe40005800000 */
[----:B------:R-:W-:Y:S03]  /*3bd0*/  ISETP.GT.AND P3, PT, R176, 0x21, P1 ;  /* 0x00000021b000780c */ /* 0x000fe60000f64270 */
[--C-:B------:R-:W-:Y:S01]  /*3be0*/  FFMA.FTZ R152, R152, c[0x0][0x29c], -R180.reuse ;  /* 0x0000a70098987a23 */ /* 0x100fe200000108b4 */
[----:B------:R-:W-:Y:S03]  /*3bf0*/  ISETP.LT.OR P3, PT, R177, 0x22, P3 ;  /* 0x00000022b100780c */ /* 0x000fe60001f61670 */
[----:B------:R1:W-:Y:S01]  /*3c00*/  MUFU.EX2 R170, R152 ;  /* 0x0000009800aa7308 */ /* 0x0003e20000000800 */
[C---:B--2---:R-:W-:Y:S08]  /*3c10*/  HMMA.16816.F32 R12, R148.reuse, R160, R12 ;  /* 0x000000a0940c723c */ /* 0x044ff0000000180c */
[----:B------:R-:W-:Y:S01]  /*3c20*/  HMMA.16816.F32 R16, R148, R162, R16 ;  /* 0x000000a29410723c */ /* 0x000fe20000001810 */
[----:B------:R-:W-:Y:S06]  /*3c30*/  LDS R148, [R241.X4+0x20180] ;  /* 0x02018000f1947984 */ /* 0x000fec0000004800 */
[----:B------:R-:W-:Y:S02]  /*3c40*/  FSEL R151, R195, -INF , !P4 ;  /* 0xff800000c3977808 */ /* 0x000fe40006000000 */
[----:B-1----:R-:W-:Y:S02]  /*3c50*/  FSEL R152, R186, -INF , !P3 ;  /* 0xff800000ba987808 */ /* 0x002fe40005800000 */
[----:B------:R-:W-:Y:S03]  /*3c60*/  ISETP.GT.AND P3, PT, R176, 0x30, P1 ;  /* 0x00000030b000780c */ /* 0x000fe60000f64270 */
[--C-:B------:R-:W-:Y:S01]  /*3c70*/  FFMA.FTZ R156, R152, c[0x0][0x29c], -R180.reuse ;  /* 0x0000a700989c7a23 */ /* 0x100fe200000108b4 */
[----:B------:R-:W-:Y:S01]  /*3c80*/  ISETP.LT.OR P3, PT, R177, 0x31, P3 ;  /* 0x00000031b100780c */ /* 0x000fe20001f61670 */
[----:B------:R-:W1:Y:S02]  /*3c90*/  LDSM.16.M88.4 R152, [R233+0x1e080] ;  /* 0x01e08000e998783b */ /* 0x000e640000000200 */
[----:B------:R2:W-:Y:S02]  /*3ca0*/  MUFU.EX2 R169, R156 ;  /* 0x0000009c00a97308 */ /* 0x0005e40000000800 */
[----:B--2---:R-:W-:Y:S02]  /*3cb0*/  FSEL R156, R185, -INF , !P3 ;  /* 0xff800000b99c7808 */ /* 0x004fe40005800000 */
[----:B------:R-:W-:Y:S03]  /*3cc0*/  ISETP.GT.AND P3, PT, R176, 0x31, P1 ;  /* 0x00000031b000780c */ /* 0x000fe60000f64270 */
[----:B------:R-:W-:Y:S01]  /*3cd0*/  FFMA.FTZ R156, R156, c[0x0][0x29c], -R180 ;  /* 0x0000a7009c9c7a23 */ /* 0x000fe200000108b4 */
[----:B------:R-:W-:Y:S03]  /*3ce0*/  ISETP.LT.OR P3, PT, R177, 0x32, P3 ;  /* 0x00000032b100780c */ /* 0x000fe60001f61670 */
[----:B------:R2:W-:Y:S01]  /*3cf0*/  MUFU.EX2 R168, R156 ;  /* 0x0000009c00a87308 */ /* 0x0005e20000000800 */
[C---:B-1----:R-:W-:Y:S08]  /*3d00*/  HMMA.16816.F32 R4, R152.reuse, R164, R4 ;  /* 0x000000a49804723c */ /* 0x042ff00000001804 */
[C---:B------:R-:W-:Y:S04]  /*3d10*/  HMMA.16816.F32 R8, R152.reuse, R166, R8 ;  /* 0x000000a69808723c */ /* 0x040fe80000001808 */
[----:B--2---:R-:W-:Y:S02]  /*3d20*/  FSEL R156, R184, -INF , !P3 ;  /* 0xff800000b89c7808 */ /* 0x004fe40005800000 */
[----:B------:R-:W-:Y:S10]  /*3d30*/  ISETP.GT.AND P3, PT, R178, RZ, P1 ;  /* 0x000000ffb200720c */ /* 0x000ff40000f64270 */
[----:B------:R-:W-:Y:S01]  /*3d40*/  FADD.FTZ R5, R5, -R148 ;  /* 0x8000009405057221 */ /* 0x000fe20000010000 */
[----:B------:R-:W-:Y:S01]  /*3d50*/  ISETP.LT.OR P3, PT, R179, 0x1, P3 ;  /* 0x00000001b300780c */ /* 0x000fe20001f61670 */
[----:B------:R-:W-:Y:S02]  /*3d60*/  FFMA.FTZ R180, R156, c[0x0][0x29c], -R180 ;  /* 0x0000a7009cb47a23 */ /* 0x000fe400000108b4 */
[----:B------:R-:W1:Y:S01]  /*3d70*/  LDSM.16.M88.4 R156, [R228+0xf080] ;  /* 0x00f08000e49c783b */ /* 0x000e620000000200 */
[----:B------:R-:W-:Y:S01]  /*3d80*/  FSEL R160, R199, -INF , !P3 ;  /* 0xff800000c7a07808 */ /* 0x000fe20005800000 */
[--C-:B------:R-:W-:Y:S01]  /*3d90*/  FADD.FTZ R4, R4, -R148.reuse ;  /* 0x8000009404047221 */ /* 0x100fe20000010000 */
[----:B------:R-:W-:Y:S01]  /*3da0*/  ISETP.GT.AND P3, PT, R178, 0x1, P1 ;  /* 0x00000001b200780c */ /* 0x000fe20000f64270 */
[----:B------:R-:W2:Y:S01]  /*3db0*/  MUFU.EX2 R180, R180 ;  /* 0x000000b400b47308 */ /* 0x000ea20000000800 */
[--C-:B------:R-:W-:Y:S02]  /*3dc0*/  FADD.FTZ R8, R8, -R148.reuse ;  /* 0x8000009408087221 */ /* 0x100fe40000010000 */
[----:B------:R-:W-:Y:S01]  /*3dd0*/  ISETP.LT.OR P3, PT, R179, 0x2, P3 ;  /* 0x00000002b300780c */ /* 0x000fe20001f61670 */
[--C-:B------:R-:W-:Y:S02]  /*3de0*/  FFMA.FTZ R160, R160, c[0x0][0x29c], -R181.reuse ;  /* 0x0000a700a0a07a23 */ /* 0x100fe400000108b5 */
[--C-:B------:R-:W-:Y:S01]  /*3df0*/  FADD.FTZ R9, R9, -R148.reuse ;  /* 0x8000009409097221 */ /* 0x100fe20000010000 */
[----:B------:R-:W-:Y:S02]  /*3e00*/  FSEL R149, R198, -INF , !P3 ;  /* 0xff800000c6957808 */ /* 0x000fe40005800000 */
[C---:B------:R-:W-:Y:S01]  /*3e10*/  ISETP.GT.AND P3, PT, R178.reuse, 0x10, P1 ;  /* 0x00000010b200780c */ /* 0x040fe20000f64270 */
[----:B------:R-:W-:Y:S02]  /*3e20*/  MUFU.EX2 R163, R160 ;  /* 0x000000a000a37308 */ /* 0x000fe40000000800 */
[--C-:B------:R-:W-:Y:S01]  /*3e30*/  FFMA.FTZ R149, R149, c[0x0][0x29c], -R181.reuse ;  /* 0x0000a70095957a23 */ /* 0x100fe200000108b5 */
[----:B------:R-:W-:Y:S07]  /*3e40*/  ISETP.LT.OR P3, PT, R179, 0x11, P3 ;  /* 0x00000011b300780c */ /* 0x000fee0001f61670 */
[----:B------:R3:W2:Y:S01]  /*3e50*/  MUFU.EX2 R162, R149 ;  /* 0x0000009500a27308 */ /* 0x0006a20000000800 */
[C---:B-1----:R-:W-:Y:S08]  /*3e60*/  HMMA.16816.F32 R12, R152.reuse, R156, R12 ;  /* 0x0000009c980c723c */ /* 0x042ff0000000180c */
[----:B------:R-:W-:Y:S04]  /*3e70*/  HMMA.16816.F32 R16, R152, R158, R16 ;  /* 0x0000009e9810723c */ /* 0x000fe80000001810 */
[----:B---3--:R-:W-:Y:S02]  /*3e80*/  FSEL R149, R197, -INF , !P3 ;  /* 0xff800000c5957808 */ /* 0x008fe40005800000 */
[----:B------:R-:W-:Y:S01]  /*3e90*/  ISETP.GT.AND P3, PT, R178, 0x11, P1 ;  /* 0x00000011b200780c */ /* 0x000fe20000f64270 */
[--C-:B------:R-:W-:Y:S01]  /*3ea0*/  FFMA.FTZ R152, R151, c[0x0][0x29c], -R181.reuse ;  /* 0x0000a70097987a23 */ /* 0x100fe200000108b5 */
[C---:B------:R-:W-:Y:S01]  /*3eb0*/  F2FP.PACK_AB R151, R182.reuse, R183 ;  /* 0x000000b7b697723e */ /* 0x040fe200000000ff */
[--C-:B------:R-:W-:Y:S01]  /*3ec0*/  FFMA.FTZ R149, R149, c[0x0][0x29c], -R181.reuse ;  /* 0x0000a70095957a23 */ /* 0x100fe200000108b5 */
[----:B------:R-:W-:Y:S01]  /*3ed0*/  ISETP.LT.OR P3, PT, R179, 0x12, P3 ;  /* 0x00000012b300780c */ /* 0x000fe20001f61670 */
[----:B------:R1:W-:Y:S01]  /*3ee0*/  MUFU.EX2 R158, R152 ;  /* 0x00000098009e7308 */ /* 0x0003e20000000800 */
[----:B------:R-:W-:Y:S02]  /*3ef0*/  FMUL.FTZ R154, R182, R5 ;  /* 0x00000005b69a7220 */ /* 0x000fe40000410000 */
[----:B------:R-:W-:Y:S02]  /*3f00*/  FFMA.FTZ R5, -R189, R189, 1 ;  /* 0x3f800000bd057423 */ /* 0x000fe400000101bd */
[----:B----4-:R-:W-:Y:S02]  /*3f10*/  FMUL.FTZ R153, R173, R8 ;  /* 0x00000008ad997220 */ /* 0x010fe40000410000 */
[----:B------:R-:W-:Y:S02]  /*3f20*/  FMUL.FTZ R154, R154, R5 ;  /* 0x000000059a9a7220 */ /* 0x000fe40000410000 */
[----:B------:R-:W-:Y:S01]  /*3f30*/  FFMA.FTZ R8, -R191, R191, 1 ;  /* 0x3f800000bf087423 */ /* 0x000fe200000101bf */
[----:B------:R3:W-:Y:S01]  /*3f40*/  MUFU.EX2 R161, R149 ;  /* 0x0000009500a17308 */ /* 0x0007e20000000800 */
[----:B------:R-:W-:Y:S02]  /*3f50*/  FFMA.FTZ R5, -R188, R188, 1 ;  /* 0x3f800000bc057423 */ /* 0x000fe400000101bc */
[--C-:B------:R-:W-:Y:S02]  /*3f60*/  FADD.FTZ R16, R16, -R148.reuse ;  /* 0x8000009410107221 */ /* 0x100fe40000010000 */
[--C-:B------:R-:W-:Y:S02]  /*3f70*/  FADD.FTZ R17, R17, -R148.reuse ;  /* 0x8000009411117221 */ /* 0x100fe40000010000 */
[----:B------:R-:W-:Y:S02]  /*3f80*/  FMUL.FTZ R155, R183, R4 ;  /* 0x00000004b79b7220 */ /* 0x000fe40000410000 */
[----:B------:R-:W-:Y:S02]  /*3f90*/  FFMA.FTZ R4, -R190, R190, 1 ;  /* 0x3f800000be047423 */ /* 0x000fe400000101be */
[----:B------:R-:W-:Y:S02]  /*3fa0*/  FMUL.FTZ R153, R153, R8 ;  /* 0x0000000899997220 */ /* 0x000fe40000410000 */
[----:B--2---:R-:W-:Y:S02]  /*3fb0*/  FMUL.FTZ R17, R180, R17 ;  /* 0x00000011b4117220 */ /* 0x004fe40000410000 */
[----:B-1----:R-:W-:Y:S01]  /*3fc0*/  FMUL.FTZ R152, R172, R9 ;  /* 0x00000009ac987220 */ /* 0x002fe20000410000 */
[----:B------:R-:W-:Y:S01]  /*3fd0*/  F2FP.PACK_AB R9, R169, R170 ;  /* 0x000000aaa909723e */ /* 0x000fe200000000ff */
[----:B------:R-:W-:Y:S02]  /*3fe0*/  FFMA.FTZ R8, -R185, R185, 1 ;  /* 0x3f800000b9087423 */ /* 0x000fe400000101b9 */
[----:B------:R-:W-:Y:S02]  /*3ff0*/  FMUL.FTZ R152, R152, R5 ;  /* 0x0000000598987220 */ /* 0x000fe40000410000 */
[----:B------:R-:W-:Y:S02]  /*4000*/  FFMA.FTZ R5, -R184, R184, 1 ;  /* 0x3f800000b8057423 */ /* 0x000fe400000101b8 */
[--C-:B------:R-:W-:Y:S01]  /*4010*/  FADD.FTZ R12, R12, -R148.reuse ;  /* 0x800000940c0c7221 */ /* 0x100fe20000010000 */
[----:B---3--:R-:W-:Y:S01]  /*4020*/  FSEL R149, R196, -INF , !P3 ;  /* 0xff800000c4957808 */ /* 0x008fe20005800000 */
[----:B------:R-:W-:Y:S01]  /*4030*/  FADD.FTZ R13, R13, -R148 ;  /* 0x800000940d0d7221 */ /* 0x000fe20000010000 */
[----:B------:R-:W-:Y:S01]  /*4040*/  ISETP.GT.AND P3, PT, R178, 0x30, P1 ;  /* 0x00000030b200780c */ /* 0x000fe20000f64270 */
[----:B------:R-:W-:Y:S01]  /*4050*/  FMUL.FTZ R148, R168, R16 ;  /* 0x00000010a8947220 */ /* 0x000fe20000410000 */
[----:B------:R-:W-:Y:S01]  /*4060*/  ISETP.GT.AND P1, PT, R178, 0x31, P1 ;  /* 0x00000031b200780c */ /* 0x000fe20000f24270 */
[--C-:B------:R-:W-:Y:S01]  /*4070*/  FFMA.FTZ R149, R149, c[0x0][0x29c], -R181.reuse ;  /* 0x0000a70095957a23 */ /* 0x100fe200000108b5 */
[----:B------:R-:W-:Y:S01]  /*4080*/  ISETP.LT.OR P3, PT, R179, 0x31, P3 ;  /* 0x00000031b300780c */ /* 0x000fe20001f61670 */
[----:B------:R-:W-:Y:S01]  /*4090*/  FMUL.FTZ R155, R155, R4 ;  /* 0x000000049b9b7220 */ /* 0x000fe20000410000 */
[----:B------:R-:W-:Y:S01]  /*40a0*/  ISETP.LT.OR P1, PT, R179, 0x32, P1 ;  /* 0x00000032b300780c */ /* 0x000fe20000f21670 */
[----:B------:R1:W-:Y:S01]  /*40b0*/  MUFU.EX2 R160, R149 ;  /* 0x0000009500a07308 */ /* 0x0003e20000000800 */
[----:B------:R-:W2:Y:S01]  /*40c0*/  LDS R4, [R241.X4+0x201a0] ;  /* 0x0201a000f1047984 */ /* 0x000ea20000004800 */
[----:B------:R-:W-:Y:S02]  /*40d0*/  FMUL.FTZ R8, R148, R8 ;  /* 0x0000000894087220 */ /* 0x000fe40000410000 */
[----:B------:R-:W-:Y:S01]  /*40e0*/  FMUL.FTZ R148, R17, R5 ;  /* 0x0000000511947220 */ /* 0x000fe20000410000 */
[----:B------:R-:W-:Y:S01]  /*40f0*/  F2FP.PACK_AB R5, R162, R163 ;  /* 0x000000a3a205723e */ /* 0x000fe200000000ff */
[----:B------:R-:W-:Y:S01]  /*4100*/  FMUL.FTZ R156, R169, R13 ;  /* 0x0000000da99c7220 */ /* 0x000fe20000410000 */
[----:B------:R-:W-:Y:S01]  /*4110*/  STS [R244+0x20280], R151 ;  /* 0x02028097f4007388 */ /* 0x000fe20000000800 */
[----:B------:R-:W-:Y:S01]  /*4120*/  FFMA.FTZ R16, -R187, R187, 1 ;  /* 0x3f800000bb107423 */ /* 0x000fe200000101bb */
[----:B------:R-:W-:Y:S02]  /*4130*/  F2FP.PACK_AB R148, R148, R8 ;  /* 0x000000089494723e */ /* 0x000fe400000000ff */
[----:B------:R-:W-:Y:S02]  /*4140*/  F2FP.PACK_AB R13, R180, R168 ;  /* 0x000000a8b40d723e */ /* 0x000fe400000000ff */
[----:B------:R3:W-:Y:S01]  /*4150*/  STS [R244+0x20680], R5 ;  /* 0x02068005f4007388 */ /* 0x0007e20000000800 */
[----:B------:R-:W-:Y:S02]  /*4160*/  F2FP.PACK_AB R17, R152, R153 ;  /* 0x000000999811723e */ /* 0x000fe400000000ff */
[----:B-1----:R-:W-:Y:S05]  /*4170*/  FSEL R149, R194, -INF , !P5 ;  /* 0xff800000c2957808 */ /* 0x002fea0006800000 */
[--C-:B------:R-:W-:Y:S01]  /*4180*/  FFMA.FTZ R150, R149, c[0x0][0x29c], -R181.reuse ;  /* 0x0000a70095967a23 */ /* 0x100fe200000108b5 */
[----:B------:R-:W-:Y:S03]  /*4190*/  FSEL R149, R193, -INF , !P3 ;  /* 0xff800000c1957808 */ /* 0x000fe60005800000 */
[----:B------:R1:W4:Y:S02]  /*41a0*/  MUFU.EX2 R159, R150 ;  /* 0x00000096009f7308 */ /* 0x0003240000000800 */
[--C-:B------:R-:W-:Y:S02]  /*41b0*/  FFMA.FTZ R149, R149, c[0x0][0x29c], -R181.reuse ;  /* 0x0000a70095957a23 */ /* 0x100fe400000108b5 */
[--C-:B--2---:R-:W-:Y:S06]  /*41c0*/  FADD.FTZ R6, R6, -R4.reuse ;  /* 0x8000000406067221 */ /* 0x104fec0000010000 */
[----:B------:R2:W2:Y:S01]  /*41d0*/  MUFU.EX2 R157, R149 ;  /* 0x00000095009d7308 */ /* 0x0004a20000000800 */
[--C-:B------:R-:W-:Y:S02]  /*41e0*/  FADD.FTZ R7, R7, -R4.reuse ;  /* 0x8000000407077221 */ /* 0x100fe40000010000 */
[--C-:B------:R-:W-:Y:S02]  /*41f0*/  FADD.FTZ R11, R11, -R4.reuse ;  /* 0x800000040b0b7221 */ /* 0x100fe40000010000 */
[--C-:B------:R-:W-:Y:S02]  /*4200*/  FADD.FTZ R14, R14, -R4.reuse ;  /* 0x800000040e0e7221 */ /* 0x100fe40000010000 */
[--C-:B------:R-:W-:Y:S02]  /*4210*/  FADD.FTZ R15, R15, -R4.reuse ;  /* 0x800000040f0f7221 */ /* 0x100fe40000010000 */
[--C-:B------:R-:W-:Y:S02]  /*4220*/  FADD.FTZ R10, R10, -R4.reuse ;  /* 0x800000040a0a7221 */ /* 0x100fe40000010000 */
[--C-:B------:R-:W-:Y:S02]  /*4230*/  FADD.FTZ R18, R18, -R4.reuse ;  /* 0x8000000412127221 */ /* 0x100fe40000010000 */
[----:B------:R-:W-:Y:S01]  /*4240*/  FADD.FTZ R19, R19, -R4 ;  /* 0x8000000413137221 */ /* 0x000fe20000010000 */
[----:B-1----:R-:W-:Y:S01]  /*4250*/  FSEL R150, R192, -INF , !P1 ;  /* 0xff800000c0967808 */ /* 0x002fe20004800000 */
[----:B------:R-:W-:Y:S01]  /*4260*/  FFMA.FTZ R4, -R196, R196, 1 ;  /* 0x3f800000c4047423 */ /* 0x000fe200000101c4 */
[----:B----4-:R-:W-:Y:S02]  /*4270*/  F2FP.PACK_AB R8, R158, R159 ;  /* 0x0000009f9e08723e */ /* 0x010fe400000000ff */
[----:B------:R-:W-:Y:S01]  /*4280*/  PLOP3.LUT P1, PT, PT, PT, UP0, 0x80, 0x0 ;  /* 0x000000000000781c */ /* 0x000fe20003f2f008 */
[----:B------:R-:W-:Y:S01]  /*4290*/  FFMA.FTZ R181, R150, c[0x0][0x29c], -R181 ;  /* 0x0000a70096b57a23 */ /* 0x000fe200000108b5 */
[----:B------:R-:W-:Y:S01]  /*42a0*/  F2FP.PACK_AB R150, R172, R173 ;  /* 0x000000adac96723e */ /* 0x000fe200000000ff */
[----:B--2---:R-:W-:Y:S04]  /*42b0*/  FMUL.FTZ R149, R170, R12 ;  /* 0x0000000caa957220 */ /* 0x004fe80000410000 */
[----:B------:R-:W3:Y:S01]  /*42c0*/  MUFU.EX2 R181, R181 ;  /* 0x000000b500b57308 */ /* 0x000ee20000000800 */
[----:B------:R-:W-:Y:S01]  /*42d0*/  FFMA.FTZ R12, -R186, R186, 1 ;  /* 0x3f800000ba0c7423 */ /* 0x000fe200000101ba */
[----:B------:R-:W-:Y:S01]  /*42e0*/  STS [R247+0x20280], R150 ;  /* 0x02028096f7007388 */ /* 0x000fe20000000800 */
[----:B------:R-:W-:Y:S01]  /*42f0*/  FMUL.FTZ R149, R149, R16 ;  /* 0x0000001095957220 */ /* 0x000fe20000410000 */
[----:B------:R-:W-:Y:S01]  /*4300*/  F2FP.PACK_AB R16, R154, R155 ;  /* 0x0000009b9a10723e */ /* 0x000fe200000000ff */
[----:B------:R-:W-:Y:S02]  /*4310*/  FMUL.FTZ R12, R156, R12 ;  /* 0x0000000c9c0c7220 */ /* 0x000fe40000410000 */
[----:B------:R-:W-:Y:S03]  /*4320*/  FMUL.FTZ R18, R157, R18 ;  /* 0x000000129d127220 */ /* 0x000fe60000410000 */
[----:B------:R-:W-:Y:S02]  /*4330*/  F2FP.PACK_AB R149, R12, R149 ;  /* 0x000000950c95723e */ /* 0x000fe400000000ff */
[C---:B------:R-:W-:Y:S05]  /*4340*/  F2FP.PACK_AB R12, R160.reuse, R161 ;  /* 0x000000a1a00c723e */ /* 0x040fea00000000ff */
[----:B------:R1:W-:Y:S06]  /*4350*/  STS [R247+0x20680], R12 ;  /* 0x0206800cf7007388 */ /* 0x0003ec0000000800 */
[----:B------:R2:W-:Y:S01]  /*4360*/  STS [R245], R9 ;  /* 0x00000009f5007388 */ /* 0x0005e20000000800 */
[C---:B---3--:R-:W-:Y:S01]  /*4370*/  F2FP.PACK_AB R5, R181.reuse, R157 ;  /* 0x0000009db505723e */ /* 0x048fe200000000ff */
[----:B------:R-:W-:Y:S04]  /*4380*/  FMUL.FTZ R19, R181, R19 ;  /* 0x00000013b5137220 */ /* 0x000fe80000410000 */
[----:B------:R3:W-:Y:S06]  /*4390*/  STS [R245+0x400], R8 ;  /* 0x00040008f5007388 */ /* 0x0007ec0000000800 */
[----:B------:R4:W-:Y:S06]  /*43a0*/  STS [R246+0x400], R5 ;  /* 0x00040005f6007388 */ /* 0x0009ec0000000800 */
[----:B------:R4:W-:Y:S01]  /*43b0*/  STS [R246], R13 ;  /* 0x0000000df6007388 */ /* 0x0009e20000000800 */
[----:B-1----:R-:W-:Y:S05]  /*43c0*/  FMUL.FTZ R12, R160, R11 ;  /* 0x0000000ba00c7220 */ /* 0x002fea0000410000 */
[----:B------:R-:W-:Y:S01]  /*43d0*/  BAR.SYNC.DEFER_BLOCKING 0x0 ;  /* 0x0000000000007b1d */ /* 0x000fe20000010000 */
[----:B--2---:R-:W-:Y:S02]  /*43e0*/  FMUL.FTZ R9, R163, R6 ;  /* 0x00000006a3097220 */ /* 0x004fe40000410000 */
[----:B------:R-:W-:Y:S02]  /*43f0*/  FFMA.FTZ R6, -R199, R199, 1 ;  /* 0x3f800000c7067423 */ /* 0x000fe400000101c7 */
[----:B---3--:R-:W-:Y:S02]  /*4400*/  FMUL.FTZ R8, R162, R7 ;  /* 0x00000007a2087220 */ /* 0x008fe40000410000 */
[----:B------:R-:W-:Y:S02]  /*4410*/  FMUL.FTZ R7, R9, R6 ;  /* 0x0000000609077220 */ /* 0x000fe40000410000 */
[----:B------:R-:W-:Y:S02]  /*4420*/  FMUL.FTZ R9, R158, R15 ;  /* 0x0000000f9e097220 */ /* 0x000fe40000410000 */
[----:B----4-:R-:W-:Y:S04]  /*4430*/  FFMA.FTZ R5, -R198, R198, 1 ;  /* 0x3f800000c6057423 */ /* 0x010fe800000101c6 */
[----:B------:R-:W-:Y:S02]  /*4440*/  FMUL.FTZ R6, R8, R5 ;  /* 0x0000000508067220 */ /* 0x000fe40000410000 */
[----:B------:R-:W-:Y:S02]  /*4450*/  FMUL.FTZ R8, R12, R4 ;  /* 0x000000040c087220 */ /* 0x000fe40000410000 */
[----:B------:R-:W-:Y:S01]  /*4460*/  FMUL.FTZ R13, R161, R10 ;  /* 0x0000000aa10d7220 */ /* 0x000fe20000410000 */
[----:B------:R-:W-:Y:S01]  /*4470*/  F2FP.PACK_AB R4, R6, R7 ;  /* 0x000000070604723e */ /* 0x000fe200000000ff */
[----:B------:R-:W-:Y:S01]  /*4480*/  FFMA.FTZ R5, -R197, R197, 1 ;  /* 0x3f800000c5057423 */ /* 0x000fe200000101c5 */
[----:B------:R-:W-:Y:S01]  /*4490*/  STS [R244+0x22280], R16 ;  /* 0x02228010f4007388 */ /* 0x000fe20000000800 */
[----:B------:R-:W-:Y:S02]  /*44a0*/  FFMA.FTZ R6, -R195, R195, 1 ;  /* 0x3f800000c3067423 */ /* 0x000fe400000101c3 */
[----:B------:R-:W-:Y:S02]  /*44b0*/  FMUL.FTZ R11, R13, R5 ;  /* 0x000000050d0b7220 */ /* 0x000fe40000410000 */
[----:B------:R-:W-:Y:S01]  /*44c0*/  FMUL.FTZ R10, R159, R14 ;  /* 0x0000000e9f0a7220 */ /* 0x000fe20000410000 */
[----:B------:R1:W-:Y:S01]  /*44d0*/  STS [R244+0x22680], R4 ;  /* 0x02268004f4007388 */ /* 0x0003e20000000800 */
[----:B------:R-:W-:Y:S02]  /*44e0*/  FFMA.FTZ R5, -R194, R194, 1 ;  /* 0x3f800000c2057423 */ /* 0x000fe400000101c2 */
[----:B------:R-:W-:Y:S01]  /*44f0*/  FMUL.FTZ R9, R9, R6 ;  /* 0x0000000609097220 */ /* 0x000fe20000410000 */
[----:B------:R-:W-:Y:S01]  /*4500*/  F2FP.PACK_AB R6, R8, R11 ;  /* 0x0000000b0806723e */ /* 0x000fe200000000ff */
[----:B------:R-:W-:Y:S01]  /*4510*/  FMUL.FTZ R10, R10, R5 ;  /* 0x000000050a0a7220 */ /* 0x000fe20000410000 */
[----:B------:R-:W-:Y:S01]  /*4520*/  STS [R247+0x22280], R17 ;  /* 0x02228011f7007388 */ /* 0x000fe20000000800 */
[----:B------:R-:W-:Y:S02]  /*4530*/  FFMA.FTZ R7, -R193, R193, 1 ;  /* 0x3f800000c1077423 */ /* 0x000fe400000101c1 */
[----:B------:R-:W-:Y:S02]  /*4540*/  FFMA.FTZ R5, -R192, R192, 1 ;  /* 0x3f800000c0057423 */ /* 0x000fe400000101c0 */
[----:B------:R-:W-:Y:S01]  /*4550*/  FMUL.FTZ R8, R18, R7 ;  /* 0x0000000712087220 */ /* 0x000fe20000410000 */
[----:B------:R-:W-:Y:S01]  /*4560*/  STS [R247+0x22680], R6 ;  /* 0x02268006f7007388 */ /* 0x000fe20000000800 */
[----:B------:R-:W-:Y:S01]  /*4570*/  FMUL.FTZ R7, R19, R5 ;  /* 0x0000000513077220 */ /* 0x000fe20000410000 */
[----:B------:R-:W-:Y:S04]  /*4580*/  F2FP.PACK_AB R5, R9, R10 ;  /* 0x0000000a0905723e */ /* 0x000fe800000000ff */
[----:B------:R-:W-:Y:S06]  /*4590*/  STS [R245+0x2000], R149 ;  /* 0x00200095f5007388 */ /* 0x000fec0000000800 */
[----:B------:R-:W-:Y:S01]  /*45a0*/  STS [R245+0x2400], R5 ;  /* 0x00240005f5007388 */ /* 0x000fe20000000800 */
[----:B-1----:R-:W-:Y:S05]  /*45b0*/  F2FP.PACK_AB R4, R7, R8 ;  /* 0x000000080704723e */ /* 0x002fea00000000ff */
[----:B------:R-:W-:Y:S06]  /*45c0*/  STS [R246+0x2000], R148 ;  /* 0x00200094f6007388 */ /* 0x000fec0000000800 */
[----:B------:R-:W-:Y:S06]  /*45d0*/  STS [R246+0x2400], R4 ;  /* 0x00240004f6007388 */ /* 0x000fec0000000800 */
[----:B------:R-:W-:Y:S06]  /*45e0*/  LDSM.16.MT88.4 R4, [R235+0x20280] ;  /* 0x02028000eb04783b */ /* 0x000fec0000004200 */
[----:B------:R-:W1:Y:S06]  /*45f0*/  LDSM.16.MT88.4 R8, [R0+0x18080] ;  /* 0x018080000008783b */ /* 0x000e6c0000004200 */
[----:B------:R-:W2:Y:S06]  /*4600*/  LDSM.16.MT88.4 R12, [R232+0x20280] ;  /* 0x02028000e80c783b */ /* 0x000eac0000004200 */
[----:B------:R-:W3:Y:S06]  /*4610*/  LDSM.16.MT88.4 R16, [R0+0x1a080] ;  /* 0x01a080000010783b */ /* 0x000eec0000004200 */
[----:B------:R-:W4:Y:S06]  /*4620*/  LDSM.16.MT88.4 R148, [R0+0x1c080] ;  /* 0x01c080000094783b */ /* 0x000f2c0000004200 */
[----:B------:R-:W3:Y:S06]  /*4630*/  LDSM.16.MT88.4 R152, [R0+0x1e080] ;  /* 0x01e080000098783b */ /* 0x000eec0000004200 */
[----:B------:R-:W-:Y:S06]  /*4640*/  LDSM.16.MT88.4 R156, [R235+0x20a80] ;  /* 0x020a8000eb9c783b */ /* 0x000fec0000004200 */
[----:B------:R-:W4:Y:S01]  /*4650*/  LDSM.16.MT88.4 R160, [R0+0x18880] ;  /* 0x0188800000a0783b */ /* 0x000f220000004200 */
[-C--:B-1----:R-:W-:Y:S05]  /*4660*/  HMMA.16816.F32 R20, R4, R8.reuse, R20 ;  /* 0x000000080414723c */ /* 0x082fea0000001814 */
[----:B------:R-:W1:Y:S03]  /*4670*/  LDSM.16.MT88.4 R164, [R232+0x20a80] ;  /* 0x020a8000e8a4783b */ /* 0x000e660000004200 */
[C---:B--2---:R-:W-:Y:S03]  /*4680*/  HMMA.16816.F32 R24, R12.reuse, R8, R24 ;  /* 0x000000080c18723c */ /* 0x044fe60000001818 */
[----:B------:R-:W2:Y:S06]  /*4690*/  LDSM.16.MT88.4 R168, [R0+0x1a880] ;  /* 0x01a8800000a8783b */ /* 0x000eac0000004200 */
[----:B------:R-:W-:Y:S01]  /*46a0*/  LDSM.16.MT88.4 R172, [R0+0x19880] ;  /* 0x0198800000ac783b */ /* 0x000fe20000004200 */
[-C--:B------:R-:W-:Y:S05]  /*46b0*/  HMMA.16816.F32 R28, R12, R10.reuse, R28 ;  /* 0x0000000a0c1c723c */ /* 0x080fea000000181c */
[----:B------:R-:W-:Y:S03]  /*46c0*/  LDSM.16.MT88.4 R176, [R232+0x21a80] ;  /* 0x021a8000e8b0783b */ /* 0x000fe60000004200 */
[C---:B------:R-:W-:Y:S03]  /*46d0*/  HMMA.16816.F32 R32, R4.reuse, R10, R32 ;  /* 0x0000000a0420723c */ /* 0x040fe60000001820 */
[----:B------:R-:W1:Y:S05]  /*46e0*/  LDSM.16.MT88.4 R8, [R0+0x1c880] ;  /* 0x01c880000008783b */ /* 0x000e6a0000004200 */
        /* <DEDUP_REMOVED lines=15> */
[----:B------:R-:W4:Y:S06]  /*47e0*/  LDSM.16.MT88.4 R4, [R235+0x21280] ;  /* 0x02128000eb04783b */ /* 0x000f2c0000004200 */
[----:B------:R-:W3:Y:S01]  /*47f0*/  LDSM.16.MT88.4 R152, [R0+0x1b080] ;  /* 0x01b080000098783b */ /* 0x000ee20000004200 */
[-C--:B------:R-:W-:Y:S08]  /*4800*/  HMMA.16816.F32 R20, R156, R160.reuse, R20 ;  /* 0x000000a09c14723c */ /* 0x080ff00000001814 */
[C---:B-1----:R-:W-:Y:S08]  /*4810*/  HMMA.16816.F32 R24, R164.reuse, R160, R24 ;  /* 0x000000a0a418723c */ /* 0x042ff00000001818 */
        /* <DEDUP_REMOVED lines=8> */
[-C--:B------:R-:W-:Y:S08]  /*48a0*/  HMMA.16816.F32 R52, R156, R8.reuse, R52 ;  /* 0x000000089c34723c */ /* 0x080ff00000001834 */
[C---:B------:R-:W-:Y:S08]  /*48b0*/  HMMA.16816.F32 R56, R164.reuse, R8, R56 ;  /* 0x00000008a438723c */ /* 0x040ff00000001838 */
[-C--:B------:R-:W-:Y:S08]  /*48c0*/  HMMA.16816.F32 R60, R164, R10.reuse, R60 ;  /* 0x0000000aa43c723c */ /* 0x080ff0000000183c */
[C---:B------:R-:W-:Y:S01]  /*48d0*/  HMMA.16816.F32 R64, R156.reuse, R10, R64 ;  /* 0x0000000a9c40723c */ /* 0x040fe20000001840 */
[----:B------:R-:W1:Y:S07]  /*48e0*/  LDSM.16.MT88.4 R8, [R235+0x21a80] ;  /* 0x021a8000eb08783b */ /* 0x000e6e0000004200 */
        /* <DEDUP_REMOVED lines=10> */
[----:B------:R-:W4:Y:S06]  /*4990*/  LDSM.16.MT88.4 R16, [R0+0x1f880] ;  /* 0x01f880000010783b */ /* 0x000f2c0000004200 */
[----:B------:R-:W-:Y:S01]  /*49a0*/  BAR.SYNC.DEFER_BLOCKING 0x0 ;  /* 0x0000000000007b1d */ /* 0x000fe20000010000 */
[-C--:B------:R-:W-:Y:S08]  /*49b0*/  HMMA.16816.F32 R36, R4, R152.reuse, R36 ;  /* 0x000000980424723c */ /* 0x080ff00000001824 */
[C---:B------:R-:W-:Y:S08]  /*49c0*/  HMMA.16816.F32 R40, R148.reuse, R152, R40 ;  /* 0x000000989428723c */ /* 0x040ff00000001828 */
[-C--:B------:R-:W-:Y:S08]  /*49d0*/  HMMA.16816.F32 R44, R148, R154.reuse, R44 ;  /* 0x0000009a942c723c */ /* 0x080ff0000000182c */
[C---:B------:R-:W-:Y:S08]  /*49e0*/  HMMA.16816.F32 R48, R4.reuse, R154, R48 ;  /* 0x0000009a0430723c */ /* 0x040ff00000001830 */
[-C--:B-1----:R-:W-:Y:S08]  /*49f0*/  HMMA.16816.F32 R52, R4, R160.reuse, R52 ;  /* 0x000000a00434723c */ /* 0x082ff00000001834 */
[C---:B------:R-:W-:Y:S08]  /*4a00*/  HMMA.16816.F32 R56, R148.reuse, R160, R56 ;  /* 0x000000a09438723c */ /* 0x040ff00000001838 */
[-C--:B------:R-:W-:Y:S08]  /*4a10*/  HMMA.16816.F32 R60, R148, R162.reuse, R60 ;  /* 0x000000a2943c723c */ /* 0x080ff0000000183c */
[C---:B------:R-:W-:Y:S08]  /*4a20*/  HMMA.16816.F32 R64, R4.reuse, R162, R64 ;  /* 0x000000a20440723c */ /* 0x040ff00000001840 */
[-C--:B--2---:R-:W-:Y:S08]  /*4a30*/  HMMA.16816.F32 R68, R4, R168.reuse, R68 ;  /* 0x000000a80444723c */ /* 0x084ff00000001844 */
[C---:B------:R-:W-:Y:S08]  /*4a40*/  HMMA.16816.F32 R72, R148.reuse, R168, R72 ;  /* 0x000000a89448723c */ /* 0x040ff00000001848 */
[-C--:B------:R-:W-:Y:S01]  /*4a50*/  HMMA.16816.F32 R76, R148, R170.reuse, R76 ;  /* 0x000000aa944c723c */ /* 0x080fe2000000184c */
[----:B------:R1:W2:Y:S06]  /*4a60*/  LDSM.16.MT88.4 R152, [R232+0x22280] ;  /* 0x02228000e898783b */ /* 0x0002ac0000004200 */
[----:B------:R1:W1:Y:S01]  /*4a70*/  LDSM.16.MT88.4 R148, [R0+0x10080] ;  /* 0x010080000094783b */ /* 0x0002620000004200 */
[----:B------:R-:W-:Y:S05]  /*4a80*/  HMMA.16816.F32 R80, R4, R170, R80 ;  /* 0x000000aa0450723c */ /* 0x000fea0000001850 */
[----:B------:R1:W1:Y:S03]  /*4a90*/  LDSM.16.MT88.4 R4, [R235+0x22280] ;  /* 0x02228000eb04783b */ /* 0x0002660000004200 */
[-C--:B------:R-:W-:Y:S03]  /*4aa0*/  HMMA.16816.F32 R20, R8, R172.reuse, R20 ;  /* 0x000000ac0814723c */ /* 0x080fe60000001814 */
[----:B------:R1:W1:Y:S05]  /*4ab0*/  LDSM.16.MT88.4 R156, [R0+0x12080] ;  /* 0x01208000009c783b */ /* 0x00026a0000004200 */
[C---:B------:R-:W-:Y:S01]  /*4ac0*/  HMMA.16816.F32 R24, R176.reuse, R172, R24 ;  /* 0x000000acb018723c */ /* 0x040fe20000001818 */
[----:B------:R1:W1:Y:S06]  /*4ad0*/  LDSM.16.MT88.4 R160, [R0+0x14080] ;  /* 0x0140800000a0783b */ /* 0x00026c0000004200 */
[----:B------:R1:W1:Y:S01]  /*4ae0*/  LDSM.16.MT88.4 R168, [R0+0x16080] ;  /* 0x0160800000a8783b */ /* 0x0002620000004200 */
[-C--:B------:R-:W-:Y:S05]  /*4af0*/  HMMA.16816.F32 R28, R176, R174.reuse, R28 ;  /* 0x000000aeb01c723c */ /* 0x080fea000000181c */
[----:B------:R1:W1:Y:S03]  /*4b00*/  LDSM.16.MT88.4 R184, [R232+0x22a80] ;  /* 0x022a8000e8b8783b */ /* 0x0002660000004200 */
[C---:B------:R-:W-:Y:S03]  /*4b10*/  HMMA.16816.F32 R32, R8.reuse, R174, R32 ;  /* 0x000000ae0820723c */ /* 0x040fe60000001820 */
[----:B------:R1:W1:Y:S05]  /*4b20*/  LDSM.16.MT88.4 R172, [R235+0x22a80] ;  /* 0x022a8000ebac783b */ /* 0x00026a0000004200 */
[-C--:B---3--:R-:W-:Y:S01]  /*4b30*/  HMMA.16816.F32 R36, R8, R164.reuse, R36 ;  /* 0x000000a40824723c */ /* 0x088fe20000001824 */
[----:B------:R3:W1:Y:S06]  /*4b40*/  LDSM.16.MT88.4 R180, [R0+0x10880] ;  /* 0x0108800000b4783b */ /* 0x00066c0000004200 */
[----:B------:R3:W1:Y:S01]  /*4b50*/  LDSM.16.MT88.4 R188, [R0+0x12880] ;  /* 0x0128800000bc783b */ /* 0x0006620000004200 */
[C---:B------:R-:W-:Y:S05]  /*4b60*/  HMMA.16816.F32 R40, R176.reuse, R164, R40 ;  /* 0x000000a4b028723c */ /* 0x040fea0000001828 */
[----:B------:R3:W1:Y:S03]  /*4b70*/  LDSM.16.MT88.4 R192, [R0+0x14880] ;  /* 0x0148800000c0783b */ /* 0x0006660000004200 */
[-C--:B------:R-:W-:Y:S03]  /*4b80*/  HMMA.16816.F32 R44, R176, R166.reuse, R44 ;  /* 0x000000a6b02c723c */ /* 0x080fe6000000182c */
[----:B------:R3:W1:Y:S05]  /*4b90*/  LDSM.16.MT88.4 R196, [R0+0x16880] ;  /* 0x0168800000c4783b */ /* 0x00066a0000004200 */
[C---:B------:R-:W-:Y:S08]  /*4ba0*/  HMMA.16816.F32 R48, R8.reuse, R166, R48 ;  /* 0x000000a60830723c */ /* 0x040ff00000001830 */
        /* <DEDUP_REMOVED lines=11> */
[----:B------:R-:W-:Y:S01]  /*4c60*/  USHF.L.U32 UR17, UR14, 0x6, URZ ;  /* 0x000000060e117899 */ /* 0x000fe2000800063f */
[----:B-----5:R-:W-:Y:S01]  /*4c70*/  IMAD.MOV.U32 R8, RZ, RZ, R224 ;  /* 0x000000ffff087224 */ /* 0x020fe200078e00e0 */
[----:B------:R-:W-:Y:S01]  /*4c80*/  USHF.R.S32.HI UR12, URZ, 0x1f, UR14 ;  /* 0x0000001f3f0c7899 */ /* 0x000fe2000801140e */
[----:B------:R-:W3:Y:S01]  /*4c90*/  LDL R200, [R1+0x24] ;  /* 0x0000240001c87983 */ /* 0x000ee20000100800 */
[----:B------:R-:W-:Y:S01]  /*4ca0*/  IMAD.MOV.U32 R9, RZ, RZ, R225 ;  /* 0x000000ffff097224 */ /* 0x000fe200078e00e1 */
[----:B------:R-:W-:Y:S01]  /*4cb0*/  USHF.R.S32.HI UR13, URZ, 0x1f, UR17 ;  /* 0x0000001f3f0d7899 */ /* 0x000fe20008011411 */
[----:B------:R-:W-:Y:S01]  /*4cc0*/  IMAD.U32 R15, RZ, RZ, UR17 ;  /* 0x00000011ff0f7e24 */ /* 0x000fe2000f8e00ff */
[----:B------:R-:W1:Y:S01]  /*4cd0*/  S2R R11, SR_CTAID.Y ;  /* 0x00000000000b7919 */ /* 0x000e620000002600 */
[----:B------:R-:W-:Y:S01]  /*4ce0*/  ULDC.64 UR4, c[0x0][0x208] ;  /* 0x0000820000047ab9 */ /* 0x000fe20000000a00 */
[----:B------:R-:W-:Y:S01]  /*4cf0*/  IMAD.U32 R16, RZ, RZ, UR7 ;  /* 0x00000007ff107e24 */ /* 0x000fe2000f8e00ff */
[----:B------:R-:W-:Y:S01]  /*4d00*/  UIMAD UR12, UR12, UR4, URZ ;  /* 0x000000040c0c72a4 */ /* 0x000fe2000f8e023f */
[----:B------:R-:W-:Y:S01]  /*4d10*/  IMAD.U32 R17, RZ, RZ, UR13 ;  /* 0x0000000dff117e24 */ /* 0x000fe2000f8e00ff */
[----:B------:R-:W-:Y:S02]  /*4d20*/  UIMAD.WIDE.U32 UR24, UR14, UR4, URZ ;  /* 0x000000040e1872a5 */ /* 0x000fe4000f8e003f */
[----:B------:R-:W-:Y:S02]  /*4d30*/  UIMAD UR12, UR14, UR5, UR12 ;  /* 0x000000050e0c72a4 */ /* 0x000fe4000f8e020c */
[----:B------:R-:W-:Y:S02]  /*4d40*/  USHF.L.U32 UR4, UR24, 0x6, URZ ;  /* 0x0000000618047899 */ /* 0x000fe4000800063f */
[----:B------:R-:W-:Y:S04]  /*4d50*/  UIADD3 UR12, UR25, UR12, URZ ;  /* 0x0000000c190c7290 */ /* 0x000fe8000fffe03f */
[----:B------:R-:W-:Y:S01]  /*4d60*/  USHF.L.U64.HI UR12, UR24, 0x6, UR12 ;  /* 0x00000006180c7899 */ /* 0x000fe2000801020c */
[----:B-1----:R-:W-:Y:S01]  /*4d70*/  SHF.R.S32.HI R10, RZ, 0x1f, R11 ;  /* 0x0000001fff0a7819 */ /* 0x002fe2000001140b */
[----:B------:R-:W-:Y:S04]  /*4d80*/  IMAD.WIDE.U32 R8, R11, c[0x0][0x288], R8 ;  /* 0x0000a2000b087a25 */ /* 0x000fe800078e0008 */
[----:B------:R-:W-:Y:S01]  /*4d90*/  IMAD R10, R10, c[0x0][0x288], RZ ;  /* 0x0000a2000a0a7a24 */ /* 0x000fe200078e02ff */
[----:B------:R-:W-:Y:S03]  /*4da0*/  IADD3 R15, P3, P1, R15, UR18, R8 ;  /* 0x000000120f0f7c10 */ /* 0x000fe6000f97e008 */
[----:B------:R-:W-:Y:S02]  /*4db0*/  IMAD R10, R11, c[0x0][0x28c], R10 ;  /* 0x0000a3000b0a7a24 */ /* 0x000fe400078e020a */
[----:B------:R-:W-:Y:S02]  /*4dc0*/  IMAD.U32 R11, RZ, RZ, UR6 ;  /* 0x00000006ff0b7e24 */ /* 0x000fe4000f8e00ff */
[----:B------:R-:W-:Y:S05]  /*4dd0*/  IMAD.IADD R8, R9, 0x1, R10 ;  /* 0x0000000109087824 */ /* 0x000fea00078e020a */
[----:B------:R-:W-:Y:S01]  /*4de0*/  IADD3.X R17, R17, UR9, R8, P3, P1 ;  /* 0x0000000911117c10 */ /* 0x000fe20009fe2408 */
[----:B------:R-:W-:Y:S05]  /*4df0*/  IMAD.U32 R8, RZ, RZ, UR17 ;  /* 0x00000011ff087e24 */ /* 0x000fea000f8e00ff */
[----:B------:R-:W-:Y:S04]  /*4e00*/  IADD3 R8, -R250, c[0x0][0x168], -R8 ;  /* 0x00005a00fa087a10 */ /* 0x000fe80007ffe908 */
[C---:B------:R-:W-:Y:S02]  /*4e10*/  ISETP.LT.OR P6, PT, R8.reuse, 0x1, !P5 ;  /* 0x000000010800780c */ /* 0x040fe40006fc1670 */
[----:B------:R-:W-:Y:S02]  /*4e20*/  ISETP.LT.OR P5, PT, R8, 0x21, !P5 ;  /* 0x000000210800780c */ /* 0x000fe40006fa1670 */
[C---:B--2---:R-:W-:Y:S02]  /*4e30*/  IADD3 R9, P4, R202.reuse, UR4, RZ ;  /* 0x00000004ca097c10 */ /* 0x044fe4000ff9e0ff */
[----:B------:R-:W-:Y:S02]  /*4e40*/  IADD3 R11, P3, P1, R202, UR4, R11 ;  /* 0x00000004ca0b7c10 */ /* 0x000fe4000f97e00b */
[C---:B---3--:R-:W-:Y:S02]  /*4e50*/  IADD3.X R13, R200.reuse, UR12, RZ, P4, !PT ;  /* 0x0000000cc80d7c10 */ /* 0x048fe4000a7fe4ff */
[----:B------:R-:W-:Y:S02]  /*4e60*/  LEA R12, P4, R9, c[0x0][0x1f0], 0x1 ;  /* 0x00007c00090c7a11 */ /* 0x000fe400078808ff */
[----:B------:R-:W-:Y:S02]  /*4e70*/  IADD3.X R16, R200, UR12, R16, P3, P1 ;  /* 0x0000000cc8107c10 */ /* 0x000fe40009fe2410 */
[----:B------:R-:W-:Y:S02]  /*4e80*/  LEA R10, P3, R11, c[0x0][0x1f0], 0x1 ;  /* 0x00007c000b0a7a11 */ /* 0x000fe400078608ff */
[----:B------:R-:W-:Y:S02]  /*4e90*/  LEA R14, P1, R15, c[0x0][0x280], 0x2 ;  /* 0x0000a0000f0e7a11 */ /* 0x000fe400078210ff */
[----:B------:R-:W-:Y:S02]  /*4ea0*/  LEA.HI.X R13, R9, c[0x0][0x1f4], R13, 0x1, P4 ;  /* 0x00007d00090d7a11 */ /* 0x000fe400020f0c0d */
[----:B------:R-:W-:Y:S02]  /*4eb0*/  LOP3.LUT P4, RZ, R242, 0x2, RZ, 0xc0, !PT ;  /* 0x00000002f2ff7812 */ /* 0x000fe4000788c0ff */
[----:B------:R-:W-:Y:S01]  /*4ec0*/  LEA.HI.X R11, R11, c[0x0][0x1f4], R16, 0x1, P3 ;  /* 0x00007d000b0b7a11 */ /* 0x000fe200018f0c10 */
[----:B------:R-:W-:Y:S01]  /*4ed0*/  @!PT LDS RZ, [RZ] ;  /* 0x00000000fffff984 */ /* 0x000fe20000000800 */
[----:B------:R-:W-:Y:S01]  /*4ee0*/  @!PT LDS RZ, [RZ] ;  /* 0x00000000fffff984 */ /* 0x000fe20000000800 */
[----:B------:R-:W-:Y:S01]  /*4ef0*/  @!PT LDS RZ, [RZ] ;  /* 0x00000000fffff984 */ /* 0x000fe20000000800 */
[----:B------:R1:W-:Y:S01]  /*4f00*/  LDGSTS.E.BYPASS.LTC128B.128 [R240+0x18080], [R12.64], !P6 ;  /* 0x180800000cf07fae */ /* 0x0003e2000f101d56 */
[----:B------:R-:W-:Y:S02]  /*4f10*/  LEA.HI.X R15, R15, c[0x0][0x284], R17, 0x2, P1 ;  /* 0x0000a1000f0f7a11 */ /* 0x000fe400008f1411 */
[----:B------:R-:W-:Y:S02]  /*4f20*/  ISETP.LT.OR P3, PT, R8, 0x1, !P4 ;  /* 0x000000010800780c */ /* 0x000fe40006761670 */
[----:B------:R-:W-:Y:S02]  /*4f30*/  LOP3.LUT P1, RZ, R242, 0x4, RZ, 0xc0, !PT ;  /* 0x00000004f2ff7812 */ /* 0x000fe4000782c0ff */
[C---:B------:R-:W-:Y:S02]  /*4f40*/  ISETP.LT.OR P4, PT, R8.reuse, 0x21, !P4 ;  /* 0x000000210800780c */ /* 0x040fe40006781670 */
[C---:B------:R-:W-:Y:S02]  /*4f50*/  ISETP.LT.OR P6, PT, R8.reuse, 0x1, !P1 ;  /* 0x000000010800780c */ /* 0x040fe40004fc1670 */
[----:B------:R-:W-:Y:S05]  /*4f60*/  ISETP.LT.OR P1, PT, R8, 0x21, !P1 ;  /* 0x000000210800780c */ /* 0x000fea0004f21670 */
[----:B------:R1:W-:Y:S01]  /*4f70*/  LDGSTS.E.BYPASS.LTC128B.128 [R240+0x1a080], [R12.64+0x80], !P3 ;  /* 0x1a0800800cf07fae */ /* 0x0003e2000d901d56 */
[----:B------:R-:W-:Y:S05]  /*4f80*/  LOP3.LUT P3, RZ, R242, 0x8, RZ, 0xc0, !PT ;  /* 0x00000008f2ff7812 */ /* 0x000fea000786c0ff */
[----:B------:R1:W-:Y:S01]  /*4f90*/  LDGSTS.E.BYPASS.LTC128B.128 [R240+0x1c080], [R12.64+0x100], !P6 ;  /* 0x1c0801000cf07fae */ /* 0x0003e2000f101d56 */
[C---:B------:R-:W-:Y:S02]  /*4fa0*/  ISETP.LT.OR P6, PT, R8.reuse, 0x1, !P3 ;  /* 0x000000010800780c */ /* 0x040fe40005fc1670 */
[----:B------:R-:W-:Y:S01]  /*4fb0*/  ISETP.LT.OR P3, PT, R8, 0x21, !P3 ;  /* 0x000000210800780c */ /* 0x000fe20005f61670 */
[----:B------:R-:W-:Y:S10]  /*4fc0*/  @!P0 IMAD.SHL.U32 R8, R248, 0x10, RZ ;  /* 0x00000010f8088824 */ /* 0x000ff400078e00ff */
[----:B------:R1:W-:Y:S04]  /*4fd0*/  LDGSTS.E.BYPASS.LTC128B.128 [R240+0x1e080], [R12.64+0x180], !P6 ;  /* 0x1e0801800cf07fae */ /* 0x0003e8000f101d56 */
[----:B------:R1:W-:Y:S04]  /*4fe0*/  LDGSTS.E.BYPASS.LTC128B.128 [R240+0x19080], [R10.64], !P5 ;  /* 0x190800000af07fae */ /* 0x0003e8000e901d56 */
[----:B------:R1:W-:Y:S04]  /*4ff0*/  LDGSTS.E.BYPASS.LTC128B.128 [R240+0x1b080], [R10.64+0x80], !P4 ;  /* 0x1b0800800af07fae */ /* 0x0003e8000e101d56 */
[----:B------:R1:W-:Y:S04]  /*5000*/  LDGSTS.E.BYPASS.LTC128B.128 [R240+0x1d080], [R10.64+0x100], !P1 ;  /* 0x1d0801000af07fae */ /* 0x0003e8000c901d56 */
[----:B------:R1:W-:Y:S04]  /*5010*/  LDGSTS.E.BYPASS.LTC128B.128 [R240+0x1f080], [R10.64+0x180], !P3 ;  /* 0x1f0801800af07fae */ /* 0x0003e8000d901d56 */
[----:B------:R1:W-:Y:S02]  /*5020*/  @!P0 LDGSTS.E.BYPASS.LTC128B.128 [R8+0x20180], [R14.64] ;  /* 0x201800000e088fae */ /* 0x0003e4000b901d56 */
.L_x_705:
[-C--:B-123--:R-:W-:Y:S01]  /*5030*/  HMMA.16816.F32 R84, R4, R148.reuse, R84 ;  /* 0x000000940454723c */ /* 0x08efe20000001854 */
[----:B------:R-:W-:Y:S01]  /*5040*/  LDSM.16.MT88.4 R8, [R0+0x11080] ;  /* 0x011080000008783b */ /* 0x000fe20000004200 */
[----:B------:R-:W-:Y:S06]  /*5050*/  PLOP3.LUT P1, PT, PT, PT, UP0, 0x80, 0x0 ;  /* 0x000000000000781c */ /* 0x000fec0003f2f008 */
        /* <DEDUP_REMOVED lines=91> */
[----:B-----5:R-:W-:Y:S01]  /*5610*/  IMAD.MOV.U32 R180, RZ, RZ, R224 ;  /* 0x000000ffffb47224 */ /* 0x020fe200078e00e0 */
[----:B------:R-:W-:Y:S01]  /*5620*/  USHF.R.S32.HI UR17, URZ, 0x1f, UR14 ;  /* 0x0000001f3f117899 */ /* 0x000fe2000801140e */
[----:B------:R-:W-:Y:S01]  /*5630*/  IMAD.MOV.U32 R181, RZ, RZ, R225 ;  /* 0x000000ffffb57224 */ /* 0x000fe200078e00e1 */
[----:B----4-:R-:W4:Y:S01]  /*5640*/  LDL R224, [R1+0x28] ;  /* 0x0000280001e07983 */ /* 0x010f220000100800 */
[----:B------:R-:W-:Y:S01]  /*5650*/  USHF.L.U32 UR13, UR14, 0x6, URZ ;  /* 0x000000060e0d7899 */ /* 0x000fe2000800063f */
[----:B------:R-:W-:Y:S01]  /*5660*/  IMAD.MOV.U32 R4, RZ, RZ, R180 ;  /* 0x000000ffff047224 */ /* 0x000fe200078e00b4 */
[----:B------:R-:W-:Y:S01]  /*5670*/  ULDC.64 UR4, c[0x0][0x178] ;  /* 0x00005e0000047ab9 */ /* 0x000fe20000000a00 */
[----:B------:R-:W3:Y:S01]  /*5680*/  S2R R7, SR_CTAID.Y ;  /* 0x0000000000077919 */ /* 0x000ee20000002600 */
[----:B------:R-:W-:Y:S01]  /*5690*/  IMAD.MOV.U32 R5, RZ, RZ, R181 ;  /* 0x000000ffff057224 */ /* 0x000fe200078e00b5 */
[----:B------:R-:W-:Y:S01]  /*56a0*/  UIMAD UR17, UR17, UR4, URZ ;  /* 0x00000004111172a4 */ /* 0x000fe2000f8e023f */
[----:B------:R-:W-:Y:S01]  /*56b0*/  IMAD.U32 R11, RZ, RZ, UR13 ;  /* 0x0000000dff0b7e24 */ /* 0x000fe2000f8e00ff */
[----:B------:R-:W-:Y:S02]  /*56c0*/  USHF.R.S32.HI UR12, URZ, 0x1f, UR13 ;  /* 0x0000001f3f0c7899 */ /* 0x000fe4000801140d */
[----:B------:R-:W-:Y:S02]  /*56d0*/  UIMAD.WIDE.U32 UR26, UR14, UR4, URZ ;  /* 0x000000040e1a72a5 */ /* 0x000fe4000f8e003f */
[----:B------:R-:W-:Y:S02]  /*56e0*/  UIMAD UR17, UR14, UR5, UR17 ;  /* 0x000000050e1172a4 */ /* 0x000fe4000f8e0211 */
[----:B------:R-:W-:Y:S01]  /*56f0*/  USHF.L.U32 UR24, UR26, 0x6, URZ ;  /* 0x000000061a187899 */ /* 0x000fe2000800063f */
[----:B------:R-:W-:Y:S01]  /*5700*/  IMAD.U32 R13, RZ, RZ, UR12 ;  /* 0x0000000cff0d7e24 */ /* 0x000fe2000f8e00ff */
[----:B------:R-:W-:Y:S02]  /*5710*/  UIADD3 UR17, UR27, UR17, URZ ;  /* 0x000000111b117290 */ /* 0x000fe4000fffe03f */
[----:B------:R-:W-:Y:S02]  /*5720*/  ULEA UR12, UP0, UR4, UR24, 0x5 ;  /* 0x00000018040c7291 */ /* 0x000fe4000f80283f */
[----:B------:R-:W-:Y:S04]  /*5730*/  USHF.L.U64.HI UR17, UR26, 0x6, UR17 ;  /* 0x000000061a117899 */ /* 0x000fe80008010211 */
[----:B------:R-:W-:Y:S01]  /*5740*/  ULEA.HI.X UR4, UR4, UR17, UR5, 0x5, UP0 ;  /* 0x0000001104047291 */ /* 0x000fe200080f2c05 */
[----:B---3--:R-:W-:Y:S01]  /*5750*/  SHF.R.S32.HI R6, RZ, 0x1f, R7 ;  /* 0x0000001fff067819 */ /* 0x008fe20000011407 */
[----:B------:R-:W-:Y:S04]  /*5760*/  IMAD.WIDE.U32 R4, R7, c[0x0][0x270], R4 ;  /* 0x00009c0007047a25 */ /* 0x000fe800078e0004 */
[----:B------:R-:W-:Y:S01]  /*5770*/  IMAD R6, R6, c[0x0][0x270], RZ ;  /* 0x00009c0006067a24 */ /* 0x000fe200078e02ff */
[----:B------:R-:W-:Y:S01]  /*5780*/  IADD3 R11, P3, P1, R11, UR20, R4 ;  /* 0x000000140b0b7c10 */ /* 0x000fe2000f97e004 */
[----:B------:R-:W-:Y:S02]  /*5790*/  IMAD.U32 R4, RZ, RZ, UR13 ;  /* 0x0000000dff047e24 */ /* 0x000fe4000f8e00ff */
[----:B------:R-:W-:Y:S03]  /*57a0*/  IMAD R6, R7, c[0x0][0x274], R6 ;  /* 0x00009d0007067a24 */ /* 0x000fe600078e0206 */
[----:B------:R-:W-:Y:S01]  /*57b0*/  IADD3 R4, -R250, c[0x0][0x168], -R4 ;  /* 0x00005a00fa047a10 */ /* 0x000fe20007ffe904 */
[----:B------:R-:W-:Y:S03]  /*57c0*/  IMAD.IADD R5, R5, 0x1, R6 ;  /* 0x0000000105057824 */ /* 0x000fe600078e0206 */
[C---:B------:R-:W-:Y:S02]  /*57d0*/  ISETP.LT.OR P6, PT, R4.reuse, 0x1, !P5 ;  /* 0x000000010400780c */ /* 0x040fe40006fc1670 */
[----:B------:R-:W-:Y:S02]  /*57e0*/  IADD3.X R13, R13, UR8, R5, P3, P1 ;  /* 0x000000080d0d7c10 */ /* 0x000fe40009fe2405 */
[----:B------:R-:W-:Y:S02]  /*57f0*/  ISETP.LT.OR P5, PT, R4, 0x21, !P5 ;  /* 0x000000210400780c */ /* 0x000fe40006fa1670 */
[C---:B--2---:R-:W-:Y:S02]  /*5800*/  IADD3 R5, P1, R226.reuse, UR24, RZ ;  /* 0x00000018e2057c10 */ /* 0x044fe4000ff3e0ff */
[----:B------:R-:W-:Y:S02]  /*5810*/  IADD3 R7, P3, R226, UR12, RZ ;  /* 0x0000000ce2077c10 */ /* 0x000fe4000ff7e0ff */
[----:B------:R-:W-:Y:S02]  /*5820*/  LEA R8, P4, R5, c[0x0][0x160], 0x1 ;  /* 0x0000580005087a11 */ /* 0x000fe400078808ff */
[C---:B----4-:R-:W-:Y:S02]  /*5830*/  IADD3.X R9, R224.reuse, UR17, RZ, P1, !PT ;  /* 0x00000011e0097c10 */ /* 0x050fe40008ffe4ff */
[----:B------:R-:W-:Y:S02]  /*5840*/  LEA R10, P1, R11, c[0x0][0x258], 0x2 ;  /* 0x000096000b0a7a11 */ /* 0x000fe400078210ff */
[----:B------:R-:W-:Y:S02]  /*5850*/  LEA.HI.X R9, R5, c[0x0][0x164], R9, 0x1, P4 ;  /* 0x0000590005097a11 */ /* 0x000fe400020f0c09 */
[----:B------:R-:W-:Y:S02]  /*5860*/  IADD3.X R12, R224, UR4, RZ, P3, !PT ;  /* 0x00000004e00c7c10 */ /* 0x000fe40009ffe4ff */
[----:B------:R-:W-:Y:S01]  /*5870*/  LEA R6, P3, R7, c[0x0][0x160], 0x1 ;  /* 0x0000580007067a11 */ /* 0x000fe200078608ff */
[----:B------:R-:W-:Y:S01]  /*5880*/  @!PT LDS RZ, [RZ] ;  /* 0x00000000fffff984 */ /* 0x000fe20000000800 */
[----:B------:R-:W-:Y:S01]  /*5890*/  @!PT LDS RZ, [RZ] ;  /* 0x00000000fffff984 */ /* 0x000fe20000000800 */
[----:B------:R-:W-:Y:S01]  /*58a0*/  @!PT LDS RZ, [RZ] ;  /* 0x00000000fffff984 */ /* 0x000fe20000000800 */
[----:B------:R2:W-:Y:S01]  /*58b0*/  LDGSTS.E.BYPASS.LTC128B.128 [R240+0x10080], [R8.64], !P6 ;  /* 0x1008000008f07fae */ /* 0x0005e2000f101d56 */
[----:B------:R-:W-:Y:S02]  /*58c0*/  LOP3.LUT P4, RZ, R243, 0x2, RZ, 0xc0, !PT ;  /* 0x00000002f3ff7812 */ /* 0x000fe4000788c0ff */
[----:B------:R-:W-:Y:S02]  /*58d0*/  LEA.HI.X R11, R11, c[0x0][0x25c], R13, 0x2, P1 ;  /* 0x000097000b0b7a11 */ /* 0x000fe400008f140d */
[----:B------:R-:W-:Y:S02]  /*58e0*/  LEA.HI.X R7, R7, c[0x0][0x164], R12, 0x1, P3 ;  /* 0x0000590007077a11 */ /* 0x000fe400018f0c0c */
[C---:B------:R-:W-:Y:S02]  /*58f0*/  ISETP.LT.OR P3, PT, R4.reuse, 0x1, !P4 ;  /* 0x000000010400780c */ /* 0x040fe40006761670 */
[C---:B------:R-:W-:Y:S02]  /*5900*/  LOP3.LUT P1, RZ, R243.reuse, 0x4, RZ, 0xc0, !PT ;  /* 0x00000004f3ff7812 */ /* 0x040fe4000782c0ff */
[C---:B------:R-:W-:Y:S02]  /*5910*/  ISETP.LT.OR P4, PT, R4.reuse, 0x21, !P4 ;  /* 0x000000210400780c */ /* 0x040fe40006781670 */
[C---:B------:R-:W-:Y:S02]  /*5920*/  ISETP.LT.OR P6, PT, R4.reuse, 0x1, !P1 ;  /* 0x000000010400780c */ /* 0x040fe40004fc1670 */
[C---:B------:R-:W-:Y:S05]  /*5930*/  ISETP.LT.OR P1, PT, R4.reuse, 0x21, !P1 ;  /* 0x000000210400780c */ /* 0x040fea0004f21670 */
        /* <DEDUP_REMOVED lines=12> */
.L_x_706:
[-C--:B--2---:R-:W-:Y:S01]  /*5a00*/  HMMA.16816.F32 R4, R192, R16.reuse, RZ ;  /* 0x00000010c004723c */ /* 0x084fe200000018ff */
[----:B-----5:R-:W-:Y:S01]  /*5a10*/  LDSM.16.MT88.4 R224, [R0+0x3080] ;  /* 0x0030800000e0783b */ /* 0x020fe20000004200 */
        /* <DEDUP_REMOVED lines=37> */
[----:B------:R-:W-:Y:S07]  /*5c70*/  LDSM.16.MT88.4 R208, [R0+0x1880] ;  /* 0x0018800000d0783b */ /* 0x000fee0000004200 */
[----:B------:R-:W-:Y:S01]  /*5c80*/  HMMA.16816.F32 R192, R200, R222, R192 ;  /* 0x000000dec8c0723c */ /* 0x000fe200000018c0 */
[----:B------:R-:W4:Y:S04]  /*5c90*/  LDSM.16.MT88.4 R200, [R0+0x7080] ;  /* 0x0070800000c8783b */ /* 0x000f280000004200 */
[----:B------:R-:W-:Y:S03]  /*5ca0*/  LDSM.16.M88.4 R220, [R238+0x1000] ;  /* 0x00100000eedc783b */ /* 0x000fe60000000200 */
[-C--:B-1----:R-:W-:Y:S08]  /*5cb0*/  HMMA.16816.F32 R4, R196, R204.reuse, R4 ;  /* 0x000000ccc404723c */ /* 0x082ff00000001804 */
[C---:B--2---:R-:W-:Y:S08]  /*5cc0*/  HMMA.16816.F32 R8, R212.reuse, R204, R8 ;  /* 0x000000ccd408723c */ /* 0x044ff00000001808 */
[-C--:B------:R-:W-:Y:S08]  /*5cd0*/  HMMA.16816.F32 R12, R212, R206.reuse, R12 ;  /* 0x000000ced40c723c */ /* 0x080ff0000000180c */
[C---:B------:R-:W-:Y:S01]  /*5ce0*/  HMMA.16816.F32 R16, R196.reuse, R206, R16 ;  /* 0x000000cec410723c */ /* 0x040fe20000001810 */
[----:B------:R-:W1:Y:S07]  /*5cf0*/  LDSM.16.M88.4 R204, [R238] ;  /* 0x00000000eecc783b */ /* 0x000e6e0000000200 */
[-C--:B------:R-:W-:Y:S08]  /*5d00*/  HMMA.16816.F32 R148, R196, R224.reuse, R148 ;  /* 0x000000e0c494723c */ /* 0x080ff00000001894 */
[C---:B------:R-:W-:Y:S08]  /*5d10*/  HMMA.16816.F32 R152, R212.reuse, R224, R152 ;  /* 0x000000e0d498723c */ /* 0x040ff00000001898 */
[-C--:B------:R-:W-:Y:S08]  /*5d20*/  HMMA.16816.F32 R156, R212, R226.reuse, R156 ;  /* 0x000000e2d49c723c */ /* 0x080ff0000000189c */
[C---:B------:R-:W-:Y:S01]  /*5d30*/  HMMA.16816.F32 R160, R196.reuse, R226, R160 ;  /* 0x000000e2c4a0723c */ /* 0x040fe200000018a0 */
[----:B------:R-:W2:Y:S07]  /*5d40*/  LDSM.16.MT88.4 R224, [R0+0x3880] ;  /* 0x0038800000e0783b */ /* 0x000eae0000004200 */
[-C--:B---3--:R-:W-:Y:S08]  /*5d50*/  HMMA.16816.F32 R164, R196, R216.reuse, R164 ;  /* 0x000000d8c4a4723c */ /* 0x088ff000000018a4 */
[C---:B------:R-:W-:Y:S08]  /*5d60*/  HMMA.16816.F32 R168, R212.reuse, R216, R168 ;  /* 0x000000d8d4a8723c */ /* 0x040ff000000018a8 */
[-C--:B------:R-:W-:Y:S08]  /*5d70*/  HMMA.16816.F32 R172, R212, R218.reuse, R172 ;  /* 0x000000dad4ac723c */ /* 0x080ff000000018ac */
[C---:B------:R-:W-:Y:S01]  /*5d80*/  HMMA.16816.F32 R176, R196.reuse, R218, R176 ;  /* 0x000000dac4b0723c */ /* 0x040fe200000018b0 */
[----:B------:R-:W3:Y:S07]  /*5d90*/  LDSM.16.MT88.4 R216, [R0+0x5880] ;  /* 0x0058800000d8783b */ /* 0x000eee0000004200 */
[-C--:B----4-:R-:W-:Y:S08]  /*5da0*/  HMMA.16816.F32 R180, R196, R200.reuse, R180 ;  /* 0x000000c8c4b4723c */ /* 0x090ff000000018b4 */
[C---:B------:R-:W-:Y:S01]  /*5db0*/  HMMA.16816.F32 R184, R212.reuse, R200, R184 ;  /* 0x000000c8d4b8723c */ /* 0x040fe200000018b8 */
[----:B------:R-:W4:Y:S07]  /*5dc0*/  LDL R201, [R1+0x2c] ;  /* 0x00002c0001c97983 */ /* 0x000f2e0000100800 */
[-C--:B------:R-:W-:Y:S01]  /*5dd0*/  HMMA.16816.F32 R188, R212, R202.reuse, R188 ;  /* 0x000000cad4bc723c */ /* 0x080fe200000018bc */
[----:B------:R-:W2:Y:S07]  /*5de0*/  LDSM.16.MT88.4 R212, [R0+0x7880] ;  /* 0x0078800000d4783b */ /* 0x000eae0000004200 */
[----:B------:R-:W-:Y:S01]  /*5df0*/  HMMA.16816.F32 R192, R196, R202, R192 ;  /* 0x000000cac4c0723c */ /* 0x000fe200000018c0 */
[----:B------:R-:W4:Y:S06]  /*5e00*/  LDL.64 R202, [R1+0x30] ;  /* 0x0000300001ca7983 */ /* 0x000f2c0000100a00 */
[----:B------:R-:W-:Y:S01]  /*5e10*/  IMAD.U32 R198, RZ, RZ, UR10 ;  /* 0x0000000affc67e24 */ /* 0x000fe2000f8e00ff */
[-C--:B-1----:R-:W-:Y:S08]  /*5e20*/  HMMA.16816.F32 R4, R204, R208.reuse, R4 ;  /* 0x000000d0cc04723c */ /* 0x082ff00000001804 */
[C---:B------:R-:W-:Y:S08]  /*5e30*/  HMMA.16816.F32 R8, R220.reuse, R208, R8 ;  /* 0x000000d0dc08723c */ /* 0x040ff00000001808 */
[-C--:B------:R-:W-:Y:S08]  /*5e40*/  HMMA.16816.F32 R12, R220, R210.reuse, R12 ;  /* 0x000000d2dc0c723c */ /* 0x080ff0000000180c */
[C---:B------:R-:W-:Y:S08]  /*5e50*/  HMMA.16816.F32 R16, R204.reuse, R210, R16 ;  /* 0x000000d2cc10723c */ /* 0x040ff00000001810 */
[-C--:B--2---:R-:W-:Y:S08]  /*5e60*/  HMMA.16816.F32 R148, R204, R224.reuse, R148 ;  /* 0x000000e0cc94723c */ /* 0x084ff00000001894 */
[C---:B------:R-:W-:Y:S08]  /*5e70*/  HMMA.16816.F32 R152, R220.reuse, R224, R152 ;  /* 0x000000e0dc98723c */ /* 0x040ff00000001898 */
[-C--:B------:R-:W-:Y:S08]  /*5e80*/  HMMA.16816.F32 R156, R220, R226.reuse, R156 ;  /* 0x000000e2dc9c723c */ /* 0x080ff0000000189c */
[C---:B------:R-:W-:Y:S08]  /*5e90*/  HMMA.16816.F32 R160, R204.reuse, R226, R160 ;  /* 0x000000e2cca0723c */ /* 0x040ff000000018a0 */
[-C--:B---3--:R-:W-:Y:S08]  /*5ea0*/  HMMA.16816.F32 R164, R204, R216.reuse, R164 ;  /* 0x000000d8cca4723c */ /* 0x088ff000000018a4 */
[C---:B------:R-:W-:Y:S08]  /*5eb0*/  HMMA.16816.F32 R168, R220.reuse, R216, R168 ;  /* 0x000000d8dca8723c */ /* 0x040ff000000018a8 */
[-C--:B------:R-:W-:Y:S08]  /*5ec0*/  HMMA.16816.F32 R172, R220, R218.reuse, R172 ;  /* 0x000000dadcac723c */ /* 0x080ff000000018ac */
[C---:B------:R-:W-:Y:S08]  /*5ed0*/  HMMA.16816.F32 R176, R204.reuse, R218, R176 ;  /* 0x000000daccb0723c */ /* 0x040ff000000018b0 */
[-C--:B------:R-:W-:Y:S08]  /*5ee0*/  HMMA.16816.F32 R180, R204, R212.reuse, R180 ;  /* 0x000000d4ccb4723c */ /* 0x080ff000000018b4 */
[C---:B------:R-:W-:Y:S08]  /*5ef0*/  HMMA.16816.F32 R184, R220.reuse, R212, R184 ;  /* 0x000000d4dcb8723c */ /* 0x040ff000000018b8 */
[-C--:B------:R-:W-:Y:S08]  /*5f00*/  HMMA.16816.F32 R188, R220, R214.reuse, R188 ;  /* 0x000000d6dcbc723c */ /* 0x080ff000000018bc */
[----:B------:R-:W-:Y:S04]  /*5f10*/  HMMA.16816.F32 R192, R204, R214, R192 ;  /* 0x000000d6ccc0723c */ /* 0x000fe800000018c0 */
[----:B----4-:R-:W-:Y:S04]  /*5f20*/  IADD3 R197, P1, R202, UR10, RZ ;  /* 0x0000000acac57c10 */ /* 0x010fe8000ff3e0ff */
[----:B------:R-:W-:Y:S04]  /*5f30*/  LEA.HI.X.SX32 R198, R198, R201, 0x1, P1 ;  /* 0x000000c9c6c67211 */ /* 0x000fe800008f0eff */
        /* <DEDUP_REMOVED lines=133> */
.L_x_696:
[----:B------:R-:W-:Y:S05]  /*6790*/  @P1 BRA `(.L_x_708) ;  /* 0x00001d1000001947 */ /* 0x000fea0003800000 */
[----:B------:R-:W-:Y:S01]  /*67a0*/  F2FP.PACK_AB R39, R39, R38 ;  /* 0x000000262727723e */ /* 0x000fe200000000ff */
[----:B------:R-:W-:Y:S01]  /*67b0*/  BAR.SYNC.DEFER_BLOCKING 0x1, 0x100 ;  /* 0x0044000000007b1d */ /* 0x000fe20000010000 */
[----:B------:R-:W-:Y:S02]  /*67c0*/  F2FP.PACK_AB R38, R3, R5 ;  /* 0x000000050326723e */ /* 0x000fe400000000ff */
[----:B------:R-:W-:Y:S02]  /*67d0*/  SHF.R.S32.HI R5, RZ, 0x1f, R248 ;  /* 0x0000001fff057819 */ /* 0x000fe400000114f8 */
[----:B------:R-:W-:Y:S01]  /*67e0*/  F2FP.PACK_AB R84, R37, R36 ;  /* 0x000000242554723e */ /* 0x000fe200000000ff */
[----:B------:R-:W-:Y:S01]  /*67f0*/  ULDC UR4, c[0x0][0x2f0] ;  /* 0x0000bc0000047ab9 */ /* 0x000fe20000000800 */
[----:B------:R-:W-:Y:S01]  /*6800*/  LEA.HI R3, R5, R248, RZ, 0x2 ;  /* 0x000000f805037211 */ /* 0x000fe200078f10ff */
[----:B------:R-:W-:Y:S01]  /*6810*/  UIADD3 UR4, -UR15, UR4, URZ ;  /* 0x000000040f047290 */ /* 0x000fe2000fffe13f */
[----:B------:R-:W-:Y:S01]  /*6820*/  F2FP.PACK_AB R37, R0, R4 ;  /* 0x000000040025723e */ /* 0x000fe200000000ff */
[----:B------:R-:W-:Y:S01]  /*6830*/  BSSY B0, `(.L_x_709) ;  /* 0x00000d2000007945 */ /* 0x000fe20003800000 */
[--C-:B------:R-:W-:Y:S01]  /*6840*/  SHF.R.S32.HI R4, RZ, 0x2, R3.reuse ;  /* 0x00000002ff047819 */ /* 0x100fe20000011403 */
[----:B------:R-:W-:Y:S01]  /*6850*/  UISETP.LT.AND UP0, UPT, UR4, 0x40, UPT ;  /* 0x000000400400788c */ /* 0x000fe2000bf01270 */
[----:B------:R-:W-:-:S02]  /*6860*/  SHF.R.S32.HI R0, RZ, 0x1f, R3 ;  /* 0x0000001fff007819 */ /* 0x000fc40000011403 */
[----:B------:R-:W-:Y:S01]  /*6870*/  F2FP.PACK_AB R36, R89, R2 ;  /* 0x000000025924723e */ /* 0x000fe200000000ff */
[----:B------:R-:W-:Y:S01]  /*6880*/  USEL UR4, UR4, 0x40, UP0 ;  /* 0x0000004004047887 */ /* 0x000fe20008000000 */
[----:B------:R-:W-:Y:S02]  /*6890*/  LEA.HI R2, R0, R4, RZ, 0x3 ;  /* 0x0000000400027211 */ /* 0x000fe400078f18ff */
[-C--:B------:R-:W-:Y:S02]  /*68a0*/  LEA.HI R0, R5, R248.reuse, RZ, 0x5 ;  /* 0x000000f805007211 */ /* 0x080fe400078f28ff */
[----:B------:R-:W-:Y:S02]  /*68b0*/  LOP3.LUT R2, R2, 0xfffffff8, RZ, 0xc0, !PT ;  /* 0xfffffff802027812 */ /* 0x000fe400078ec0ff */
[----:B------:R-:W-:Y:S02]  /*68c0*/  SHF.R.S32.HI R8, RZ, 0x5, R0 ;  /* 0x00000005ff087819 */ /* 0x000fe40000011400 */
[----:B------:R-:W-:Y:S01]  /*68d0*/  LOP3.LUT R6, R3, 0x3ffffffc, RZ, 0xc0, !PT ;  /* 0x3ffffffc03067812 */ /* 0x000fe200078ec0ff */
[----:B------:R-:W-:Y:S01]  /*68e0*/  IMAD.IADD R9, R4, 0x1, -R2 ;  /* 0x0000000104097824 */ /* 0x000fe200078e0a02 */
[----:B------:R-:W-:-:S02]  /*68f0*/  LEA.HI R2, R5, R248, RZ, 0x6 ;  /* 0x000000f805027211 */ /* 0x000fc400078f30ff */
        /* <DEDUP_REMOVED lines=12> */
[----:B------:R-:W-:Y:S01]  /*69c0*/  LOP3.LUT P0, RZ, R9, 0x4, RZ, 0xc0, !PT ;  /* 0x0000000409ff7812 */ /* 0x000fe2000780c0ff */
[----:B------:R-:W-:Y:S01]  /*69d0*/  IMAD R4, R4, 0x200, R5 ;  /* 0x0000020004047824 */ /* 0x000fe200078e0205 */
[----:B------:R-:W-:-:S02]  /*69e0*/  LOP3.LUT R0, R7, R3, RZ, 0x3c, !PT ;  /* 0x0000000307007212 */ /* 0x000fc400078e3cff */
[----:B------:R-:W-:Y:S02]  /*69f0*/  SHF.R.S32.HI R3, RZ, 0x1f, R2 ;  /* 0x0000001fff037819 */ /* 0x000fe40000011402 */
[----:B------:R-:W-:Y:S01]  /*6a00*/  LOP3.LUT R7, R6, 0x1c0, RZ, 0xc0, !PT ;  /* 0x000001c006077812 */ /* 0x000fe200078ec0ff */
[----:B------:R-:W-:Y:S01]  /*6a10*/  IMAD.U32 R0, R4, 0x2, R0 ;  /* 0x0000000204007824 */ /* 0x000fe200078e0000 */
[----:B------:R-:W-:Y:S01]  /*6a20*/  LEA.HI R3, R3, R2, RZ, 0x3 ;  /* 0x0000000203037211 */ /* 0x000fe200078f18ff */
[----:B------:R-:W-:Y:S01]  /*6a30*/  IMAD.SHL.U32 R6, R2, 0x8, RZ ;  /* 0x0000000802067824 */ /* 0x000fe200078e00ff */
[----:B------:R-:W-:Y:S01]  /*6a40*/  F2FP.PACK_AB R129, R21, R20 ;  /* 0x000000141581723e */ /* 0x000fe200000000ff */
[----:B------:R-:W-:Y:S01]  /*6a50*/  IMAD.SHL.U32 R0, R0, 0x2, RZ ;  /* 0x0000000200007824 */ /* 0x000fe200078e00ff */
[----:B------:R-:W-:Y:S02]  /*6a60*/  F2FP.PACK_AB R127, R23, R22 ;  /* 0x00000016177f723e */ /* 0x000fe400000000ff */
[----:B------:R-:W-:-:S02]  /*6a70*/  F2FP.PACK_AB R88, R33, R32 ;  /* 0x000000202158723e */ /* 0x000fc400000000ff */
[C---:B------:R-:W-:Y:S01]  /*6a80*/  IADD3 R2, R0.reuse, 0x40, RZ ;  /* 0x0000004000027810 */ /* 0x040fe20007ffe0ff */
[----:B------:R-:W-:Y:S01]  /*6a90*/  STS [R0+0x8080], R129 ;  /* 0x0080808100007388 */ /* 0x000fe20000000800 */
[----:B------:R-:W-:Y:S02]  /*6aa0*/  F2FP.PACK_AB R87, R35, R34 ;  /* 0x000000222357723e */ /* 0x000fe400000000ff */
[----:B------:R-:W-:Y:S01]  /*6ab0*/  @P0 IADD3 R2, R0, -0x40, RZ ;  /* 0xffffffc000020810 */ /* 0x000fe20007ffe0ff */
        /* <DEDUP_REMOVED lines=68> */
[----:B------:R-:W-:Y:S01]  /*6f00*/  LOP3.LUT R5, R7, 0x38, R6, 0xf8, !PT ;  /* 0x0000003807057812 */ /* 0x000fe200078ef806 */
[----:B------:R-:W-:Y:S01]  /*6f10*/  STS [R0+0xe080], R68 ;  /* 0x00e0804400007388 */ /* 0x000fe20000000800 */
[----:B------:R-:W-:Y:S01]  /*6f20*/  SHF.R.U32.HI R9, RZ, 0x3, R7 ;  /* 0x00000003ff097819 */ /* 0x000fe20000011607 */
[----:B------:R-:W-:Y:S01]  /*6f30*/  IMAD.SHL.U32 R7, R3, 0x200, RZ ;  /* 0x0000020003077824 */ /* 0x000fe200078e00ff */
        /* <DEDUP_REMOVED lines=10> */
[----:B------:R1:W-:Y:S01]  /*6fe0*/  STS [R0+0xf080], R72 ;  /* 0x00f0804800007388 */ /* 0x0003e20000000800 */
[----:B------:R-:W-:Y:S02]  /*6ff0*/  F2FP.PACK_AB R11, R11, R138 ;  /* 0x0000008a0b0b723e */ /* 0x000fe400000000ff */
[----:B------:R-:W-:Y:S01]  /*7000*/  LOP3.LUT R9, R5, R9, RZ, 0x3c, !PT ;  /* 0x0000000905097212 */ /* 0x000fe200078e3cff */
[----:B------:R2:W-:Y:S01]  /*7010*/  STS [R0+0xf480], R74 ;  /* 0x00f4804a00007388 */ /* 0x0005e20000000800 */
[----:B------:R-:W-:-:S02]  /*7020*/  F2FP.PACK_AB R3, R141, R140 ;  /* 0x0000008c8d03723e */ /* 0x000fc400000000ff */
[----:B------:R-:W-:Y:S01]  /*7030*/  F2FP.PACK_AB R5, R143, R142 ;  /* 0x0000008e8f05723e */ /* 0x000fe200000000ff */
[----:B------:R-:W-:Y:S01]  /*7040*/  STS [R2+0xf080], R76 ;  /* 0x00f0804c02007388 */ /* 0x000fe20000000800 */
[----:B------:R-:W-:Y:S02]  /*7050*/  LOP3.LUT R7, R9, 0x7ffff000, R7, 0xf8, !PT ;  /* 0x7ffff00009077812 */ /* 0x000fe400078ef807 */
[----:B------:R-:W-:Y:S01]  /*7060*/  ISETP.GE.AND P1, PT, R8, UR4, PT ;  /* 0x0000000408007c0c */ /* 0x000fe2000bf26270 */
[----:B------:R-:W-:Y:S01]  /*7070*/  STS [R2+0xf480], R78 ;  /* 0x00f4804e02007388 */ /* 0x000fe20000000800 */
[----:B------:R-:W-:Y:S02]  /*7080*/  SHF.R.S32.HI R9, RZ, 0x1f, R8 ;  /* 0x0000001fff097819 */ /* 0x000fe40000011408 */
[----:B------:R-:W-:Y:S01]  /*7090*/  ISETP.GE.OR P0, PT, R6, c[0x0][0x324], P1 ;  /* 0x0000c90006007a0c */ /* 0x000fe20000f06670 */
        /* <DEDUP_REMOVED lines=33> */
[----:B--2---:R-:W2:Y:S04]  /*72b0*/  S2R R74, SR_CTAID.Y ;  /* 0x00000000004a7919 */ /* 0x004ea80000002600 */
[----:B------:R-:W4:Y:S01]  /*72c0*/  S2R R73, SR_CTAID.Z ;  /* 0x0000000000497919 */ /* 0x000f220000002700 */
[----:B-1----:R-:W-:-:S03]  /*72d0*/  IMAD.SHL.U32 R0, R7, 0x2, RZ ;  /* 0x0000000207007824 */ /* 0x002fc600078e00ff */
[----:B------:R-:W-:Y:S01]  /*72e0*/  BAR.SYNC.DEFER_BLOCKING 0x1, 0x100 ;  /* 0x0044000000007b1d */ /* 0x000fe20000010000 */
[----:B------:R-:W-:Y:S01]  /*72f0*/  SHF.R.S32.HI R7, RZ, 0x1f, R6 ;  /* 0x0000001fff077819 */ /* 0x000fe20000011406 */
[----:B---3--:R-:W-:Y:S01]  /*7300*/  IMAD.U32 R5, RZ, RZ, UR11 ;  /* 0x0000000bff057e24 */ /* 0x008fe2000f8e00ff */
[----:B--2---:R-:W-:-:S03]  /*7310*/  SHF.R.S32.HI R75, RZ, 0x1f, R74 ;  /* 0x0000001fff4b7819 */ /* 0x004fc6000001144a */
[----:B------:R-:W-:Y:S01]  /*7320*/  IMAD.WIDE.U32 R2, R74, c[0x0][0x338], R6 ;  /* 0x0000ce004a027a25 */ /* 0x000fe200078e0006 */
[----:B----4-:R-:W-:-:S03]  /*7330*/  SHF.R.S32.HI R84, RZ, 0x1f, R73 ;  /* 0x0000001fff547819 */ /* 0x010fc60000011449 */
        /* <DEDUP_REMOVED lines=33> */
.L_x_710:
[----:B--234-:R-:W-:Y:S05]  /*7550*/  BSYNC B0 ;  /* 0x0000000000007941 */ /* 0x01cfea0003800000 */
.L_x_709:
        /* <DEDUP_REMOVED lines=17> */
.L_x_712:
[----:B------:R-:W-:Y:S05]  /*7670*/  BSYNC B0 ;  /* 0x0000000000007941 */ /* 0x000fea0003800000 */
.L_x_711:
        /* <DEDUP_REMOVED lines=16> */
.L_x_714:
[----:B------:R-:W-:Y:S05]  /*7780*/  BSYNC B0 ;  /* 0x0000000000007941 */ /* 0x000fea0003800000 */
.L_x_713:
        /* <DEDUP_REMOVED lines=16> */
.L_x_716:
[----:B------:R-:W-:Y:S05]  /*7890*/  BSYNC B0 ;  /* 0x0000000000007941 */ /* 0x000fea0003800000 */
.L_x_715:
        /* <DEDUP_REMOVED lines=16> */
.L_x_718:
[----:B------:R-:W-:Y:S05]  /*79a0*/  BSYNC B0 ;  /* 0x0000000000007941 */ /* 0x000fea0003800000 */
.L_x_717:
        /* <DEDUP_REMOVED lines=16> */
.L_x_720:
[----:B------:R-:W-:Y:S05]  /*7ab0*/  BSYNC B0 ;  /* 0x0000000000007941 */ /* 0x000fea0003800000 */
.L_x_719:
        /* <DEDUP_REMOVED lines=16> */
.L_x_722:
[----:B------:R-:W-:Y:S05]  /*7bc0*/  BSYNC B0 ;  /* 0x0000000000007941 */ /* 0x000fea0003800000 */
.L_x_721:
        /* <DEDUP_REMOVED lines=15> */
.L_x_724:
[----:B------:R-:W-:Y:S05]  /*7cc0*/  BSYNC B0 ;  /* 0x0000000000007941 */ /* 0x000fea0003800000 */
.L_x_723:
        /* <DEDUP_REMOVED lines=20> */
.L_x_726:
[----:B------:R-:W-:Y:S05]  /*7e10*/  BSYNC B0 ;  /* 0x0000000000007941 */ /* 0x000fea0003800000 */
.L_x_725:
        /* <DEDUP_REMOVED lines=15> */
.L_x_728:
[----:B------:R-:W-:Y:S05]  /*7f10*/  BSYNC B0 ;  /* 0x0000000000007941 */ /* 0x000fea0003800000 */
.L_x_727:
        /* <DEDUP_REMOVED lines=14> */
.L_x_730:
[----:B------:R-:W-:Y:S05]  /*8000*/  BSYNC B0 ;  /* 0x0000000000007941 */ /* 0x000fea0003800000 */
.L_x_729:
        /* <DEDUP_REMOVED lines=14> */
.L_x_732:
[----:B------:R-:W-:Y:S05]  /*80f0*/  BSYNC B0 ;  /* 0x0000000000007941 */ /* 0x000fea0003800000 */
.L_x_731:
        /* <DEDUP_REMOVED lines=14> */
.L_x_734:
[----:B------:R-:W-:Y:S05]  /*81e0*/  BSYNC B0 ;  /* 0x0000000000007941 */ /* 0x000fea0003800000 */
.L_x_733:
        /* <DEDUP_REMOVED lines=14> */
.L_x_736:
[----:B------:R-:W-:Y:S05]  /*82d0*/  BSYNC B0 ;  /* 0x0000000000007941 */ /* 0x000fea0003800000 */
.L_x_735:
        /* <DEDUP_REMOVED lines=14> */
.L_x_738:
[----:B------:R-:W-:Y:S05]  /*83c0*/  BSYNC B0 ;  /* 0x0000000000007941 */ /* 0x000fea0003800000 */
.L_x_737:
        /* <DEDUP_REMOVED lines=14> */
.L_x_708:
[----:B------:R-:W1:Y:S01]  /*84b0*/  S2R R18, SR_CTAID.Y ;  /* 0x0000000000127919 */ /* 0x000e620000002600 */
[----:B------:R-:W-:Y:S01]  /*84c0*/  SHF.R.S32.HI R0, RZ, 0x1f, R248 ;  /* 0x0000001fff007819 */ /* 0x000fe200000114f8 */
[----:B------:R-:W-:Y:S01]  /*84d0*/  ULDC UR4, c[0x0][0x2f0] ;  /* 0x0000bc0000047ab9 */ /* 0x000fe20000000800 */
[----:B------:R-:W-:Y:S01]  /*84e0*/  BSSY B0, `(.L_x_739) ;  /* 0x0000022000007945 */ /* 0x000fe20003800000 */
[----:B------:R-:W2:Y:S01]  /*84f0*/  S2R R19, SR_CTAID.Z ;  /* 0x0000000000137919 */ /* 0x000ea20000002700 */
[----:B------:R-:W-:Y:S01]  /*8500*/  LEA.HI R0, R0, R248, RZ, 0x5 ;  /* 0x000000f800007211 */ /* 0x000fe200078f28ff */
[----:B------:R-:W-:-:S03]  /*8510*/  UIADD3 UR4, -UR15, UR4, URZ ;  /* 0x000000040f047290 */ /* 0x000fc6000fffe13f */
[----:B------:R-:W-:Y:S02]  /*8520*/  LOP3.LUT R10, R0, 0x1fffffe0, RZ, 0xc0, !PT ;  /* 0x1fffffe0000a7812 */ /* 0x000fe400078ec0ff */
[----:B------:R-:W-:-:S03]  /*8530*/  SHF.R.S32.HI R4, RZ, 0x5, R0 ;  /* 0x00000005ff047819 */ /* 0x000fc60000011400 */
[----:B------:R-:W-:Y:S01]  /*8540*/  IMAD.IADD R10, R248, 0x1, -R10 ;  /* 0x00000001f80a7824 */ /* 0x000fe200078e0a0a */
[----:B------:R-:W-:Y:S02]  /*8550*/  ISETP.GE.AND P0, PT, R4, UR4, PT ;  /* 0x0000000404007c0c */ /* 0x000fe4000bf06270 */
[----:B------:R-:W-:Y:S01]  /*8560*/  SHF.R.S32.HI R5, RZ, 0x1f, R4 ;  /* 0x0000001fff057819 */ /* 0x000fe20000011404 */
[----:B------:R-:W-:Y:S01]  /*8570*/  IMAD.SHL.U32 R10, R10, 0x8, RZ ;  /* 0x000000080a0a7824 */ /* 0x000fe200078e00ff */
[----:B------:R-:W-:-:S04]  /*8580*/  P2R R16, PR, RZ, 0x1 ;  /* 0x00000001ff107803 */ /* 0x000fc80000000000 */
[----:B------:R-:W-:Y:S02]  /*8590*/  SHF.R.S32.HI R11, RZ, 0x1f, R10 ;  /* 0x0000001fff0b7819 */ /* 0x000fe4000001140a */
[----:B-1----:R-:W-:Y:S02]  /*85a0*/  SHF.R.S32.HI R20, RZ, 0x1f, R18 ;  /* 0x0000001fff147819 */ /* 0x002fe40000011412 */
[----:B------:R-:W-:Y:S01]  /*85b0*/  ISETP.GE.OR P0, PT, R10, c[0x0][0x2f4], P0 ;  /* 0x0000bd000a007a0c */ /* 0x000fe20000706670 */
[----:B------:R-:W-:Y:S01]  /*85c0*/  IMAD.WIDE.U32 R8, R18, c[0x0][0x308], R10 ;  /* 0x0000c20012087a25 */ /* 0x000fe200078e000a */
[----:B--2---:R-:W-:-:S03]  /*85d0*/  SHF.R.S32.HI R21, RZ, 0x1f, R19 ;  /* 0x0000001fff157819 */ /* 0x004fc60000011413 */
[----:B------:R-:W-:Y:S02]  /*85e0*/  IMAD R2, R20, c[0x0][0x308], RZ ;  /* 0x0000c20014027a24 */ /* 0x000fe400078e02ff */
[----:B------:R-:W-:Y:S02]  /*85f0*/  IMAD R6, R21, c[0x0][0x310], RZ ;  /* 0x0000c40015067a24 */ /* 0x000fe400078e02ff */
[----:B------:R-:W-:Y:S02]  /*8600*/  IMAD R2, R18, c[0x0][0x30c], R2 ;  /* 0x0000c30012027a24 */ /* 0x000fe400078e0202 */
[----:B------:R-:W-:-:S03]  /*8610*/  IMAD R6, R19, c[0x0][0x314], R6 ;  /* 0x0000c50013067a24 */ /* 0x000fc600078e0206 */
        /* <DEDUP_REMOVED lines=14> */
.L_x_740:
[----:B------:R-:W-:Y:S05]  /*8700*/  BSYNC B0 ;  /* 0x0000000000007941 */ /* 0x000fea0003800000 */
.L_x_739:
        /* <DEDUP_REMOVED lines=17> */
.L_x_742:
[----:B------:R-:W-:Y:S05]  /*8820*/  BSYNC B0 ;  /* 0x0000000000007941 */ /* 0x000fea0003800000 */
.L_x_741:
        /* <DEDUP_REMOVED lines=16> */
.L_x_744:
[----:B------:R-:W-:Y:S05]  /*8930*/  BSYNC B0 ;  /* 0x0000000000007941 */ /* 0x000fea0003800000 */
.L_x_743:
        /* <DEDUP_REMOVED lines=16> */
.L_x_746:
[----:B------:R-:W-:Y:S05]  /*8a40*/  BSYNC B0 ;  /* 0x0000000000007941 */ /* 0x000fea0003800000 */
.L_x_745:
        /* <DEDUP_REMOVED lines=16> */
.L_x_748:
[----:B------:R-:W-:Y:S05]  /*8b50*/  BSYNC B0 ;  /* 0x0000000000007941 */ /* 0x000fea0003800000 */
.L_x_747:
        /* <DEDUP_REMOVED lines=16> */
.L_x_750:
[----:B------:R-:W-:Y:S05]  /*8c60*/  BSYNC B0 ;  /* 0x0000000000007941 */ /* 0x000fea0003800000 */
.L_x_749:
        /* <DEDUP_REMOVED lines=16> */
.L_x_752:
[----:B------:R-:W-:Y:S05]  /*8d70*/  BSYNC B0 ;  /* 0x0000000000007941 */ /* 0x000fea0003800000 */
.L_x_751:
        /* <DEDUP_REMOVED lines=15> */
.L_x_754:
[----:B------:R-:W-:Y:S05]  /*8e70*/  BSYNC B0 ;  /* 0x0000000000007941 */ /* 0x000fea0003800000 */
.L_x_753:
[----:B------:R-:W-:Y:S01]  /*8e80*/  ISETP.NE.AND P0, PT, R16, RZ, PT ;  /* 0x000000ff1000720c */ /* 0x000fe20003f05270 */
[----:B------:R-:W-:Y:S01]  /*8e90*/  IMAD R0, R20, c[0x0][0x338], RZ ;  /* 0x0000ce0014007a24 */ /* 0x000fe200078e02ff */
[----:B------:R-:W-:Y:S01]  /*8ea0*/  BSSY B0, `(.L_x_755) ;  /* 0x0000012000007945 */ /* 0x000fe20003800000 */
[----:B------:R-:W-:Y:S01]  /*8eb0*/  IMAD.WIDE.U32 R6, R18, c[0x0][0x338], R10 ;  /* 0x0000ce0012067a25 */ /* 0x000fe200078e000a */
[----:B------:R-:W-:-:S03]  /*8ec0*/  ISETP.GE.OR P0, PT, R10, c[0x0][0x324], P0 ;  /* 0x0000c9000a007a0c */ /* 0x000fc60000706670 */
[----:B------:R-:W-:Y:S02]  /*8ed0*/  IMAD R0, R18, c[0x0][0x33c], R0 ;  /* 0x0000cf0012007a24 */ /* 0x000fe400078e0200 */
[----:B--2---:R-:W-:-:S03]  /*8ee0*/  IMAD R4, R21, c[0x0][0x340], RZ ;  /* 0x0000d00015047a24 */ /* 0x004fc600078e02ff */
        /* <DEDUP_REMOVED lines=13> */
.L_x_756:
[----:B------:R-:W-:Y:S05]  /*8fc0*/  BSYNC B0 ;  /* 0x0000000000007941 */ /* 0x000fea0003800000 */
.L_x_755:
        /* <DEDUP_REMOVED lines=15> */
.L_x_758:
[----:B------:R-:W-:Y:S05]  /*90c0*/  BSYNC B0 ;  /* 0x0000000000007941 */ /* 0x000fea0003800000 */
.L_x_757:
        /* <DEDUP_REMOVED lines=14> */
.L_x_760:
[----:B------:R-:W-:Y:S05]  /*91b0*/  BSYNC B0 ;  /* 0x0000000000007941 */ /* 0x000fea0003800000 */
.L_x_759:
        /* <DEDUP_REMOVED lines=14> */
.L_x_762:
[----:B------:R-:W-:Y:S05]  /*92a0*/  BSYNC B0 ;  /* 0x0000000000007941 */ /* 0x000fea0003800000 */
.L_x_761:
        /* <DEDUP_REMOVED lines=14> */
.L_x_764:
[----:B------:R-:W-:Y:S05]  /*9390*/  BSYNC B0 ;  /* 0x0000000000007941 */ /* 0x000fea0003800000 */
.L_x_763:
        /* <DEDUP_REMOVED lines=14> */
.L_x_766:
[----:B------:R-:W-:Y:S05]  /*9480*/  BSYNC B0 ;  /* 0x0000000000007941 */ /* 0x000fea0003800000 */
.L_x_765:
        /* <DEDUP_REMOVED lines=14> */
.L_x_768:
[----:B------:R-:W-:Y:S05]  /*9570*/  BSYNC B0 ;  /* 0x0000000000007941 */ /* 0x000fea0003800000 */
.L_x_767:
        /* <DEDUP_REMOVED lines=12> */
[----:B------:R-:W-:Y:S01]  /*9640*/  STG.E.128 [R2.64], RZ ;  /* 0x000000ff02007986 */ /* 0x000fe2000c101d16 */
[----:B------:R-:W-:Y:S05]  /*9650*/  EXIT ;  /* 0x000000000000794d */ /* 0x000fea0003800000 */
.L_x_769:
        /* <DEDUP_REMOVED lines=10> */
.L_x_1165:


//--------------------- .text._ZN7cutlass13device_kernelIN5flash19enable_sm80_to_sm89INS1_16FlashAttnBwdSm80INS1_25CollectiveMainloopBwdSm80ILi1ELi1EN4cute5tupleIJNS5_1CILi64EEES8_NS7_ILi256EEEEEENS_6half_tEfNS_4arch4Sm80ELb0ELb1ELb1ELb0ELb0ELb0ELb0ELb0ELi2ELi4ELi2ELi2ELb0EEENS1_24CollectiveEpilogueBwdGQAISA_fSD_Li256ELb0ELb0EEENS1_19SingleTileSchedulerILb0ELb0ELb0ELi64EEEEEEEEEvNT_6ParamsE --------------------------
	.section	.text._ZN7cutlass13device_kernelIN5flash19enable_sm80_to_sm89INS1_16FlashAttnBwdSm80INS1_25CollectiveMainloopBwdSm80ILi1ELi1EN4cute5tupleIJNS5_1CILi64EEES8_NS7_ILi256EEEEEENS_6half_tEfNS_4arch4Sm80ELb0ELb1ELb1ELb0ELb0ELb0ELb0ELb0ELi2ELi4ELi2ELi2ELb0EEENS1_24CollectiveEpilogueBwdGQAISA_fSD_Li256ELb0ELb0EEENS1_19SingleTileSchedulerILb0ELb0ELb0ELi64EEEEEEEEEvNT_6ParamsE,"ax",@progbits
	.sectioninfo	@"SHI_REGISTERS=255"
	.align	128
.text._ZN7cutlass13device_kernelIN5flash19enable_sm80_to_sm89INS1_16FlashAttnBwdSm80INS1_25CollectiveMainloopBwdSm80ILi1ELi1EN4cute5tupleIJNS5_1CILi64EEES8_NS7_ILi256EEEEEENS_6half_tEfNS_4arch4Sm80ELb0ELb1ELb1ELb0ELb0ELb0ELb0ELb0ELi2ELi4ELi2ELi2ELb0EEENS1_24CollectiveEpilogueBwdGQAISA_fSD_Li256ELb0ELb0EEENS1_19SingleTileSchedulerILb0ELb0ELb0ELi64EEEEEEEEEvNT_6ParamsE:
        .type           _ZN7cutlass13device_kernelIN5flash19enable_sm80_to_sm89INS1_16FlashAttnBwdSm80INS1_25CollectiveMainloopBwdSm80ILi1ELi1EN4cute5tupleIJNS5_1CILi64EEES8_NS7_ILi256EEEEEENS_6half_tEfNS_4arch4Sm80ELb0ELb1ELb1ELb0ELb0ELb0ELb0ELb0ELi2ELi4ELi2ELi2ELb0EEENS1_24CollectiveEpilogueBwdGQAISA_fSD_Li256ELb0ELb0EEENS1_19SingleTileSchedulerILb0ELb0ELb0ELi64EEEEEEEEEvNT_6ParamsE,@function
        .size           _ZN7cutlass13device_kernelIN5flash19enable_sm80_to_sm89INS1_16FlashAttnBwdSm80INS1_25CollectiveMainloopBwdSm80ILi1ELi1EN4cute5tupleIJNS5_1CILi64EEES8_NS7_ILi256EEEEEENS_6half_tEfNS_4arch4Sm80ELb0ELb1ELb1ELb0ELb0ELb0ELb0ELb0ELi2ELi4ELi2ELi2ELb0EEENS1_24CollectiveEpilogueBwdGQAISA_fSD_Li256ELb0ELb0EEENS1_19SingleTileSchedulerILb0ELb0ELb0ELi64EEEEEEEEEvNT_6ParamsE,(.L_x_1166 - _ZN7cutlass13device_kernelIN5flash19enable_sm80_to_sm89INS1_16FlashAttnBwdSm80INS1_25CollectiveMainloopBwdSm80ILi1ELi1EN4cute5tupleIJNS5_1CILi64EEES8_NS7_ILi256EEEEEENS_6half_tEfNS_4arch4Sm80ELb0ELb1ELb1ELb0ELb0ELb0ELb0ELb0ELi2ELi4ELi2ELi2ELb0EEENS1_24CollectiveEpilogueBwdGQAISA_fSD_Li256ELb0ELb0EEENS1_19SingleTileSchedulerILb0ELb0ELb0ELi64EEEEEEEEEvNT_6ParamsE)
        .other          _ZN7cutlass13device_kernelIN5flash19enable_sm80_to_sm89INS1_16FlashAttnBwdSm80INS1_25CollectiveMainloopBwdSm80ILi1ELi1EN4cute5tupleIJNS5_1CILi64EEES8_NS7_ILi256EEEEEENS_6half_tEfNS_4arch4Sm80ELb0ELb1ELb1ELb0ELb0ELb0ELb0ELb0ELi2ELi4ELi2ELi2ELb0EEENS1_24CollectiveEpilogueBwdGQAISA_fSD_Li256ELb0ELb0EEENS1_19SingleTileSchedulerILb0ELb0ELb0ELi64EEEEEEEEEvNT_6ParamsE,@"STO_CUDA_ENTRY STV_DEFAULT"
_ZN7cutlass13device_kernelIN5flash19enable_sm80_to_sm89INS1_16FlashAttnBwdSm80INS1_25CollectiveMainloopBwdSm80ILi1ELi1EN4cute5tupleIJNS5_1CILi64EEES8_NS7_ILi256EEEEEENS_6half_tEfNS_4arch4Sm80ELb0ELb1ELb1ELb0ELb0ELb0ELb0ELb0ELi2ELi4ELi2ELi2ELb0EEENS1_24CollectiveEpilogueBwdGQAISA_fSD_Li256ELb0ELb0EEENS1_19SingleTileSchedulerILb0ELb0ELb0ELi64EEEEEEEEEvNT_6ParamsE:
        /* <DEDUP_REMOVED lines=27> */
.L_x_770:
        /* <DEDUP_REMOVED lines=179> */
[----:B------:R-:W-:Y:S01]  /*0ce0*/  LEA R4, P1, R10, c[0x0][0x1c0], 0x1 ;  /* 0x000070000a047a11 */ /* 0x000fe200078208ff */
[----:B------:R-:W-:Y:S01]  /*0cf0*/  IMAD.WIDE.U32 R8, R250, c[0x0][0x178], R2 ;  /* 0x00005e00fa087a25 */ /* 0x000fe200078e0002 */
[----:B------:R-:W-:Y:S01]  /*0d00*/  CS2R R120, SRZ ;  /* 0x0000000000787805 */ /* 0x000fe2000001ff00 */
[----:B------:R-:W-:Y:S01]  /*0d10*/  CS2R R118, SRZ ;  /* 0x0000000000767805 */ /* 0x000fe2000001ff00 */
[----:B------:R-:W-:Y:S01]  /*0d20*/  LEA.HI.X R5, R10, c[0x0][0x1c4], R0, 0x1, P1 ;  /* 0x000071000a057a11 */ /* 0x000fe200008f0c00 */
[----:B------:R-:W-:Y:S01]  /*0d30*/  IMAD.IADD R9, R9, 0x1, R13 ;  /* 0x0000000109097824 */ /* 0x000fe200078e020d */
[----:B------:R-:W-:Y:S01]  /*0d40*/  LEA.HI R10, R18, R248, RZ, 0x6 ;  /* 0x000000f8120a7211 */ /* 0x000fe200078f30ff */
[----:B------:R-:W-:Y:S01]  /*0d50*/  IMAD.MOV.U32 R15, RZ, RZ, c[0x0][0x1d8] ;  /* 0x00007600ff0f7624 */ /* 0x000fe200078e00ff */
[----:B------:R-:W-:Y:S01]  /*0d60*/  IADD3 R0, -R250, UR13, RZ ;  /* 0x0000000dfa007c10 */ /* 0x000fe2000fffe1ff */
[----:B------:R-:W-:Y:S01]  /*0d70*/  IMAD.IADD R7, R7, 0x1, R12 ;  /* 0x0000000107077824 */ /* 0x000fe200078e020c */
[----:B------:R-:W-:Y:S01]  /*0d80*/  SHF.R.S32.HI R26, RZ, 0x6, R10 ;  /* 0x00000006ff1a7819 */ /* 0x000fe2000001140a */
[----:B------:R-:W-:Y:S01]  /*0d90*/  IMAD.MOV.U32 R19, RZ, RZ, c[0x0][0x1dc] ;  /* 0x00007700ff137624 */ /* 0x000fe200078e00ff */
[C---:B------:R-:W-:Y:S01]  /*0da0*/  ISETP.LT.OR P1, PT, R0.reuse, 0x1, P5 ;  /* 0x000000010000780c */ /* 0x040fe20002f21670 */
[----:B------:R-:W-:Y:S01]  /*0db0*/  IMAD.WIDE.U32 R6, R31, c[0x0][0x1b8], R6 ;  /* 0x00006e001f067a25 */ /* 0x000fe200078e0006 */
[C---:B------:R-:W-:Y:S01]  /*0dc0*/  ISETP.LT.OR P6, PT, R0.reuse, 0x1, P4 ;  /* 0x000000010000780c */ /* 0x040fe200027c1670 */
[----:B------:R-:W-:Y:S01]  /*0dd0*/  CS2R R116, SRZ ;  /* 0x0000000000747805 */ /* 0x000fe2000001ff00 */
[----:B------:R-:W-:Y:S01]  /*0de0*/  ISETP.LT.OR P3, PT, R0, 0x1, P2 ;  /* 0x000000010000780c */ /* 0x000fe20001761670 */
[----:B------:R-:W-:Y:S01]  /*0df0*/  IMAD R10, R26, 0x200, R14 ;  /* 0x000002001a0a7824 */ /* 0x000fe200078e020e */
[----:B------:R-:W-:Y:S01]  /*0e00*/  ISETP.LT.OR P5, PT, R0, 0x21, P5 ;  /* 0x000000210000780c */ /* 0x000fe20002fa1670 */
[----:B------:R-:W-:Y:S01]  /*0e10*/  IMAD R12, R30, c[0x0][0x180], RZ ;  /* 0x000060001e0c7a24 */ /* 0x000fe200078e02ff */
[----:B------:R-:W-:Y:S01]  /*0e20*/  ISETP.LT.OR P4, PT, R0, 0x21, P4 ;  /* 0x000000210000780c */ /* 0x000fe20002781670 */
[----:B------:R-:W-:Y:S01]  /*0e30*/  IMAD.SHL.U32 R240, R10, 0x2, RZ ;  /* 0x000000020af07824 */ /* 0x000fe200078e00ff */
[----:B------:R-:W-:Y:S01]  /*0e40*/  ISETP.LT.OR P2, PT, R0, 0x21, P2 ;  /* 0x000000210000780c */ /* 0x000fe20001741670 */
[----:B------:R-:W-:Y:S01]  /*0e50*/  IMAD.WIDE.U32 R10, R148, c[0x0][0x180], R8 ;  /* 0x00006000940a7a25 */ /* 0x000fe200078e0008 */
[----:B------:R-:W-:Y:S01]  /*0e60*/  IADD3 R7, R7, UR4, RZ ;  /* 0x0000000407077c10 */ /* 0x000fe2000fffe0ff */
[----:B------:R-:W-:Y:S01]  /*0e70*/  ULDC.64 UR4, c[0x0][0x178] ;  /* 0x00005e0000047ab9 */ /* 0x000fe20000000a00 */
[----:B------:R-:W-:Y:S01]  /*0e80*/  @!PT LDS RZ, [RZ] ;  /* 0x00000000fffff984 */ /* 0x000fe20000000800 */
[----:B------:R-:W-:Y:S01]  /*0e90*/  @!PT LDS RZ, [RZ] ;  /* 0x00000000fffff984 */ /* 0x000fe20000000800 */
[----:B------:R-:W-:Y:S01]  /*0ea0*/  @!PT LDS RZ, [RZ] ;  /* 0x00000000fffff984 */ /* 0x000fe20000000800 */
[----:B------:R1:W-:Y:S01]  /*0eb0*/  LDGSTS.E.BYPASS.LTC128B.128 [R240+0x8080], [R4.64], !P1 ;  /* 0x0808000004f07fae */ /* 0x0003e2000c901d56 */
[----:B------:R-:W-:Y:S01]  /*0ec0*/  ISETP.GE.AND P1, PT, R24, c[0x0][0x1cc], PT ;  /* 0x0000730018007a0c */ /* 0x000fe20003f26270 */
[----:B------:R-:W-:Y:S01]  /*0ed0*/  IMAD R12, R148, c[0x0][0x184], R12 ;  /* 0x00006100940c7a24 */ /* 0x000fe200078e020c */
[----:B------:R-:W-:Y:S01]  /*0ee0*/  UIMAD UR7, UR17, UR4, URZ ;  /* 0x00000004110772a4 */ /* 0x000fe2000f8e023f */
[----:B------:R1:W-:Y:S01]  /*0ef0*/  LDGSTS.E.BYPASS.LTC128B.128 [R240+0xa080], [R4.64+0x80], !P6 ;  /* 0x0a08008004f07fae */ /* 0x0003e2000f101d56 */
[C---:B------:R-:W-:Y:S01]  /*0f00*/  ISETP.LT.OR P6, PT, R0.reuse, 0x1, P1 ;  /* 0x000000010000780c */ /* 0x040fe20000fc1670 */
[----:B------:R-:W-:Y:S01]  /*0f10*/  IMAD R13, R17, c[0x0][0x1a8], RZ ;  /* 0x00006a00110d7a24 */ /* 0x000fe200078e02ff */
[----:B------:R-:W-:Y:S01]  /*0f20*/  ISETP.LT.OR P1, PT, R0, 0x21, P1 ;  /* 0x000000210000780c */ /* 0x000fe20000f21670 */
[----:B------:R1:W-:Y:S01]  /*0f30*/  LDGSTS.E.BYPASS.LTC128B.128 [R240+0xc080], [R4.64+0x100], !P3 ;  /* 0x0c08010004f07fae */ /* 0x0003e2000d901d56 */
[----:B------:R-:W-:Y:S01]  /*0f40*/  LEA R8, P3, R15, R4, 0x6 ;  /* 0x000000040f087211 */ /* 0x000fe200078630ff */
[----:B------:R-:W-:Y:S01]  /*0f50*/  IMAD.IADD R11, R11, 0x1, R12 ;  /* 0x000000010b0b7824 */ /* 0x000fe200078e020c */
[----:B------:R-:W-:Y:S01]  /*0f60*/  UIMAD.WIDE.U32 UR24, UR14, UR4, URZ ;  /* 0x000000040e1872a5 */ /* 0x000fe2000f8e003f */
[C---:B------:R-:W-:Y:S01]  /*0f70*/  IMAD R12, R16.reuse, c[0x0][0x1ac], R13 ;  /* 0x00006b00100c7a24 */ /* 0x040fe200078e020d */
[----:B------:R-:W-:Y:S01]  /*0f80*/  LEA.HI.X R9, R15, R5, R19, 0x6, P3 ;  /* 0x000000050f097211 */ /* 0x000fe200018f3413 */
[----:B------:R-:W-:Y:S01]  /*0f90*/  IMAD.WIDE.U32 R6, R16, c[0x0][0x1a8], R6 ;  /* 0x00006a0010067a25 */ /* 0x000fe200078e0006 */
[----:B------:R-:W-:Y:S01]  /*0fa0*/  ISETP.GE.AND P3, PT, R2, c[0x0][0x19c], PT ;  /* 0x0000670002007a0c */ /* 0x000fe20003f66270 */
[----:B------:R-:W-:Y:S01]  /*0fb0*/  UIMAD UR7, UR14, UR5, UR7 ;  /* 0x000000050e0772a4 */ /* 0x000fe2000f8e0207 */
[-C--:B------:R-:W-:Y:S01]  /*0fc0*/  LEA.HI R15, R18, R248.reuse, RZ, 0x4 ;  /* 0x000000f8120f7211 */ /* 0x080fe200078f20ff */
[----:B------:R1:W-:Y:S01]  /*0fd0*/  LDGSTS.E.BYPASS.LTC128B.128 [R240+0xe080], [R4.64+0x180], !P6 ;  /* 0x0e08018004f07fae */ /* 0x0003e2000f101d56 */
[----:B------:R-:W-:Y:S01]  /*0fe0*/  ULDC.64 UR4, c[0x0][0x188] ;  /* 0x0000620000047ab9 */ /* 0x000fe20000000a00 */
[----:B------:R-:W-:Y:S01]  /*0ff0*/  IMAD.WIDE.U32 R34, R31, c[0x0][0x188], R10 ;  /* 0x000062001f227a25 */ /* 0x000fe200078e000a */
[----:B------:R-:W-:Y:S01]  /*1000*/  UIMAD UR4, UR10, UR4, URZ ;  /* 0x000000040a0472a4 */ /* 0x000fe2000f8e023f */
[----:B------:R2:W-:Y:S01]  /*1010*/  LDGSTS.E.BYPASS.LTC128B.128 [R240+0x9080], [R8.64], !P5 ;  /* 0x0908000008f07fae */ /* 0x0005e2000e901d56 */
[----:B------:R-:W-:Y:S01]  /*1020*/  ISETP.GE.AND P5, PT, R21, c[0x0][0x19c], PT ;  /* 0x0000670015007a0c */ /* 0x000fe20003fa6270 */
[----:B------:R-:W-:Y:S01]  /*1030*/  UIADD3 UR7, UR25, UR7, URZ ;  /* 0x0000000719077290 */ /* 0x000fe2000fffe03f */
[----:B------:R-:W-:Y:S01]  /*1040*/  IMAD.U32 R11, RZ, RZ, UR6 ;  /* 0x00000006ff0b7e24 */ /* 0x000fe2000f8e00ff */
[----:B------:R2:W-:Y:S01]  /*1050*/  LDGSTS.E.BYPASS.LTC128B.128 [R240+0xb080], [R8.64+0x80], !P4 ;  /* 0x0b08008008f07fae */ /* 0x0005e2000e101d56 */
[C---:B------:R-:W-:Y:S01]  /*1060*/  ISETP.LT.OR P4, PT, R0.reuse, 0x1, P3 ;  /* 0x000000010000780c */ /* 0x040fe20001f81670 */
[----:B------:R-:W-:Y:S01]  /*1070*/  UIMAD UR4, UR12, UR5, UR4 ;  /* 0x000000050c0472a4 */ /* 0x000fe2000f8e0204 */
[----:B------:R-:W-:Y:S01]  /*1080*/  ISETP.LT.OR P3, PT, R0, 0x21, P3 ;  /* 0x000000210000780c */ /* 0x000fe20001f61670 */
[----:B------:R2:W-:Y:S01]  /*1090*/  LDGSTS.E.BYPASS.LTC128B.128 [R240+0xd080], [R8.64+0x100], !P2 ;  /* 0x0d08010008f07fae */ /* 0x0005e2000d101d56 */
[----:B------:R-:W-:Y:S01]  /*10a0*/  ISETP.GE.AND P2, PT, R20, c[0x0][0x19c], PT ;  /* 0x0000670014007a0c */ /* 0x000fe20003f46270 */
[----:B------:R-:W-:Y:S01]  /*10b0*/  IMAD.U32 R10, RZ, RZ, UR7 ;  /* 0x00000007ff0a7e24 */ /* 0x000fe2000f8e00ff */
[-C--:B------:R-:W-:Y:S01]  /*10c0*/  LEA.HI R16, R18, R248.reuse, RZ, 0x5 ;  /* 0x000000f812107211 */ /* 0x080fe200078f28ff */
[----:B------:R2:W-:Y:S01]  /*10d0*/  LDGSTS.E.BYPASS.LTC128B.128 [R240+0xf080], [R8.64+0x180], !P1 ;  /* 0x0f08018008f07fae */ /* 0x0005e2000c901d56 */
[C---:B------:R-:W-:Y:S01]  /*10e0*/  ISETP.LT.OR P1, PT, R0.reuse, 0x1, P2 ;  /* 0x000000010000780c */ /* 0x040fe20001721670 */
[----:B------:R-:W-:Y:S01]  /*10f0*/  ULDC.64 UR6, c[0x0][0x208] ;  /* 0x0000820000067ab9 */ /* 0x000fe20000000a00 */
[----:B------:R-:W-:Y:S01]  /*1100*/  ISETP.LT.OR P2, PT, R0, 0x21, P2 ;  /* 0x000000210000780c */ /* 0x000fe20001741670 */
[----:B------:R-:W-:Y:S01]  /*1110*/  UIMAD UR17, UR17, UR6, URZ ;  /* 0x00000006111172a4 */ /* 0x000fe2000f8e023f */
[----:B------:R-:W-:Y:S01]  /*1120*/  IADD3 R22, R35, UR4, RZ ;  /* 0x0000000423167c10 */ /* 0x000fe2000fffe0ff */
[----:B------:R-:W-:Y:S01]  /*1130*/  ULDC.64 UR4, c[0x0][0x218] ;  /* 0x0000860000047ab9 */ /* 0x000fe20000000a00 */
[----:B------:R-:W-:Y:S01]  /*1140*/  LEA.HI R17, R18, R248, RZ, 0x2 ;  /* 0x000000f812117211 */ /* 0x000fe200078f10ff */
[----:B------:R-:W-:Y:S01]  /*1150*/  UIMAD UR17, UR14, UR7, UR17 ;  /* 0x000000070e1172a4 */ /* 0x000fe2000f8e0211 */
[----:B------:R3:W-:Y:S01]  /*1160*/  STL.64 [R1+0x18], R34 ;  /* 0x0000182201007387 */ /* 0x0007e20000100a00 */
[----:B------:R-:W-:Y:S01]  /*1170*/  UIMAD UR4, UR10, UR4, URZ ;  /* 0x000000040a0472a4 */ /* 0x000fe2000f8e023f */
[----:B-1----:R-:W-:Y:S01]  /*1180*/  IMAD.IADD R5, R7, 0x1, R12 ;  /* 0x0000000107057824 */ /* 0x002fe200078e020c */
[C---:B------:R-:W-:Y:S01]  /*1190*/  LEA R4, P6, R6.reuse, c[0x0][0x190], 0x1 ;  /* 0x0000640006047a11 */ /* 0x040fe200078c08ff */
[----:B------:R-:W-:Y:S01]  /*11a0*/  IMAD.MOV.U32 R7, RZ, RZ, c[0x0][0x1a8] ;  /* 0x00006a00ff077624 */ /* 0x000fe200078e00ff */
[----:B------:R-:W-:Y:S01]  /*11b0*/  SHF.R.S32.HI R12, RZ, 0x1f, R16 ;  /* 0x0000001fff0c7819 */ /* 0x000fe20000011410 */
[----:B------:R-:W-:Y:S01]  /*11c0*/  UIMAD UR4, UR12, UR5, UR4 ;  /* 0x000000050c0472a4 */ /* 0x000fe2000f8e0204 */
[----:B------:R-:W-:Y:S01]  /*11d0*/  LEA.HI.X R5, R6, c[0x0][0x194], R5, 0x1, P6 ;  /* 0x0000650006057a11 */ /* 0x000fe200030f0c05 */
[----:B------:R1:W-:Y:S01]  /*11e0*/  STL [R1+0x28], R22 ;  /* 0x0000281601007387 */ /* 0x0003e20000100800 */
[C---:B------:R-:W-:Y:S01]  /*11f0*/  ISETP.LT.OR P6, PT, R0.reuse, 0x1, P5 ;  /* 0x000000010000780c */ /* 0x040fe20002fc1670 */
[----:B------:R-:W-:Y:S01]  /*1200*/  IMAD.MOV.U32 R246, RZ, RZ, 0x20 ;  /* 0x00000020fff67424 */ /* 0x000fe200078e00ff */
[----:B------:R-:W-:Y:S01]  /*1210*/  ISETP.LT.OR P5, PT, R0, 0x21, P5 ;  /* 0x000000210000780c */ /* 0x000fe20002fa1670 */
[----:B------:R4:W-:Y:S01]  /*1220*/  LDGSTS.E.BYPASS.LTC128B.128 [R240+0x80], [R4.64], !P4 ;  /* 0x0008000004f07fae */ /* 0x0009e2000e101d56 */
[C---:B------:R-:W-:Y:S01]  /*1230*/  LEA R6, P4, R7.reuse, R4, 0x6 ;  /* 0x0000000407067211 */ /* 0x040fe200078830ff */
[----:B------:R-:W-:Y:S01]  /*1240*/  IMAD.MOV.U32 R149, RZ, RZ, 0x1 ;  /* 0x00000001ff957424 */ /* 0x000fe200078e00ff */
[----:B------:R-:W-:Y:S01]  /*1250*/  SHF.R.S32.HI R13, RZ, 0x1f, R17 ;  /* 0x0000001fff0d7819 */ /* 0x000fe20000011411 */
[----:B------:R4:W-:Y:S01]  /*1260*/  LDGSTS.E.BYPASS.LTC128B.128 [R240+0x2080], [R4.64+0x80], !P1 ;  /* 0x0208008004f07fae */ /* 0x0009e2000c901d56 */
[----:B------:R-:W-:Y:S01]  /*1270*/  ISETP.GE.AND P1, PT, R24, c[0x0][0x19c], PT ;  /* 0x0000670018007a0c */ /* 0x000fe20003f26270 */
[----:B--2---:R-:W-:Y:S01]  /*1280*/  IMAD.MOV.U32 R8, RZ, RZ, c[0x0][0x1ac] ;  /* 0x00006b00ff087624 */ /* 0x004fe200078e00ff */
[----:B------:R-:W-:Y:S01]  /*1290*/  CS2R R114, SRZ ;  /* 0x0000000000727805 */ /* 0x000fe2000001ff00 */
[----:B------:R-:W-:Y:S01]  /*12a0*/  IMAD.U32 R9, RZ, RZ, UR25 ;  /* 0x00000019ff097e24 */ /* 0x000fe2000f8e00ff */
[----:B------:R-:W-:Y:S01]  /*12b0*/  CS2R R112, SRZ ;  /* 0x0000000000707805 */ /* 0x000fe2000001ff00 */
[----:B------:R4:W-:Y:S01]  /*12c0*/  LDGSTS.E.BYPASS.LTC128B.128 [R240+0x4080], [R4.64+0x100], !P6 ;  /* 0x0408010004f07fae */ /* 0x0009e2000f101d56 */
        /* <DEDUP_REMOVED lines=76> */
[----:B------:R-:W-:Y:S01]  /*1790*/  ISETP.GE.AND P3, PT, R2, c[0x0][0x1fc], PT ;  /* 0x00007f0002007a0c */ /* 0x000fe20003f66270 */
[----:B------:R-:W-:Y:S01]  /*17a0*/  IMAD.IADD R19, R0, 0x1, -R14 ;  /* 0x0000000100137824 */ /* 0x000fe200078e0a0e */
[----:B------:R-:W-:Y:S01]  /*17b0*/  SEL R33, RZ, 0x1, P1 ;  /* 0x00000001ff217807 */ /* 0x000fe20000800000 */
[----:B------:R2:W-:Y:S01]  /*17c0*/  LDGSTS.E.BYPASS.LTC128B.128 [R240+0x11080], [R8.64], !P6 ;  /* 0x1108000008f07fae */ /* 0x0005e2000f101d56 */
[----:B------:R-:W-:Y:S01]  /*17d0*/  ISETP.GE.AND P6, PT, R2, c[0x0][0x1fc], PT ;  /* 0x00007f0002007a0c */ /* 0x000fe20003fc6270 */
[----:B------:R-:W-:Y:S01]  /*17e0*/  IMAD.WIDE.U32 R2, R250, c[0x0][0x208], R2 ;  /* 0x00008200fa027a25 */ /* 0x000fe200078e0002 */
[----:B---3--:R-:W-:Y:S01]  /*17f0*/  SEL R34, RZ, 0x1, P3 ;  /* 0x00000001ff227807 */ /* 0x008fe20001800000 */
[----:B------:R2:W-:Y:S01]  /*1800*/  LDGSTS.E.BYPASS.LTC128B.128 [R240+0x13080], [R8.64+0x80], !P2 ;  /* 0x1308008008f07fae */ /* 0x0005e2000d101d56 */
[----:B------:R-:W-:Y:S01]  /*1810*/  ISETP.GE.AND P3, PT, R24, c[0x0][0x16c], PT ;  /* 0x00005b0018007a0c */ /* 0x000fe20003f66270 */
[----:B------:R-:W-:Y:S01]  /*1820*/  CS2R R54, SRZ ;  /* 0x0000000000367805 */ /* 0x000fe2000001ff00 */
[----:B------:R-:W-:Y:S01]  /*1830*/  CS2R R52, SRZ ;  /* 0x0000000000347805 */ /* 0x000fe2000001ff00 */
[----:B------:R2:W-:Y:S01]  /*1840*/  LDGSTS.E.BYPASS.LTC128B.128 [R240+0x15080], [R8.64+0x100], !P5 ;  /* 0x1508010008f07fae */ /* 0x0005e2000e901d56 */
[----:B------:R-:W-:Y:S01]  /*1850*/  SEL R243, RZ, 0x8, P3 ;  /* 0x00000008fff37807 */ /* 0x000fe20001800000 */
[----:B------:R-:W-:Y:S01]  /*1860*/  CS2R R50, SRZ ;  /* 0x0000000000327805 */ /* 0x000fe2000001ff00 */
[----:B------:R-:W-:Y:S01]  /*1870*/  ISETP.GE.AND P3, PT, R21, c[0x0][0x1fc], PT ;  /* 0x00007f0015007a0c */ /* 0x000fe20003f66270 */
[----:B------:R2:W-:Y:S01]  /*1880*/  LDGSTS.E.BYPASS.LTC128B.128 [R240+0x17080], [R8.64+0x180], !P4 ;  /* 0x1708018008f07fae */ /* 0x0005e2000e101d56 */
[C---:B------:R-:W-:Y:S01]  /*1890*/  ISETP.GE.AND P4, PT, R20.reuse, c[0x0][0x16c], PT ;  /* 0x00005b0014007a0c */ /* 0x040fe20003f86270 */
[----:B------:R-:W-:Y:S01]  /*18a0*/  CS2R R48, SRZ ;  /* 0x0000000000307805 */ /* 0x000fe2000001ff00 */
[----:B------:R-:W-:Y:S01]  /*18b0*/  ISETP.GE.AND P5, PT, R20, c[0x0][0x1fc], PT ;  /* 0x00007f0014007a0c */ /* 0x000fe20003fa6270 */
[----:B------:R-:W-:Y:S01]  /*18c0*/  CS2R R46, SRZ ;  /* 0x00000000002e7805 */ /* 0x000fe2000001ff00 */
[----:B------:R-:W-:Y:S01]  /*18d0*/  CS2R R44, SRZ ;  /* 0x00000000002c7805 */ /* 0x000fe2000001ff00 */
[----:B------:R-:W-:Y:S01]  /*18e0*/  CS2R R42, SRZ ;  /* 0x00000000002a7805 */ /* 0x000fe2000001ff00 */
[----:B------:R-:W-:Y:S01]  /*18f0*/  CS2R R40, SRZ ;  /* 0x0000000000287805 */ /* 0x000fe2000001ff00 */
[----:B------:R-:W-:Y:S01]  /*1900*/  CS2R R38, SRZ ;  /* 0x0000000000267805 */ /* 0x000fe2000001ff00 */
[----:B------:R-:W-:Y:S01]  /*1910*/  USHF.L.U64.HI UR7, UR6, 0x5, UR7 ;  /* 0x0000000506077899 */ /* 0x000fe20008010207 */
[----:B----4-:R-:W-:Y:S01]  /*1920*/  SHF.R.S32.HI R5, RZ, 0x4, R15 ;  /* 0x00000004ff057819 */ /* 0x010fe2000001140f */
[----:B------:R-:W-:Y:S01]  /*1930*/  UISETP.GT.AND UP1, UPT, UR11, -0x1, UPT ;  /* 0xffffffff0b00788c */ /* 0x000fe2000bf24270 */
[----:B------:R-:W-:-:S02]  /*1940*/  SHF.R.S32.HI R4, RZ, 0x2, R17 ;  /* 0x00000002ff047819 */ /* 0x000fc40000011411 */
        /* <DEDUP_REMOVED lines=8> */
[----:B------:R-:W-:Y:S02]  /*19d0*/  IMAD R5, R250, c[0x0][0x20c], R5 ;  /* 0x00008300fa057a24 */ /* 0x000fe400078e0205 */
[----:B------:R-:W-:Y:S02]  /*19e0*/  IMAD.IADD R23, R0, 0x1, -R11 ;  /* 0x0000000100177824 */ /* 0x000fe400078e0a0b */
[----:B------:R-:W-:Y:S02]  /*19f0*/  IMAD.IADD R3, R3, 0x1, R5 ;  /* 0x0000000103037824 */ /* 0x000fe400078e0205 */
[----:B------:R-:W-:Y:S01]  /*1a00*/  IMAD R0, R30, c[0x0][0x210], RZ ;  /* 0x000084001e007a24 */ /* 0x000fe200078e02ff */
[----:B------:R-:W-:Y:S01]  /*1a10*/  SEL R30, RZ, 0x4, P3 ;  /* 0x00000004ff1e7807 */ /* 0x000fe20001800000 */
[----:B------:R-:W-:Y:S01]  /*1a20*/  IMAD.WIDE.U32 R2, R148, c[0x0][0x210], R2 ;  /* 0x0000840094027a25 */ /* 0x000fe200078e0002 */
[C---:B------:R-:W-:Y:S02]  /*1a30*/  ISETP.LT.OR P3, PT, R10.reuse, 0x1, P6 ;  /* 0x000000010a00780c */ /* 0x040fe40003761670 */
[----:B------:R-:W-:Y:S01]  /*1a40*/  ISETP.LT.OR P6, PT, R10, 0x21, P6 ;  /* 0x000000210a00780c */ /* 0x000fe200037c1670 */
[----:B------:R-:W-:-:S02]  /*1a50*/  IMAD R0, R148, c[0x0][0x214], R0 ;  /* 0x0000850094007a24 */ /* 0x000fc400078e0200 */
[----:B-1----:R-:W-:Y:S01]  /*1a60*/  IMAD.IADD R22, R4, 0x1, -R12 ;  /* 0x0000000104167824 */ /* 0x002fe200078e0a0c */
[----:B------:R-:W-:Y:S01]  /*1a70*/  @!P0 LEA R12, P2, R25, c[0x0][0x258], 0x2 ;  /* 0x00009600190c8a11 */ /* 0x000fe200078410ff */
[----:B------:R-:W-:Y:S02]  /*1a80*/  IMAD.IADD R3, R3, 0x1, R0 ;  /* 0x0000000103037824 */ /* 0x000fe400078e0200 */
[----:B------:R-:W-:Y:S01]  /*1a90*/  IMAD.U32 R0, RZ, RZ, UR17 ;  /* 0x00000011ff007e24 */ /* 0x000fe2000f8e00ff */
[----:B------:R-:W-:Y:S01]  /*1aa0*/  @!P0 LEA.HI.X R13, R25, c[0x0][0x25c], R28, 0x2, P2 ;  /* 0x00009700190d8a11 */ /* 0x000fe200010f141c */
[----:B------:R-:W-:Y:S01]  /*1ab0*/  IMAD.WIDE.U32 R36, R31, c[0x0][0x218], R2 ;  /* 0x000086001f247a25 */ /* 0x000fe200078e0002 */
[----:B------:R-:W-:Y:S02]  /*1ac0*/  SEL R28, RZ, 0xffffffff, P4 ;  /* 0xffffffffff1c7807 */ /* 0x000fe40002000000 */
[----:B------:R-:W-:Y:S01]  /*1ad0*/  ISETP.GE.AND P4, PT, R21, c[0x0][0x16c], PT ;  /* 0x00005b0015007a0c */ /* 0x000fe20003f86270 */
[----:B------:R-:W-:Y:S01]  /*1ae0*/  IMAD.U32 R2, RZ, RZ, UR24 ;  /* 0x00000018ff027e24 */ /* 0x000fe2000f8e00ff */
[----:B------:R-:W-:Y:S01]  /*1af0*/  IADD3 R35, R37, UR4, RZ ;  /* 0x0000000425237c10 */ /* 0x000fe2000fffe0ff */
[----:B------:R-:W-:Y:S01]  /*1b00*/  IMAD.U32 R3, RZ, RZ, UR25 ;  /* 0x00000019ff037e24 */ /* 0x000fe2000f8e00ff */
[----:B------:R-:W-:Y:S01]  /*1b10*/  ISETP.GE.AND P2, PT, R20, c[0x0][0x1fc], PT ;  /* 0x00007f0014007a0c */ /* 0x000fe20003f46270 */
[----:B------:R-:W-:Y:S01]  /*1b20*/  ULDC.64 UR4, c[0x0][0x240] ;  /* 0x0000900000047ab9 */ /* 0x000fe20000000a00 */
[C---:B------:R-:W-:Y:S01]  /*1b30*/  LEA R3, P1, R2.reuse, R36, 0x6 ;  /* 0x0000002402037211 */ /* 0x040fe200078230ff */
[----:B------:R-:W-:Y:S01]  /*1b40*/  UIMAD UR4, UR10, UR4, URZ ;  /* 0x000000040a0472a4 */ /* 0x000fe2000f8e023f */
[----:B------:R-:W-:Y:S01]  /*1b50*/  SEL R31, RZ, 0x4, P4 ;  /* 0x00000004ff1f7807 */ /* 0x000fe20002000000 */
[----:B------:R1:W-:Y:S01]  /*1b60*/  STL.64 [R1+0x10], R36 ;  /* 0x0000102401007387 */ /* 0x0003e20000100a00 */
        /* <DEDUP_REMOVED lines=10> */
[----:B------:R-:W-:Y:S01]  /*1c10*/  ISETP.GE.AND P4, PT, R21, c[0x0][0x1fc], PT ;  /* 0x00007f0015007a0c */ /* 0x000fe20003f86270 */
[----:B------:R-:W-:Y:S01]  /*1c20*/  UIADD3 UR5, -UR15, UR5, UR10 ;  /* 0x000000050f057290 */ /* 0x000fe2000fffe10a */
[----:B------:R3:W-:Y:S01]  /*1c30*/  @!P0 LDGSTS.E.BYPASS.LTC128B.128 [R0+0x20080], [R12.64] ;  /* 0x200800000c008fae */ /* 0x0007e2000b901d56 */
[----:B------:R-:W-:Y:S01]  /*1c40*/  SEL R25, RZ, 0xffffffff, P2 ;  /* 0xffffffffff197807 */ /* 0x000fe20001000000 */
[----:B------:R-:W-:Y:S01]  /*1c50*/  ULDC UR4, c[0x0][0x2a0] ;  /* 0x0000a80000047ab9 */ /* 0x000fe20000000800 */
[----:B------:R-:W-:Y:S01]  /*1c60*/  SEL R242, RZ, 0x8, P1 ;  /* 0x00000008fff27807 */ /* 0x000fe20000800000 */
[----:B------:R-:W0:Y:S01]  /*1c70*/  LDGDEPBAR ;  /* 0x00000000000079af */ /* 0x000e220000000000 */
[C---:B------:R-:W-:Y:S01]  /*1c80*/  ISETP.LT.OR P2, PT, R10.reuse, 0x1, P5 ;  /* 0x000000010a00780c */ /* 0x040fe20002f41670 */
[----:B------:R-:W-:Y:S01]  /*1c90*/  ULOP3.LUT UR4, URZ, UR4, URZ, 0x33, !UPT ;  /* 0x000000043f047292 */ /* 0x000fe2000f8e333f */
[C---:B------:R-:W-:Y:S01]  /*1ca0*/  ISETP.LT.OR P1, PT, R10.reuse, 0x1, P4 ;  /* 0x000000010a00780c */ /* 0x040fe20002721670 */
[----:B------:R4:W-:Y:S01]  /*1cb0*/  LDGSTS.E.BYPASS.LTC128B.128 [R240+0x18080], [R4.64], !P3 ;  /* 0x1808000004f07fae */ /* 0x0009e2000d901d56 */
[C---:B------:R-:W-:Y:S01]  /*1cc0*/  ISETP.LT.OR P5, PT, R10.reuse, 0x21, P5 ;  /* 0x000000210a00780c */ /* 0x040fe20002fa1670 */
[----:B------:R-:W-:Y:S01]  /*1cd0*/  USHF.L.U32 UR6, UR6, 0x5, URZ ;  /* 0x0000000506067899 */ /* 0x000fe2000800063f */
[----:B------:R-:W-:Y:S01]  /*1ce0*/  ISETP.LT.OR P4, PT, R10, 0x21, P4 ;  /* 0x000000210a00780c */ /* 0x000fe20002781670 */
[----:B------:R5:W-:Y:S01]  /*1cf0*/  STL [R1+0x24], R35 ;  /* 0x0000242301007387 */ /* 0x000be20000100800 */
[----:B-1----:R-:W-:-:S05]  /*1d00*/  CS2R R36, SRZ ;  /* 0x0000000000247805 */ /* 0x002fca000001ff00 */
[----:B------:R4:W-:Y:S01]  /*1d10*/  LDGSTS.E.BYPASS.LTC128B.128 [R240+0x1a080], [R4.64+0x80], !P2 ;  /* 0x1a08008004f07fae */ /* 0x0009e2000d101d56 */
[----:B------:R-:W-:-:S03]  /*1d20*/  LEA R20, P2, R27, c[0x0][0x280], 0x2 ;  /* 0x0000a0001b147a11 */ /* 0x000fc600078410ff */
[----:B------:R4:W-:Y:S01]  /*1d30*/  LDGSTS.E.BYPASS.LTC128B.128 [R240+0x1c080], [R4.64+0x100], !P1 ;  /* 0x1c08010004f07fae */ /* 0x0009e2000c901d56 */
[----:B------:R-:W-:Y:S01]  /*1d40*/  LEA.HI.X R21, R27, c[0x0][0x284], R32, 0x2, P2 ;  /* 0x0000a1001b157a11 */ /* 0x000fe200010f1420 */
[----:B---3--:R-:W-:Y:S01]  /*1d50*/  IMAD.IADD R0, R248, 0x1, -R2 ;  /* 0x00000001f8007824 */ /* 0x008fe200078e0a02 */
        /* <DEDUP_REMOVED lines=62> */
[----:B----4-:R-:W-:Y:S01]  /*2140*/  IMAD.IADD R4, R248, 0x1, -R0 ;  /* 0x00000001f8047824 */ /* 0x010fe200078e0a00 */
        /* <DEDUP_REMOVED lines=27> */
[----:B-----5:R-:W-:Y:S01]  /*2300*/  CS2R R34, SRZ ;  /* 0x0000000000227805 */ /* 0x020fe2000001ff00 */
        /* <DEDUP_REMOVED lines=38> */
.L_x_782:
        /* <DEDUP_REMOVED lines=171> */
.L_x_774:
[----:B------:R-:W-:Y:S11]  /*3020*/  ISETP.NE.AND P1, PT, R200, c[0x0][0x2a8], PT ;  /* 0x0000aa00c8007a0c */ /* 0x000ff60003f25270 */
[----:B------:R-:W-:Y:S02]  /*3030*/  @!UPT UIADD3 URZ, URZ, URZ, URZ ;  /* 0x0000003f3f3ff290 */ /* 0x000fe4000fffe03f */
[----:B------:R-:W-:Y:S05]  /*3040*/  @P1 IMAD.HI.U32 R6, R4, c[0x0][0x2ac], RZ ;  /* 0x0000ab0004061a27 */ /* 0x000fea00078e00ff */
[----:B------:R-:W-:Y:S02]  /*3050*/  @P1 SHF.R.U32.HI R4, RZ, c[0x0][0x2b0], R6 ;  /* 0x0000ac00ff041a19 */ /* 0x000fe40000011606 */
.L_x_775:
[----:B------:R-:W-:Y:S05]  /*3060*/  BSYNC B0 ;  /* 0x0000000000007941 */ /* 0x000fea0003800000 */
.L_x_773:
[----:B--2---:R-:W2:Y:S01]  /*3070*/  LDL R7, [R1+0x8] ;  /* 0x0000080001077983 */ /* 0x004ea20000100800 */
[----:B------:R-:W-:Y:S04]  /*3080*/  IMAD.MOV.U32 R6, RZ, RZ, c[0x0][0x2a8] ;  /* 0x0000aa00ff067624 */ /* 0x000fe800078e00ff */
[----:B------:R-:W-:Y:S04]  /*3090*/  IMAD R4, R4, R6, -UR15 ;  /* 0x8000000f04047e24 */ /* 0x000fe8000f8e0206 */
[----:B--2---:R-:W-:Y:S05]  /*30a0*/  IMAD.IADD R4, R4, 0x1, -R7 ;  /* 0x0000000104047824 */ /* 0x004fea00078e0a07 */
[----:B------:R-:W-:Y:S02]  /*30b0*/  IADD3 R6, R4, c[0x0][0x2a8], RZ ;  /* 0x0000aa0004067a10 */ /* 0x000fe40007ffe0ff */
[----:B------:R-:W-:Y:S02]  /*30c0*/  IMNMX R176, R176, R4, !PT ;  /* 0x00000004b0b07217 */ /* 0x000fe40007800200 */
[----:B------:R-:W-:Y:S02]  /*30d0*/  IMNMX R177, R177, R6, PT ;  /* 0x00000006b1b17217 */ /* 0x000fe40003800200 */
.L_x_772:
        /* <DEDUP_REMOVED lines=18> */
.L_x_778:
[----:B------:R-:W-:Y:S11]  /*3200*/  ISETP.NE.AND P1, PT, R6, c[0x0][0x2a8], PT ;  /* 0x0000aa0006007a0c */ /* 0x000ff60003f25270 */
[----:B------:R-:W-:Y:S02]  /*3210*/  @!UPT UIADD3 URZ, URZ, URZ, URZ ;  /* 0x0000003f3f3ff290 */ /* 0x000fe4000fffe03f */
[----:B------:R-:W-:Y:S05]  /*3220*/  @P1 IMAD.HI.U32 R5, R4, c[0x0][0x2ac], RZ ;  /* 0x0000ab0004051a27 */ /* 0x000fea00078e00ff */
[----:B------:R-:W-:Y:S02]  /*3230*/  @P1 SHF.R.U32.HI R4, RZ, c[0x0][0x2b0], R5 ;  /* 0x0000ac00ff041a19 */ /* 0x000fe40000011605 */
.L_x_779:
[----:B------:R-:W-:Y:S05]  /*3240*/  BSYNC B0 ;  /* 0x0000000000007941 */ /* 0x000fea0003800000 */
.L_x_777:
[----:B------:R-:W3:Y:S01]  /*3250*/  LDL R6, [R1+0x8] ;  /* 0x0000080001067983 */ /* 0x000ee20000100800 */
[----:B------:R-:W-:Y:S04]  /*3260*/  IMAD.MOV.U32 R5, RZ, RZ, c[0x0][0x2a8] ;  /* 0x0000aa00ff057624 */ /* 0x000fe800078e00ff */
[----:B------:R-:W-:Y:S04]  /*3270*/  IMAD R4, R4, R5, -UR15 ;  /* 0x8000000f04047e24 */ /* 0x000fe8000f8e0205 */
[----:B---3--:R-:W-:Y:S05]  /*3280*/  IMAD.IADD R4, R4, 0x1, -R6 ;  /* 0x0000000104047824 */ /* 0x008fea00078e0a06 */
[----:B------:R-:W-:Y:S02]  /*3290*/  IADD3 R5, R4, c[0x0][0x2a8], RZ ;  /* 0x0000aa0004057a10 */ /* 0x000fe40007ffe0ff */
[----:B------:R-:W-:Y:S02]  /*32a0*/  IMNMX R178, R178, R4, !PT ;  /* 0x00000004b2b27217 */ /* 0x000fe40007800200 */
[----:B------:R-:W-:Y:S02]  /*32b0*/  IMNMX R179, R179, R5, PT ;  /* 0x00000005b3b37217 */ /* 0x000fe40003800200 */
.L_x_776:
        /* <DEDUP_REMOVED lines=463> */
.L_x_780:
        /* <DEDUP_REMOVED lines=157> */
.L_x_781:
        /* <DEDUP_REMOVED lines=217> */
.L_x_771:
[----:B------:R-:W-:Y:S05]  /*6710*/  @P1 EXIT ;  /* 0x000000000000194d */ /* 0x000fea0003800000 */
[----:B------:R-:W2:Y:S01]  /*6720*/  S2R R0, SR_CTAID.Y ;  /* 0x0000000000007919 */ /* 0x000ea20000002600 */
[----:B------:R-:W-:Y:S01]  /*6730*/  MOV R2, 0x1 ;  /* 0x0000000100027802 */ /* 0x000fe20000000f00 */
[----:B------:R-:W-:Y:S02]  /*6740*/  USHF.L.U32 UR5, UR11, 0xe, URZ ;  /* 0x0000000e0b057899 */ /* 0x000fe4000800063f */
[----:B-1----:R-:W1:Y:S04]  /*6750*/  S2R R11, SR_CTAID.Z ;  /* 0x00000000000b7919 */ /* 0x002e680000002700 */
[----:B------:R-:W-:Y:S01]  /*6760*/  BAR.SYNC.DEFER_BLOCKING 0x1, 0x100 ;  /* 0x0044000000007b1d */ /* 0x000fe20000010000 */
[----:B------:R-:W-:Y:S01]  /*6770*/  ISETP.NE.AND P1, PT, R2, c[0x0][0x338], PT ;  /* 0x0000ce0002007a0c */ /* 0x000fe20003f25270 */
[----:B------:R-:W-:Y:S01]  /*6780*/  USHF.R.S32.HI UR4, URZ, 0x1f, UR5 ;  /* 0x0000001f3f047899 */ /* 0x000fe20008011405 */
[----:B------:R-:W-:-:S11]  /*6790*/  IADD3 R2, P0, R248, UR5, RZ ;  /* 0x00000005f8027c10 */ /* 0x000fd6000ff1e0ff */
[----:B--2---:R-:W-:-:S05]  /*67a0*/  @P1 IMAD.HI.U32 R3, R0, c[0x0][0x33c], RZ ;  /* 0x0000cf0000031a27 */ /* 0x004fca00078e00ff */
[----:B------:R-:W-:Y:S02]  /*67b0*/  @P1 SHF.R.U32.HI R0, RZ, c[0x0][0x340], R3 ;  /* 0x0000d000ff001a19 */ /* 0x000fe40000011603 */
        /* <DEDUP_REMOVED lines=8> */
[----:B-1----:R-:W-:Y:S02]  /*6840*/  SHF.R.S32.HI R7, RZ, 0x1f, R11 ;  /* 0x0000001fff077819 */ /* 0x002fe4000001140b */
        /* <DEDUP_REMOVED lines=143> */
.L_x_783:
        /* <DEDUP_REMOVED lines=12> */
.L_x_1166:


//--------------------- .text._ZN7cutlass13device_kernelIN5flash19enable_sm80_to_sm89INS1_16FlashAttnBwdSm80INS1_25CollectiveMainloopBwdSm80ILi1ELi1EN4cute5tupleIJNS5_1CILi64EEES8_NS7_ILi256EEEEEENS_6half_tEfNS_4arch4Sm80ELb0ELb1ELb1ELb1ELb0ELb0ELb0ELb0ELi2ELi4ELi2ELi2ELb0EEENS1_21CollectiveEpilogueBwdISA_SB_SD_Li256ELb1ELb0ELi4EEENS1_19SingleTileSchedulerILb1ELb0ELb0ELi64EEEEEEEEEvNT_6ParamsE --------------------------
	.section	.text._ZN7cutlass13device_kernelIN5flash19enable_sm80_to_sm89INS1_16FlashAttnBwdSm80INS1_25CollectiveMainloopBwdSm80ILi1ELi1EN4cute5tupleIJNS5_1CILi64EEES8_NS7_ILi256EEEEEENS_6half_tEfNS_4arch4Sm80ELb0ELb1ELb1ELb1ELb0ELb0ELb0ELb0ELi2ELi4ELi2ELi2ELb0EEENS1_21CollectiveEpilogueBwdISA_SB_SD_Li256ELb1ELb0ELi4EEENS1_19SingleTileSchedulerILb1ELb0ELb0ELi64EEEEEEEEEvNT_6ParamsE,"ax",@progbits
	.sectioninfo	@"SHI_REGISTERS=255"
	.align	128
.text._ZN7cutlass13device_kernelIN5flash19enable_sm80_to_sm89INS1_16FlashAttnBwdSm80INS1_25CollectiveMainloopBwdSm80ILi1ELi1EN4cute5tupleIJNS5_1CILi64EEES8_NS7_ILi256EEEEEENS_6half_tEfNS_4arch4Sm80ELb0ELb1ELb1ELb1ELb0ELb0ELb0ELb0ELi2ELi4ELi2ELi2ELb0EEENS1_21CollectiveEpilogueBwdISA_SB_SD_Li256ELb1ELb0ELi4EEENS1_19SingleTileSchedulerILb1ELb0ELb0ELi64EEEEEEEEEvNT_6ParamsE:
        .type           _ZN7cutlass13device_kernelIN5flash19enable_sm80_to_sm89INS1_16FlashAttnBwdSm80INS1_25CollectiveMainloopBwdSm80ILi1ELi1EN4cute5tupleIJNS5_1CILi64EEES8_NS7_ILi256EEEEEENS_6half_tEfNS_4arch4Sm80ELb0ELb1ELb1ELb1ELb0ELb0ELb0ELb0ELi2ELi4ELi2ELi2ELb0EEENS1_21CollectiveEpilogueBwdISA_SB_SD_Li256ELb1ELb0ELi4EEENS1_19SingleTileSchedulerILb1ELb0ELb0ELi64EEEEEEEEEvNT_6ParamsE,@function
        .size           _ZN7cutlass13device_kernelIN5flash19enable_sm80_to_sm89INS1_16FlashAttnBwdSm80INS1_25CollectiveMainloopBwdSm80ILi1ELi1EN4cute5tupleIJNS5_1CILi64EEES8_NS7_ILi256EEEEEENS_6half_tEfNS_4arch4Sm80ELb0ELb1ELb1ELb1ELb0ELb0ELb0ELb0ELi2ELi4ELi2ELi2ELb0EEENS1_21CollectiveEpilogueBwdISA_SB_SD_Li256ELb1ELb0ELi4EEENS1_19SingleTileSchedulerILb1ELb0ELb0ELi64EEEEEEEEEvNT_6ParamsE,(.L_x_1167 - _ZN7cutlass13device_kernelIN5flash19enable_sm80_to_sm89INS1_16FlashAttnBwdSm80INS1_25CollectiveMainloopBwdSm80ILi1ELi1EN4cute5tupleIJNS5_1CILi64EEES8_NS7_ILi256EEEEEENS_6half_tEfNS_4arch4Sm80ELb0ELb1ELb1ELb1ELb0ELb0ELb0ELb0ELi2ELi4ELi2ELi2ELb0EEENS1_21CollectiveEpilogueBwdISA_SB_SD_Li256ELb1ELb0ELi4EEENS1_19SingleTileSchedulerILb1ELb0ELb0ELi64EEEEEEEEEvNT_6ParamsE)
        .other          _ZN7cutlass13device_kernelIN5flash19enable_sm80_to_sm89INS1_16FlashAttnBwdSm80INS1_25CollectiveMainloopBwdSm80ILi1ELi1EN4cute5tupleIJNS5_1CILi64EEES8_NS7_ILi256EEEEEENS_6half_tEfNS_4arch4Sm80ELb0ELb1ELb1ELb1ELb0ELb0ELb0ELb0ELi2ELi4ELi2ELi2ELb0EEENS1_21CollectiveEpilogueBwdISA_SB_SD_Li256ELb1ELb0ELi4EEENS1_19SingleTileSchedulerILb1ELb0ELb0ELi64EEEEEEEEEvNT_6ParamsE,@"STO_CUDA_ENTRY STV_DEFAULT"
_ZN7cutlass13device_kernelIN5flash19enable_sm80_to_sm89INS1_16FlashAttnBwdSm80INS1_25CollectiveMainloopBwdSm80ILi1ELi1EN4cute5tupleIJNS5_1CILi64EEES8_NS7_ILi256EEEEEENS_6half_tEfNS_4arch4Sm80ELb0ELb1ELb1ELb1ELb0ELb0ELb0ELb0ELi2ELi4ELi2ELi2ELb0EEENS1_21CollectiveEpilogueBwdISA_SB_SD_Li256ELb1ELb0ELi4EEENS1_19SingleTileSchedulerILb1ELb0ELb0ELi64EEEEEEEEEvNT_6ParamsE:
        /* <DEDUP_REMOVED lines=18> */
.L_x_785:
        /* <DEDUP_REMOVED lines=8> */
.L_x_787:
[----:B------:R-:W-:Y:S02]  /*01a0*/  MOV R0, c[0x0][0x3a4] ;  /* 0x0000e90000007a02 */ /* 0x000fe40000000f00 */
.L_x_786:
[----:B------:R-:W-:-:S06]  /*01b0*/  USHF.L.U32 UR14, UR10, 0x6, URZ ;  /* 0x000000060a0e7899 */ /* 0x000fcc000800063f */
[----:B-----5:R-:W-:-:S04]  /*01c0*/  ISETP.LE.AND P0, PT, R0, UR14, PT ;  /* 0x0000000e00007c0c */ /* 0x020fc8000bf03270 */
[----:B------:R-:W-:-:S05]  /*01d0*/  SEL R0, R5, 0xffffffff, !P0 ;  /* 0xffffffff05007807 */ /* 0x000fca0004000000 */
[----:B------:R2:W-:Y:S01]  /*01e0*/  STL [R1+0x3c], R0 ;  /* 0x00003c0001007387 */ /* 0x0005e20000100800 */
[----:B------:R-:W-:Y:S05]  /*01f0*/  BRA `(.L_x_788) ;  /* 0x0000012000007947 */ /* 0x000fea0003800000 */
.L_x_784:
[----:B--2-4-:R-:W-:-:S04]  /*0200*/  ISETP.NE.U32.AND P0, PT, RZ, c[0x0][0x3c0], PT ;  /* 0x0000f000ff007a0c */ /* 0x014fc80003f05070 */
[----:B------:R-:W-:-:S13]  /*0210*/  ISETP.NE.AND.EX P0, PT, RZ, c[0x0][0x3c4], PT, P0 ;  /* 0x0000f100ff007a0c */ /* 0x000fda0003f05300 */
[----:B------:R-:W-:Y:S05]  /*0220*/  @!P0 BRA `(.L_x_789) ;  /* 0x0000002000008947 */ /* 0x000fea0003800000 */
[----:B------:R1:W5:Y:S01]  /*0230*/  LDG.E R0, [R2.64] ;  /* 0x0000001002007981 */ /* 0x000362000c1e1900 */
[----:B------:R-:W-:Y:S05]  /*0240*/  BRA `(.L_x_790) ;  /* 0x0000009000007947 */ /* 0x000fea0003800000 */
.L_x_789:
        /* <DEDUP_REMOVED lines=8> */
.L_x_791:
[----:B------:R-:W-:Y:S02]  /*02d0*/  MOV R0, c[0x0][0x3a4] ;  /* 0x0000e90000007a02 */ /* 0x000fe40000000f00 */
.L_x_790:
[----:B------:R-:W-:-:S06]  /*02e0*/  USHF.L.U32 UR14, UR10, 0x6, URZ ;  /* 0x000000060a0e7899 */ /* 0x000fcc000800063f */
[----:B-----5:R-:W-:-:S04]  /*02f0*/  ISETP.LE.AND P0, PT, R0, UR14, PT ;  /* 0x0000000e00007c0c */ /* 0x020fc8000bf03270 */
[----:B------:R-:W-:-:S05]  /*0300*/  SEL R0, R5, 0xffffffff, !P0 ;  /* 0xffffffff05007807 */ /* 0x000fca0004000000 */
[----:B------:R2:W-:Y:S04]  /*0310*/  STL [R1+0x3c], R0 ;  /* 0x00003c0001007387 */ /* 0x0005e80000100800 */
.L_x_788:
        /* <DEDUP_REMOVED lines=15> */
[C---:B------:R-:W-:Y:S01]  /*0410*/  IMAD.WIDE R4, R88.reuse, R8, c[0x0][0x2d0] ;  /* 0x0000b40058047625 */ /* 0x040fe200078e0208 */
[----:B------:R-:W-:Y:S01]  /*0420*/  ULDC UR13, c[0x0][0x168] ;  /* 0x00005a00000d7ab9 */ /* 0x000fe20000000800 */
[----:B------:R1:W5:Y:S01]  /*0430*/  @P3 LDG.E R16, [R6.64] ;  /* 0x0000001006103981 */ /* 0x000362000c1e1900 */
[----:B------:R-:W-:Y:S01]  /*0440*/  ULDC UR7, c[0x0][0x198] ;  /* 0x0000660000077ab9 */ /* 0x000fe20000000800 */
[----:B------:R-:W-:Y:S01]  /*0450*/  IMAD.MOV.U32 R84, RZ, RZ, RZ ;  /* 0x000000ffff547224 */ /* 0x000fe200078e00ff */
[----:B------:R-:W-:Y:S01]  /*0460*/  P2R R85, PR, RZ, 0x8 ;  /* 0x00000008ff557803 */ /* 0x000fe20000000000 */
[----:B------:R1:W5:Y:S01]  /*0470*/  @P2 LDG.E R13, [R4.64] ;  /* 0x00000010040d2981 */ /* 0x000362000c1e1900 */
        /* <DEDUP_REMOVED lines=12> */
.L_x_792:
[----:B-1-3--:R-:W-:-:S04]  /*0540*/  ISETP.NE.U32.AND P0, PT, RZ, c[0x0][0x2e0], PT ;  /* 0x0000b800ff007a0c */ /* 0x00afc80003f05070 */
[----:B------:R-:W-:-:S13]  /*0550*/  ISETP.NE.AND.EX P0, PT, RZ, c[0x0][0x2e4], PT, P0 ;  /* 0x0000b900ff007a0c */ /* 0x000fda0003f05300 */
[----:B------:R-:W-:Y:S05]  /*0560*/  @!P0 BRA `(.L_x_793) ;  /* 0x0000004000008947 */ /* 0x000fea0003800000 */
[----:B------:R-:W-:-:S05]  /*0570*/  IMAD.WIDE R2, R88, R8, c[0x0][0x2e0] ;  /* 0x0000b80058027625 */ /* 0x000fca00078e0208 */
[----:B------:R-:W2:Y:S02]  /*0580*/  LDG.E R0, [R2.64] ;  /* 0x0000001002007981 */ /* 0x000ea4000c1e1900 */
[----:B--2---:R1:W2:Y:S02]  /*0590*/  R2UR UR7, R0 ;  /* 0x00000000000773c2 */ /* 0x0042a400000e0000 */
[----:B-12---:R-:W-:Y:S05]  /*05a0*/  BRA `(.L_x_794) ;  /* 0x0000006000007947 */ /* 0x006fea0003800000 */
.L_x_793:
[----:B------:R-:W-:Y:S05]  /*05b0*/  @!P2 BRA `(.L_x_794) ;  /* 0x000000500000a947 */ /* 0x000fea0003800000 */
[----:B------:R-:W2:Y:S04]  /*05c0*/  LDG.E R2, [R4.64] ;  /* 0x0000001004027981 */ /* 0x000ea8000c1e1900 */
[----:B------:R-:W3:Y:S01]  /*05d0*/  LDG.E R0, [R4.64+0x4] ;  /* 0x0000041004007981 */ /* 0x000ee2000c1e1900 */
[----:B--2---:R-:W1:Y:S08]  /*05e0*/  R2UR UR7, R2 ;  /* 0x00000000020773c2 */ /* 0x004e7000000e0000 */
[----:B---3--:R-:W1:Y:S02]  /*05f0*/  R2UR UR4, R0 ;  /* 0x00000000000473c2 */ /* 0x008e6400000e0000 */
[----:B-1----:R-:W-:-:S06]  /*0600*/  UIADD3 UR7, -UR7, UR4, URZ ;  /* 0x0000000407077290 */ /* 0x002fcc000fffe13f */
.L_x_794:
        /* <DEDUP_REMOVED lines=15> */
.L_x_795:
[----:B------:R-:W-:Y:S01]  /*0700*/  UIADD3 UR4, UR14, UR13, -UR7 ;  /* 0x0000000d0e047290 */ /* 0x000fe2000fffe807 */
[----:B------:R-:W-:Y:S01]  /*0710*/  PLOP3.LUT P0, PT, PT, PT, PT, 0x80, 0x0 ;  /* 0x000000000000781c */ /* 0x000fe20003f0f070 */
[----:B------:R-:W-:Y:S01]  /*0720*/  ULDC UR5, c[0x0][0x2a4] ;  /* 0x0000a90000057ab9 */ /* 0x000fe20000000800 */
[----:B------:R-:W-:Y:S01]  /*0730*/  CS2R R10, SRZ ;  /* 0x00000000000a7805 */ /* 0x000fe2000001ff00 */
[----:B------:R-:W-:Y:S01]  /*0740*/  UIADD3 UR5, UR4, -UR5, URZ ;  /* 0x8000000504057290 */ /* 0x000fe2000fffe03f */
[----:B------:R-:W-:Y:S01]  /*0750*/  IMAD.MOV.U32 R142, RZ, RZ, RZ ;  /* 0x000000ffff8e7224 */ /* 0x000fe200078e00ff */
[----:B------:R-:W-:Y:S01]  /*0760*/  CS2R R146, SRZ ;  /* 0x0000000000927805 */ /* 0x000fe2000001ff00 */
[----:B------:R-:W-:Y:S01]  /*0770*/  IMAD.MOV.U32 R140, RZ, RZ, RZ ;  /* 0x000000ffff8c7224 */ /* 0x000fe200078e00ff */
[----:B------:R-:W-:Y:S01]  /*0780*/  USHF.R.S32.HI UR4, URZ, 0x1f, UR5 ;  /* 0x0000001f3f047899 */ /* 0x000fe20008011405 */
[----:B------:R-:W-:Y:S01]  /*0790*/  CS2R R144, SRZ ;  /* 0x0000000000907805 */ /* 0x000fe2000001ff00 */
[----:B------:R-:W-:Y:S01]  /*07a0*/  MOV R12, RZ ;  /* 0x000000ff000c7202 */ /* 0x000fe20000000f00 */
[----:B------:R-:W-:Y:S01]  /*07b0*/  IMAD.MOV.U32 R138, RZ, RZ, RZ ;  /* 0x000000ffff8a7224 */ /* 0x000fe200078e00ff */
[----:B------:R-:W-:Y:S01]  /*07c0*/  ULEA.HI UR4, UR4, UR5, URZ, 0x6 ;  /* 0x0000000504047291 */ /* 0x000fe2000f8f303f */
[----:B------:R-:W-:Y:S01]  /*07d0*/  CS2R R136, SRZ ;  /* 0x0000000000887805 */ /* 0x000fe2000001ff00 */
[----:B------:R-:W-:Y:S01]  /*07e0*/  CS2R R134, SRZ ;  /* 0x0000000000867805 */ /* 0x000fe2000001ff00 */
[----:B------:R-:W-:Y:S01]  /*07f0*/  CS2R R6, SRZ ;  /* 0x0000000000067805 */ /* 0x000fe2000001ff00 */
[----:B------:R-:W-:Y:S01]  /*0800*/  USHF.R.S32.HI UR6, URZ, 0x6, UR4 ;  /* 0x000000063f067899 */ /* 0x000fe20008011404 */
[----:B------:R-:W-:Y:S01]  /*0810*/  MOV R132, RZ ;  /* 0x000000ff00847202 */ /* 0x000fe20000000f00 */
[----:B------:R-:W-:Y:S01]  /*0820*/  CS2R R8, SRZ ;  /* 0x0000000000087805 */ /* 0x000fe2000001ff00 */
[----:B------:R-:W-:Y:S01]  /*0830*/  IMAD.MOV.U32 R126, RZ, RZ, RZ ;  /* 0x000000ffff7e7224 */ /* 0x000fe200078e00ff */
[----:B------:R-:W-:Y:S01]  /*0840*/  UISETP.LT.AND UP0, UPT, URZ, UR6, UPT ;  /* 0x000000063f00728c */ /* 0x000fe2000bf01270 */
[----:B------:R-:W-:Y:S01]  /*0850*/  MOV R124, RZ ;  /* 0x000000ff007c7202 */ /* 0x000fe20000000f00 */
[----:B------:R-:W-:Y:S01]  /*0860*/  CS2R R130, SRZ ;  /* 0x0000000000827805 */ /* 0x000fe2000001ff00 */
[----:B------:R-:W-:Y:S01]  /*0870*/  CS2R R14, SRZ ;  /* 0x00000000000e7805 */ /* 0x000fe2000001ff00 */
[----:B------:R-:W-:Y:S01]  /*0880*/  USEL UR6, URZ, UR6, !UP0 ;  /* 0x000000063f067287 */ /* 0x000fe2000c000000 */
[----:B------:R-:W-:Y:S01]  /*0890*/  IMAD.MOV.U32 R128, RZ, RZ, RZ ;  /* 0x000000ffff807224 */ /* 0x000fe200078e00ff */
[----:B------:R-:W-:Y:S01]  /*08a0*/  MOV R122, RZ ;  /* 0x000000ff007a7202 */ /* 0x000fe20000000f00 */
[----:B------:R-:W-:Y:S01]  /*08b0*/  CS2R R120, SRZ ;  /* 0x0000000000787805 */ /* 0x000fe2000001ff00 */
[----:B------:R-:W-:Y:S01]  /*08c0*/  UISETP.GT.AND UP0, UPT, UR12, UR6, UPT ;  /* 0x000000060c00728c */ /* 0x000fe2000bf04270 */
[----:B------:R-:W-:Y:S01]  /*08d0*/  IMAD.MOV.U32 R17, RZ, RZ, RZ ;  /* 0x000000ffff117224 */ /* 0x000fe200078e00ff */
[----:B------:R-:W-:Y:S01]  /*08e0*/  MOV R118, RZ ;  /* 0x000000ff00767202 */ /* 0x000fe20000000f00 */
[----:B------:R-:W-:Y:S01]  /*08f0*/  CS2R R18, SRZ ;  /* 0x0000000000127805 */ /* 0x000fe2000001ff00 */
[----:B------:R-:W-:Y:S01]  /*0900*/  IMAD.MOV.U32 R116, RZ, RZ, RZ ;  /* 0x000000ffff747224 */ /* 0x000fe200078e00ff */
[----:B------:R-:W-:Y:S01]  /*0910*/  MOV R110, RZ ;  /* 0x000000ff006e7202 */ /* 0x000fe20000000f00 */
        /* <DEDUP_REMOVED lines=51> */
[----:B------:R-:W-:Y:S01]  /*0c50*/  UIADD3 UR11, -UR14, UR7, URZ ;  /* 0x000000070e0b7290 */ /* 0x000fe2000fffe13f */
[----:B------:R-:W-:Y:S01]  /*0c60*/  SHF.R.S32.HI R21, RZ, 0x1f, R88 ;  /* 0x0000001fff157819 */ /* 0x000fe20000011458 */
[----:B------:R-:W-:Y:S01]  /*0c70*/  USHF.R.S32.HI UR8, URZ, 0x1f, UR6 ;  /* 0x0000001f3f087899 */ /* 0x000fe20008011406 */
[----:B------:R-:W-:Y:S01]  /*0c80*/  ISETP.NE.AND P0, PT, R0, 0x1, PT ;  /* 0x000000010000780c */ /* 0x000fe20003f05270 */
[----:B------:R-:W-:Y:S01]  /*0c90*/  IMAD.MOV.U32 R0, RZ, RZ, R86 ;  /* 0x000000ffff007224 */ /* 0x000fe200078e0056 */
[----:B------:R-:W-:Y:S01]  /*0ca0*/  LEA.HI R10, R35, R87, RZ, 0x3 ;  /* 0x00000057230a7211 */ /* 0x000fe200078f18ff */
[----:B------:R-:W-:Y:S01]  /*0cb0*/  ULDC.64 UR4, c[0x0][0x178] ;  /* 0x00005e0000047ab9 */ /* 0x000fe20000000a00 */
[----:B------:R-:W-:Y:S01]  /*0cc0*/  SEL R11, R88, RZ, !P2 ;  /* 0x000000ff580b7207 */ /* 0x000fe20005000000 */
[C---:B------:R-:W-:Y:S01]  /*0cd0*/  IMAD.SHL.U32 R19, R87.reuse, 0x4, RZ ;  /* 0x0000000457137824 */ /* 0x040fe200078e00ff */
[----:B------:R-:W-:Y:S01]  /*0ce0*/  LOP3.LUT R2, R10, 0xfffffff8, RZ, 0xc0, !PT ;  /* 0xfffffff80a027812 */ /* 0x000fe200078ec0ff */
[----:B------:R-:W-:Y:S01]  /*0cf0*/  UIMAD UR9, UR8, UR4, URZ ;  /* 0x00000004080972a4 */ /* 0x000fe2000f8e023f */
[----:B------:R-:W-:Y:S01]  /*0d00*/  SHF.R.S32.HI R248, RZ, 0x3, R10 ;  /* 0x00000003fff87819 */ /* 0x000fe2000001140a */
[----:B------:R-:W-:Y:S01]  /*0d10*/  UIMAD.WIDE.U32 UR18, UR6, UR4, URZ ;  /* 0x00000004061272a5 */ /* 0x000fe2000f8e003f */
[----:B------:R-:W-:Y:S01]  /*0d20*/  SHF.R.S32.HI R36, RZ, 0x1f, R86 ;  /* 0x0000001fff247819 */ /* 0x000fe20000011456 */
[----:B------:R-:W-:Y:S01]  /*0d30*/  IMAD.IADD R27, R87, 0x1, -R2 ;  /* 0x00000001571b7824 */ /* 0x000fe200078e0a02 */
[----:B------:R-:W-:Y:S01]  /*0d40*/  SHF.R.S32.HI R17, RZ, 0x1f, R248 ;  /* 0x0000001fff117819 */ /* 0x000fe200000114f8 */
[----:B------:R-:W-:Y:S01]  /*0d50*/  @P0 IMAD.HI.U32 R3, R86, c[0x0][0x24c], RZ ;  /* 0x0000930056030a27 */ /* 0x000fe200078e00ff */
[----:B------:R-:W-:Y:S01]  /*0d60*/  UIMAD UR5, UR6, UR5, UR9 ;  /* 0x00000005060572a4 */ /* 0x000fe2000f8e0209 */
[----:B------:R-:W-:Y:S01]  /*0d70*/  CS2R R146, SRZ ;  /* 0x0000000000927805 */ /* 0x000fe2000001ff00 */
[----:B------:R-:W-:Y:S01]  /*0d80*/  USHF.L.U32 UR15, UR6, 0x6, URZ ;  /* 0x00000006060f7899 */ /* 0x000fe2000800063f */
[----:B------:R-:W-:Y:S01]  /*0d90*/  IMAD.SHL.U32 R2, R27, 0x8, RZ ;  /* 0x000000081b027824 */ /* 0x000fe200078e00ff */
[----:B------:R-:W-:Y:S01]  /*0da0*/  @P0 SHF.R.U32.HI R0, RZ, c[0x0][0x250], R3 ;  /* 0x00009400ff000a19 */ /* 0x000fe20000011603 */
[----:B------:R-:W-:Y:S01]  /*0db0*/  UIADD3 UR5, UR19, UR5, URZ ;  /* 0x0000000513057290 */ /* 0x000fe2000fffe03f */
[----:B-----5:R-:W-:Y:S01]  /*0dc0*/  IADD3 R10, P0, R248, R13, RZ ;  /* 0x0000000df80a7210 */ /* 0x020fe20007f1e0ff */
[----:B------:R-:W-:Y:S01]  /*0dd0*/  USHF.R.S32.HI UR9, URZ, 0x1f, UR15 ;  /* 0x0000001f3f097899 */ /* 0x000fe2000801140f */
[----:B------:R-:W-:Y:S01]  /*0de0*/  SHF.R.S32.HI R4, RZ, 0x1f, R0 ;  /* 0x0000001fff047819 */ /* 0x000fe20000011400 */
[----:B------:R-:W-:Y:S01]  /*0df0*/  IMAD.MOV.U32 R246, RZ, RZ, 0x20 ;  /* 0x00000020fff67424 */ /* 0x000fe200078e00ff */
[----:B------:R-:W-:Y:S01]  /*0e00*/  SHF.R.S32.HI R3, RZ, 0x1f, R2 ;  /* 0x0000001fff037819 */ /* 0x000fe20000011402 */
[----:B------:R-:W-:Y:S01]  /*0e10*/  IMAD.U32 R20, RZ, RZ, UR5 ;  /* 0x00000005ff147e24 */ /* 0x000fe2000f8e00ff */
[----:B------:R-:W-:Y:S01]  /*0e20*/  ISETP.GE.AND P3, PT, R2, c[0x0][0x1cc], PT ;  /* 0x0000730002007a0c */ /* 0x000fe20003f66270 */
[----:B------:R-:W-:Y:S01]  /*0e30*/  IMAD R5, R4, c[0x0][0x1e0], RZ ;  /* 0x0000780004057a24 */ /* 0x000fe200078e02ff */
[----:B------:R-:W-:Y:S01]  /*0e40*/  IADD3 R24, R2, 0x40, RZ ;  /* 0x0000004002187810 */ /* 0x000fe20007ffe0ff */
[----:B------:R-:W-:Y:S01]  /*0e50*/  IMAD R4, R4, c[0x0][0x1b0], RZ ;  /* 0x00006c0004047a24 */ /* 0x000fe200078e02ff */
[----:B------:R-:W-:Y:S01]  /*0e60*/  IADD3 R25, R2, 0x80, RZ ;  /* 0x0000008002197810 */ /* 0x000fe20007ffe0ff */
[----:B------:R-:W-:Y:S01]  /*0e70*/  IMAD R8, R0, c[0x0][0x1e4], R5 ;  /* 0x0000790000087a24 */ /* 0x000fe200078e0205 */
[----:B------:R-:W-:Y:S01]  /*0e80*/  IADD3 R26, R2, 0xc0, RZ ;  /* 0x000000c0021a7810 */ /* 0x000fe20007ffe0ff */
[C---:B------:R-:W-:Y:S01]  /*0e90*/  IMAD R9, R0.reuse, c[0x0][0x1b4], R4 ;  /* 0x00006d0000097a24 */ /* 0x040fe200078e0204 */
[----:B------:R-:W-:Y:S01]  /*0ea0*/  ISETP.GE.AND P5, PT, R25, c[0x0][0x1cc], PT ;  /* 0x0000730019007a0c */ /* 0x000fe20003fa6270 */
[C-C-:B------:R-:W-:Y:S01]  /*0eb0*/  IMAD.WIDE.U32 R6, R0.reuse, c[0x0][0x1e0], R2.reuse ;  /* 0x0000780000067a25 */ /* 0x140fe200078e0002 */
[----:B------:R-:W-:Y:S01]  /*0ec0*/  ULDC.64 UR4, c[0x0][0x208] ;  /* 0x0000820000047ab9 */ /* 0x000fe20000000a00 */
[----:B------:R-:W-:Y:S01]  /*0ed0*/  CS2R R144, SRZ ;  /* 0x0000000000907805 */ /* 0x000fe2000001ff00 */
[----:B------:R-:W-:Y:S01]  /*0ee0*/  UIMAD UR8, UR8, UR4, URZ ;  /* 0x00000004080872a4 */ /* 0x000fe2000f8e023f */
[----:B------:R-:W-:Y:S01]  /*0ef0*/  IMAD.WIDE.U32 R4, R0, c[0x0][0x1b0], R2 ;  /* 0x00006c0000047a25 */ /* 0x000fe200078e0002 */
[----:B------:R-:W-:Y:S01]  /*0f00*/  SEL R0, R21, RZ, !P2 ;  /* 0x000000ff15007207 */ /* 0x000fe20005000000 */
[----:B------:R-:W-:Y:S01]  /*0f10*/  CS2R R142, SRZ ;  /* 0x00000000008e7805 */ /* 0x000fe2000001ff00 */
[----:B------:R-:W-:Y:S01]  /*0f20*/  UIMAD UR8, UR6, UR5, UR8 ;  /* 0x00000005060872a4 */ /* 0x000fe2000f8e0208 */
[----:B------:R-:W-:Y:S01]  /*0f30*/  IMAD.IADD R7, R7, 0x1, R8 ;  /* 0x0000000107077824 */ /* 0x000fe200078e0208 */
[----:B------:R-:W-:Y:S01]  /*0f40*/  CS2R R140, SRZ ;  /* 0x00000000008c7805 */ /* 0x000fe2000001ff00 */
[C---:B------:R-:W-:Y:S01]  /*0f50*/  IMAD R8, R0.reuse, c[0x0][0x1e8], RZ ;  /* 0x00007a0000087a24 */ /* 0x040fe200078e02ff */
[----:B------:R-:W-:Y:S01]  /*0f60*/  CS2R R138, SRZ ;  /* 0x00000000008a7805 */ /* 0x000fe2000001ff00 */
        /* <DEDUP_REMOVED lines=10> */
[C---:B------:R-:W-:Y:S01]  /*1010*/  IMAD R0, R11.reuse, c[0x0][0x1bc], R0 ;  /* 0x00006f000b007a24 */ /* 0x040fe200078e0200 */
[----:B------:R-:W-:Y:S01]  /*1020*/  CS2R R124, SRZ ;  /* 0x00000000007c7805 */ /* 0x000fe2000001ff00 */
[----:B------:R-:W-:Y:S01]  /*1030*/  IMAD.WIDE.U32 R6, R11, c[0x0][0x1b8], R4 ;  /* 0x00006e000b067a25 */ /* 0x000fe200078e0004 */
[-C--:B------:R-:W-:Y:S01]  /*1040*/  LEA.HI.X.SX32 R11, R13, R17.reuse, 0x1, P0 ;  /* 0x000000110d0b7211 */ /* 0x080fe200000f0eff */
[----:B------:R-:W-:Y:S01]  /*1050*/  CS2R R122, SRZ ;  /* 0x00000000007a7805 */ /* 0x000fe2000001ff00 */
[----:B------:R-:W-:Y:S01]  /*1060*/  IADD3 R14, P0, R248, R16, RZ ;  /* 0x00000010f80e7210 */ /* 0x000fe20007f1e0ff */
[----:B------:R-:W-:Y:S01]  /*1070*/  IMAD.U32 R4, RZ, RZ, UR10 ;  /* 0x0000000aff047e24 */ /* 0x000fe2000f8e00ff */
[----:B------:R-:W-:Y:S01]  /*1080*/  CS2R R120, SRZ ;  /* 0x0000000000787805 */ /* 0x000fe2000001ff00 */
[----:B------:R-:W-:Y:S01]  /*1090*/  IMAD.IADD R7, R7, 0x1, R0 ;  /* 0x0000000107077824 */ /* 0x000fe200078e0200 */
[----:B------:R-:W-:Y:S01]  /*10a0*/  LEA.HI.X.SX32 R16, R16, R17, 0x1, P0 ;  /* 0x0000001110107211 */ /* 0x000fe200000f0eff */
[----:B------:R-:W-:Y:S01]  /*10b0*/  IMAD.SHL.U32 R0, R248, 0x40, RZ ;  /* 0x00000040f8007824 */ /* 0x000fe200078e00ff */
[----:B------:R-:W-:Y:S01]  /*10c0*/  SHF.R.S32.HI R17, RZ, 0x1f, R84 ;  /* 0x0000001fff117819 */ /* 0x000fe20000011454 */
[----:B------:R-:W-:Y:S01]  /*10d0*/  IMAD.WIDE R4, R4, 0x40, R10 ;  /* 0x0000004004047825 */ /* 0x000fe200078e020a */
[----:B------:R-:W-:Y:S01]  /*10e0*/  CS2R R118, SRZ ;  /* 0x0000000000767805 */ /* 0x000fe2000001ff00 */
[----:B------:R-:W-:Y:S01]  /*10f0*/  CS2R R116, SRZ ;  /* 0x0000000000747805 */ /* 0x000fe2000001ff00 */
[----:B------:R-:W-:Y:S01]  /*1100*/  LOP3.LUT R0, R0, 0x1c0, RZ, 0xc0, !PT ;  /* 0x000001c000007812 */ /* 0x000fe200078ec0ff */
[C---:B------:R-:W-:Y:S01]  /*1110*/  IMAD R11, R5.reuse, c[0x0][0x1d8], RZ ;  /* 0x00007600050b7a24 */ /* 0x040fe200078e02ff */
[----:B------:R-:W-:Y:S01]  /*1120*/  CS2R R114, SRZ ;  /* 0x0000000000727805 */ /* 0x000fe2000001ff00 */
[----:B------:R-:W-:Y:S01]  /*1130*/  IMAD R10, R5, c[0x0][0x1a8], RZ ;  /* 0x00006a00050a7a24 */ /* 0x000fe200078e02ff */
[----:B------:R-:W-:Y:S01]  /*1140*/  LOP3.LUT R5, R0, 0x38, R2, 0xf8, !PT ;  /* 0x0000003800057812 */ /* 0x000fe200078ef802 */
[----:B------:R-:W-:Y:S01]  /*1150*/  IMAD.IADD R9, R9, 0x1, R12 ;  /* 0x0000000109097824 */ /* 0x000fe200078e020c */
[----:B------:R-:W-:Y:S01]  /*1160*/  SHF.R.U32.HI R0, RZ, 0x3, R0 ;  /* 0x00000003ff007819 */ /* 0x000fe20000011600 */
[C---:B------:R-:W-:Y:S01]  /*1170*/  IMAD R15, R4.reuse, c[0x0][0x1dc], R11 ;  /* 0x00007700040f7a24 */ /* 0x040fe200078e020b */
[----:B------:R-:W-:Y:S01]  /*1180*/  CS2R R112, SRZ ;  /* 0x0000000000707805 */ /* 0x000fe2000001ff00 */
[C---:B------:R-:W-:Y:S01]  /*1190*/  IMAD R12, R4.reuse, c[0x0][0x1ac], R10 ;  /* 0x00006b00040c7a24 */ /* 0x040fe200078e020a */
[----:B------:R-:W-:Y:S01]  /*11a0*/  LOP3.LUT R13, R5, R0, RZ, 0x3c, !PT ;  /* 0x00000000050d7212 */ /* 0x000fe200078e3cff */
        /* <DEDUP_REMOVED lines=8> */
[----:B------:R-:W-:Y:S01]  /*1230*/  IMAD.IADD R0, R11, 0x1, R15 ;  /* 0x000000010b007824 */ /* 0x000fe200078e020f */
[----:B------:R-:W-:Y:S01]  /*1240*/  LEA R6, P0, R8, c[0x0][0x190], 0x1 ;  /* 0x0000640008067a11 */ /* 0x000fe200078008ff */
[----:B------:R-:W-:Y:S01]  /*1250*/  IMAD.IADD R7, R9, 0x1, R12 ;  /* 0x0000000109077824 */ /* 0x000fe200078e020c */
[----:B------:R-:W-:Y:S01]  /*1260*/  CS2R R100, SRZ ;  /* 0x0000000000647805 */ /* 0x000fe2000001ff00 */
[----:B------:R-:W-:Y:S01]  /*1270*/  IMAD.MOV.U32 R9, RZ, RZ, c[0x0][0x1d8] ;  /* 0x00007600ff097624 */ /* 0x000fe200078e00ff */
[----:B------:R-:W-:Y:S01]  /*1280*/  LEA.HI.X R5, R10, c[0x0][0x1c4], R0, 0x1, P1 ;  /* 0x000071000a057a11 */ /* 0x000fe200008f0c00 */
[----:B------:R-:W-:Y:S01]  /*1290*/  IMAD.MOV.U32 R11, RZ, RZ, c[0x0][0x1dc] ;  /* 0x00007700ff0b7624 */ /* 0x000fe200078e00ff */
[----:B------:R-:W-:Y:S01]  /*12a0*/  LEA.HI.X R7, R8, c[0x0][0x194], R7, 0x1, P0 ;  /* 0x0000650008077a11 */ /* 0x000fe200000f0c07 */
[----:B------:R-:W-:Y:S01]  /*12b0*/  IMAD.MOV.U32 R15, RZ, RZ, c[0x0][0x1a8] ;  /* 0x00006a00ff0f7624 */ /* 0x000fe200078e00ff */
[----:B------:R-:W-:Y:S01]  /*12c0*/  LEA R8, P0, R9, R4, 0x6 ;  /* 0x0000000409087211 */ /* 0x000fe200078030ff */
[----:B------:R-:W-:Y:S01]  /*12d0*/  CS2R R98, SRZ ;  /* 0x0000000000627805 */ /* 0x000fe2000001ff00 */
[----:B------:R-:W-:Y:S01]  /*12e0*/  LEA.HI R10, R35, R87, RZ, 0x6 ;  /* 0x00000057230a7211 */ /* 0x000fe200078f30ff */
[----:B------:R-:W-:Y:S01]  /*12f0*/  CS2R R96, SRZ ;  /* 0x0000000000607805 */ /* 0x000fe2000001ff00 */
[----:B------:R-:W-:Y:S01]  /*1300*/  IADD3 R0, -R248, UR11, RZ ;  /* 0x0000000bf8007c10 */ /* 0x000fe2000fffe1ff */
[----:B------:R-:W-:Y:S01]  /*1310*/  CS2R R94, SRZ ;  /* 0x00000000005e7805 */ /* 0x000fe2000001ff00 */
[----:B------:R-:W-:Y:S01]  /*1320*/  LEA.HI.X R9, R9, R5, R11, 0x6, P0 ;  /* 0x0000000509097211 */ /* 0x000fe200000f340b */
[----:B------:R-:W-:Y:S01]  /*1330*/  CS2R R92, SRZ ;  /* 0x00000000005c7805 */ /* 0x000fe2000001ff00 */
[----:B------:R-:W-:Y:S01]  /*1340*/  SHF.R.S32.HI R28, RZ, 0x6, R10 ;  /* 0x00000006ff1c7819 */ /* 0x000fe2000001140a */
[----:B------:R-:W-:Y:S01]  /*1350*/  IMAD R10, R16, c[0x0][0x178], RZ ;  /* 0x00005e00100a7a24 */ /* 0x000fe200078e02ff */
[----:B------:R-:W-:Y:S01]  /*1360*/  ISETP.LT.OR P0, PT, R0, 0x1, P3 ;  /* 0x000000010000780c */ /* 0x000fe20001f01670 */
[----:B------:R-:W-:Y:S01]  /*1370*/  IMAD R16, R16, c[0x0][0x208], RZ ;  /* 0x0000820010107a24 */ /* 0x000fe200078e02ff */
[----:B------:R-:W-:Y:S01]  /*1380*/  ISETP.GE.AND P1, PT, R24, c[0x0][0x1cc], PT ;  /* 0x0000730018007a0c */ /* 0x000fe20003f26270 */
[----:B------:R-:W-:Y:S01]  /*1390*/  IMAD R13, R28, 0x200, R13 ;  /* 0x000002001c0d7824 */ /* 0x000fe200078e020d */
[----:B------:R-:W-:Y:S01]  /*13a0*/  ISETP.LT.OR P2, PT, R0, 0x1, P5 ;  /* 0x000000010000780c */ /* 0x000fe20002f41670 */
[----:B------:R-:W-:Y:S01]  /*13b0*/  IMAD R12, R14, c[0x0][0x17c], R10 ;  /* 0x00005f000e0c7a24 */ /* 0x000fe200078e020a */
[C---:B------:R-:W-:Y:S01]  /*13c0*/  ISETP.LT.OR P4, PT, R0.reuse, 0x1, P1 ;  /* 0x000000010000780c */ /* 0x040fe20000f81670 */
[----:B------:R-:W-:Y:S01]  /*13d0*/  IMAD.SHL.U32 R240, R13, 0x2, RZ ;  /* 0x000000020df07824 */ /* 0x000fe200078e00ff */
[----:B------:R-:W-:Y:S01]  /*13e0*/  ISETP.LT.OR P3, PT, R0, 0x21, P3 ;  /* 0x000000210000780c */ /* 0x000fe20001f61670 */
[----:B------:R-:W-:Y:S01]  /*13f0*/  IMAD.WIDE.U32 R10, R14, c[0x0][0x178], R2 ;  /* 0x00005e000e0a7a25 */ /* 0x000fe200078e0002 */
[----:B------:R-:W-:Y:S01]  /*1400*/  CS2R R90, SRZ ;  /* 0x00000000005a7805 */ /* 0x000fe2000001ff00 */
[----:B------:R-:W-:Y:S01]  /*1410*/  CS2R R82, SRZ ;  /* 0x0000000000527805 */ /* 0x000fe2000001ff00 */
[----:B------:R-:W-:Y:S01]  /*1420*/  CS2R R80, SRZ ;  /* 0x0000000000507805 */ /* 0x000fe2000001ff00 */
[----:B------:R-:W-:Y:S01]  /*1430*/  IMAD.IADD R11, R11, 0x1, R12 ;  /* 0x000000010b0b7824 */ /* 0x000fe200078e020c */
[----:B------:R-:W-:Y:S01]  /*1440*/  @!PT LDS RZ, [RZ] ;  /* 0x00000000fffff984 */ /* 0x000fe20000000800 */
[----:B------:R-:W-:Y:S01]  /*1450*/  @!PT LDS RZ, [RZ] ;  /* 0x00000000fffff984 */ /* 0x000fe20000000800 */
[----:B------:R-:W-:Y:S01]  /*1460*/  @!PT LDS RZ, [RZ] ;  /* 0x00000000fffff984 */ /* 0x000fe20000000800 */
[----:B------:R1:W-:Y:S01]  /*1470*/  LDGSTS.E.BYPASS.LTC128B.128 [R240+0x8080], [R4.64], !P0 ;  /* 0x0808000004f07fae */ /* 0x0003e2000c101d50 */
[----:B------:R-:W-:Y:S01]  /*1480*/  IMAD.MOV.U32 R13, RZ, RZ, c[0x0][0x1ac] ;  /* 0x00006b00ff0d7624 */ /* 0x000fe200078e00ff */
[C---:B------:R-:W-:Y:S01]  /*1490*/  LEA R12, P0, R15.reuse, R6, 0x6 ;  /* 0x000000060f0c7211 */ /* 0x040fe200078030ff */
[----:B------:R-:W-:Y:S01]  /*14a0*/  IMAD.WIDE.U32 R10, R86, c[0x0][0x180], R10 ;  /* 0x00006000560a7a25 */ /* 0x000fe200078e000a */
[----:B------:R-:W-:Y:S01]  /*14b0*/  CS2R R78, SRZ ;  /* 0x00000000004e7805 */ /* 0x000fe2000001ff00 */
[----:B------:R1:W-:Y:S01]  /*14c0*/  LDGSTS.E.BYPASS.LTC128B.128 [R240+0xa080], [R4.64+0x80], !P4 ;  /* 0x0a08008004f07fae */ /* 0x0003e2000e101d50 */
[----:B------:R-:W-:Y:S01]  /*14d0*/  LEA.HI.X R13, R15, R7, R13, 0x6, P0 ;  /* 0x000000070f0d7211 */ /* 0x000fe200000f340d */
[----:B------:R-:W-:Y:S01]  /*14e0*/  IMAD R15, R36, c[0x0][0x180], RZ ;  /* 0x00006000240f7a24 */ /* 0x000fe200078e02ff */
[----:B------:R-:W-:Y:S01]  /*14f0*/  ISETP.GE.AND P0, PT, R26, c[0x0][0x1cc], PT ;  /* 0x000073001a007a0c */ /* 0x000fe20003f06270 */
[----:B------:R1:W-:Y:S01]  /*1500*/  LDGSTS.E.BYPASS.LTC128B.128 [R240+0xc080], [R4.64+0x100], !P2 ;  /* 0x0c08010004f07fae */ /* 0x0003e2000d101d50 */
[----:B------:R-:W-:Y:S01]  /*1510*/  ISETP.LT.OR P2, PT, R0, 0x21, P1 ;  /* 0x000000210000780c */ /* 0x000fe20000f41670 */
[----:B------:R-:W-:Y:S01]  /*1520*/  IMAD R15, R86, c[0x0][0x184], R15 ;  /* 0x00006100560f7a24 */ /* 0x000fe200078e020f */
[----:B------:R-:W-:Y:S01]  /*1530*/  ISETP.LT.OR P6, PT, R0, 0x1, P0 ;  /* 0x000000010000780c */ /* 0x000fe200007c1670 */
[----:B------:R-:W-:Y:S01]  /*1540*/  IMAD R22, R14, c[0x0][0x20c], R16 ;  /* 0x000083000e167a24 */ /* 0x000fe200078e0210 */
[C---:B------:R-:W-:Y:S01]  /*1550*/  ISETP.LT.OR P1, PT, R0.reuse, 0x21, P5 ;  /* 0x000000210000780c */ /* 0x040fe20002f21670 */
[----:B------:R-:W-:Y:S01]  /*1560*/  IMAD.IADD R11, R11, 0x1, R15 ;  /* 0x000000010b0b7824 */ /* 0x000fe200078e020f */
[----:B------:R-:W-:Y:S01]  /*1570*/  ISETP.LT.OR P0, PT, R0, 0x21, P0 ;  /* 0x000000210000780c */ /* 0x000fe20000701670 */
[----:B------:R-:W-:Y:S01]  /*1580*/  IMAD.WIDE.U32 R14, R14, c[0x0][0x208], R2 ;  /* 0x000082000e0e7a25 */ /* 0x000fe200078e0002 */
[----:B------:R-:W-:Y:S01]  /*1590*/  ISETP.NE.AND P5, PT, R85, RZ, PT ;  /* 0x000000ff5500720c */ /* 0x000fe20003fa5270 */
[----:B------:R-:W-:Y:S01]  /*15a0*/  CS2R R76, SRZ ;  /* 0x00000000004c7805 */ /* 0x000fe2000001ff00 */
[----:B------:R-:W-:Y:S01]  /*15b0*/  IADD3 R18, P4, R19, R84, RZ ;  /* 0x0000005413127210 */ /* 0x000fe20007f9e0ff */
[----:B------:R-:W-:Y:S01]  /*15c0*/  CS2R R74, SRZ ;  /* 0x00000000004a7805 */ /* 0x000fe2000001ff00 */
[----:B------:R-:W-:Y:S01]  /*15d0*/  SEL R21, R21, RZ, !P5 ;  /* 0x000000ff15157207 */ /* 0x000fe20006800000 */
[----:B------:R-:W-:Y:S01]  /*15e0*/  CS2R R72, SRZ ;  /* 0x0000000000487805 */ /* 0x000fe2000001ff00 */
[----:B------:R-:W-:Y:S01]  /*15f0*/  SEL R16, R88, RZ, !P5 ;  /* 0x000000ff58107207 */ /* 0x000fe20006800000 */
[----:B------:R1:W-:Y:S01]  /*1600*/  LDGSTS.E.BYPASS.LTC128B.128 [R240+0xe080], [R4.64+0x180], !P6 ;  /* 0x0e08018004f07fae */ /* 0x0003e2000f101d50 */
[----:B------:R-:W-:Y:S01]  /*1610*/  LEA.HI.X.SX32 R19, R19, R17, 0x1, P4 ;  /* 0x0000001113137211 */ /* 0x000fe200020f0eff */
[----:B------:R-:W-:Y:S01]  /*1620*/  IMAD R3, R21, c[0x0][0x188], RZ ;  /* 0x0000620015037a24 */ /* 0x000fe200078e02ff */
[----:B------:R-:W-:Y:S01]  /*1630*/  CS2R R88, SRZ ;  /* 0x0000000000587805 */ /* 0x000fe2000001ff00 */
[----:B------:R2:W-:Y:S01]  /*1640*/  LDGSTS.E.BYPASS.LTC128B.128 [R240+0x9080], [R8.64], !P3 ;  /* 0x0908000008f07fae */ /* 0x0005e2000d901d50 */
[----:B------:R-:W-:Y:S01]  /*1650*/  IMAD.WIDE.U32 R30, R16, c[0x0][0x188], R10 ;  /* 0x00006200101e7a25 */ /* 0x000fe200078e000a */
[----:B------:R-:W-:Y:S01]  /*1660*/  CS2R R70, SRZ ;  /* 0x0000000000467805 */ /* 0x000fe2000001ff00 */
[----:B------:R-:W-:Y:S01]  /*1670*/  CS2R R68, SRZ ;  /* 0x0000000000447805 */ /* 0x000fe2000001ff00 */
[----:B------:R2:W-:Y:S01]  /*1680*/  LDGSTS.E.BYPASS.LTC128B.128 [R240+0xb080], [R8.64+0x80], !P2 ;  /* 0x0b08008008f07fae */ /* 0x0005e2000d101d50 */
[----:B------:R-:W-:Y:S01]  /*1690*/  ISETP.GE.AND P2, PT, R24, c[0x0][0x19c], PT ;  /* 0x0000670018007a0c */ /* 0x000fe20003f46270 */
[----:B------:R-:W-:Y:S01]  /*16a0*/  IMAD R3, R16, c[0x0][0x18c], R3 ;  /* 0x0000630010037a24 */ /* 0x000fe200078e0203 */
[----:B------:R-:W-:Y:S01]  /*16b0*/  CS2R R66, SRZ ;  /* 0x0000000000427805 */ /* 0x000fe2000001ff00 */
[----:B------:R2:W-:Y:S01]  /*16c0*/  LDGSTS.E.BYPASS.LTC128B.128 [R240+0xd080], [R8.64+0x100], !P1 ;  /* 0x0d08010008f07fae */ /* 0x0005e2000c901d50 */
[----:B------:R-:W-:Y:S01]  /*16d0*/  ISETP.LT.OR P5, PT, R0, 0x1, P2 ;  /* 0x000000010000780c */ /* 0x000fe200017a1670 */
[----:B------:R-:W-:Y:S01]  /*16e0*/  IMAD.IADD R23, R31, 0x1, R3 ;  /* 0x000000011f177824 */ /* 0x000fe200078e0203 */
[----:B------:R-:W-:Y:S01]  /*16f0*/  ISETP.GE.AND P1, PT, R25, c[0x0][0x19c], PT ;  /* 0x0000670019007a0c */ /* 0x000fe20003f26270 */
[----:B------:R2:W-:Y:S01]  /*1700*/  LDGSTS.E.BYPASS.LTC128B.128 [R240+0xf080], [R8.64+0x180], !P0 ;  /* 0x0f08018008f07fae */ /* 0x0005e2000c101d50 */
[----:B------:R-:W-:Y:S01]  /*1710*/  ISETP.GE.AND P0, PT, R2, c[0x0][0x19c], PT ;  /* 0x0000670002007a0c */ /* 0x000fe20003f06270 */
[----:B------:R-:W-:Y:S01]  /*1720*/  IMAD R17, R36, c[0x0][0x270], RZ ;  /* 0x00009c0024117a24 */ /* 0x000fe200078e02ff */
[C---:B------:R-:W-:Y:S01]  /*1730*/  ISETP.LT.OR P6, PT, R0.reuse, 0x21, P2 ;  /* 0x000000210000780c */ /* 0x040fe200017c1670 */
[----:B------:R3:W-:Y:S01]  /*1740*/  STL.64 [R1+0x8], R30 ;  /* 0x0000081e01007387 */ /* 0x0007e20000100a00 */
[----:B------:R-:W-:Y:S01]  /*1750*/  ISETP.LT.OR P3, PT, R0, 0x1, P0 ;  /* 0x000000010000780c */ /* 0x000fe20000761670 */
[----:B------:R-:W-:Y:S01]  /*1760*/  IMAD R17, R86, c[0x0][0x274], R17 ;  /* 0x00009d0056117a24 */ /* 0x000fe200078e0211 */
[C---:B------:R-:W-:Y:S01]  /*1770*/  ISETP.LT.OR P4, PT, R0.reuse, 0x21, P0 ;  /* 0x000000210000780c */ /* 0x040fe20000781670 */
[----:B------:R-:W-:Y:S01]  /*1780*/  IMAD.IADD R11, R15, 0x1, R22 ;  /* 0x000000010f0b7824 */ /* 0x000fe200078e0216 */
[----:B------:R-:W-:Y:S01]  /*1790*/  ISETP.LT.OR P2, PT, R0, 0x1, P1 ;  /* 0x000000010000780c */ /* 0x000fe20000f41670 */
[----:B------:R4:W-:Y:S01]  /*17a0*/  STL [R1+0x14], R23 ;  /* 0x0000141701007387 */ /* 0x0009e20000100800 */
[----:B-1----:R-:W-:Y:S01]  /*17b0*/  IMAD.U32 R4, RZ, RZ, UR18 ;  /* 0x00000012ff047e24 */ /* 0x002fe2000f8e00ff */
[----:B------:R-:W-:Y:S01]  /*17c0*/  ISETP.GE.AND P0, PT, R26, c[0x0][0x19c], PT ;  /* 0x000067001a007a0c */ /* 0x000fe20003f06270 */
[----:B------:R-:W-:Y:S01]  /*17d0*/  IMAD.U32 R5, RZ, RZ, UR19 ;  /* 0x00000013ff057e24 */ /* 0x000fe2000f8e00ff */
[----:B------:R-:W-:Y:S01]  /*17e0*/  P2R R5, PR, RZ, 0x10 ;  /* 0x00000010ff057803 */ /* 0x000fe20000000000 */
[----:B------:R-:W-:Y:S01]  /*17f0*/  UIMAD.WIDE.U32 UR18, UR6, UR4, URZ ;  /* 0x00000004061272a5 */ /* 0x000fe2000f8e003f */
[----:B------:R-:W-:Y:S01]  /*1800*/  ISETP.LT.OR P4, PT, R0, 0x21, P1 ;  /* 0x000000210000780c */ /* 0x000fe20000f81670 */
[----:B------:R-:W-:Y:S01]  /*1810*/  CS2R R64, SRZ ;  /* 0x0000000000407805 */ /* 0x000fe2000001ff00 */
[----:B------:R-:W-:Y:S01]  /*1820*/  LEA R3, P1, R4, R30, 0x6 ;  /* 0x0000001e04037211 */ /* 0x000fe200078230ff */
[----:B------:R1:W-:Y:S01]  /*1830*/  LDGSTS.E.BYPASS.LTC128B.128 [R240+0x80], [R6.64], !P3 ;  /* 0x0008000006f07fae */ /* 0x0003e2000d901d50 */
[----:B------:R-:W-:Y:S01]  /*1840*/  P2R R10, PR, RZ, 0x4 ;  /* 0x00000004ff0a7803 */ /* 0x000fe20000000000 */
[----:B------:R-:W-:Y:S01]  /*1850*/  UIADD3 UR8, UR19, UR8, URZ ;  /* 0x0000000813087290 */ /* 0x000fe2000fffe03f */
[----:B------:R-:W-:Y:S01]  /*1860*/  ISETP.LT.OR P3, PT, R0, 0x1, P0 ;  /* 0x000000010000780c */ /* 0x000fe20000761670 */
[----:B------:R1:W-:Y:S01]  /*1870*/  LDGSTS.E.BYPASS.LTC128B.128 [R240+0x2080], [R6.64+0x80], !P5 ;  /* 0x0208008006f07fae */ /* 0x0003e2000e901d50 */
[----:B------:R-:W-:Y:S01]  /*1880*/  ISETP.NE.AND P5, PT, R5, RZ, PT ;  /* 0x000000ff0500720c */ /* 0x000fe20003fa5270 */
[----:B------:R-:W-:Y:S01]  /*1890*/  CS2R R62, SRZ ;  /* 0x00000000003e7805 */ /* 0x000fe2000001ff00 */
[----:B------:R-:W-:Y:S01]  /*18a0*/  LEA.HI.X R5, R4, R23, R20, 0x6, P1 ;  /* 0x0000001704057211 */ /* 0x000fe200008f3414 */
[----:B--2---:R-:W-:Y:S01]  /*18b0*/  IMAD.WIDE.U32 R8, R86, c[0x0][0x270], R18 ;  /* 0x00009c0056087a25 */ /* 0x004fe200078e0012 */
[----:B------:R-:W-:Y:S01]  /*18c0*/  ISETP.NE.AND P1, PT, R10, RZ, PT ;  /* 0x000000ff0a00720c */ /* 0x000fe20003f25270 */
[----:B------:R-:W-:Y:S01]  /*18d0*/  CS2R R60, SRZ ;  /* 0x00000000003c7805 */ /* 0x000fe2000001ff00 */
[----:B------:R-:W-:Y:S01]  /*18e0*/  ISETP.LT.OR P2, PT, R0, 0x21, P0 ;  /* 0x000000210000780c */ /* 0x000fe20000741670 */
[----:B------:R-:W-:Y:S01]  /*18f0*/  IMAD.U32 R0, RZ, RZ, UR15 ;  /* 0x0000000fff007e24 */ /* 0x000fe2000f8e00ff */
[----:B------:R-:W-:Y:S01]  /*1900*/  LEA R4, P0, R3, c[0x0][0x160], 0x1 ;  /* 0x0000580003047a11 */ /* 0x000fe200078008ff */
[----:B------:R-:W-:Y:S01]  /*1910*/  IMAD.IADD R9, R9, 0x1, R17 ;  /* 0x0000000109097824 */ /* 0x000fe200078e0211 */
[----:B------:R-:W-:Y:S01]  /*1920*/  CS2R R58, SRZ ;  /* 0x00000000003a7805 */ /* 0x000fe2000001ff00 */
[----:B------:R-:W-:Y:S01]  /*1930*/  IMAD.MOV.U32 R10, RZ, RZ, R14 ;  /* 0x000000ffff0a7224 */ /* 0x000fe200078e000e */
[----:B------:R-:W-:Y:S01]  /*1940*/  LEA.HI.X R5, R3, c[0x0][0x164], R5, 0x1, P0 ;  /* 0x0000590003057a11 */ /* 0x000fe200000f0c05 */
[----:B------:R-:W-:Y:S01]  /*1950*/  IMAD.MOV.U32 R3, RZ, RZ, c[0x0][0x178] ;  /* 0x00005e00ff037624 */ /* 0x000fe200078e00ff */
[----:B------:R-:W-:Y:S01]  /*1960*/  ISETP.GT.AND P0, PT, R87, 0xf, PT ;  /* 0x0000000f5700780c */ /* 0x000fe20003f04270 */
[----:B---3--:R-:W-:Y:S01]  /*1970*/  IMAD.WIDE.U32 R30, R16, c[0x0][0x278], R8 ;  /* 0x00009e00101e7a25 */ /* 0x008fe200078e0008 */
[----:B------:R-:W-:Y:S01]  /*1980*/  CS2R R56, SRZ ;  /* 0x0000000000387805 */ /* 0x000fe2000001ff00 */
[----:B------:R1:W-:Y:S01]  /*1990*/  LDGSTS.E.BYPASS.LTC128B.128 [R240+0x4080], [R6.64+0x100], !P1 ;  /* 0x0408010006f07fae */ /* 0x0003e2000c901d50 */
[----:B------:R-:W-:Y:S01]  /*19a0*/  CS2R R54, SRZ ;  /* 0x0000000000367805 */ /* 0x000fe2000001ff00 */
[----:B------:R-:W-:Y:S01]  /*19b0*/  IMAD.WIDE.U32 R8, R86, c[0x0][0x210], R10 ;  /* 0x0000840056087a25 */ /* 0x000fe200078e000a */
[----:B------:R-:W-:Y:S01]  /*19c0*/  CS2R R52, SRZ ;  /* 0x0000000000347805 */ /* 0x000fe2000001ff00 */
        /* <DEDUP_REMOVED lines=9> */
[----:B------:R-:W-:Y:S01]  /*1a60*/  ISETP.GE.AND P6, PT, R25, c[0x0][0x16c], PT ;  /* 0x00005b0019007a0c */ /* 0x000fe20003fc6270 */
[----:B------:R-:W-:Y:S01]  /*1a70*/  CS2R R42, SRZ ;  /* 0x00000000002a7805 */ /* 0x000fe2000001ff00 */
[----:B------:R-:W-:Y:S01]  /*1a80*/  CS2R R40, SRZ ;  /* 0x0000000000287805 */ /* 0x000fe2000001ff00 */
[----:B------:R2:W-:Y:S01]  /*1a90*/  LDGSTS.E.BYPASS.LTC128B.128 [R240+0x5080], [R12.64+0x100], !P4 ;  /* 0x050801000cf07fae */ /* 0x0005e2000e101d50 */
[----:B------:R-:W-:Y:S01]  /*1aa0*/  ISETP.GE.AND P4, PT, R24, c[0x0][0x16c], PT ;  /* 0x00005b0018007a0c */ /* 0x000fe20003f86270 */
[----:B------:R-:W-:Y:S01]  /*1ab0*/  CS2R R38, SRZ ;  /* 0x0000000000267805 */ /* 0x000fe2000001ff00 */
[----:B------:R-:W-:Y:S01]  /*1ac0*/  UISETP.GT.AND UP1, UPT, UR10, -0x1, UPT ;  /* 0xffffffff0a00788c */ /* 0x000fe2000bf24270 */
[----:B------:R2:W-:Y:S04]  /*1ad0*/  LDGSTS.E.BYPASS.LTC128B.128 [R240+0x7080], [R12.64+0x180], !P2 ;  /* 0x070801800cf07fae */ /* 0x0005e8000d101d50 */
[----:B------:R-:W0:Y:S04]  /*1ae0*/  LDGDEPBAR ;  /* 0x00000000000079af */ /* 0x000e280000000000 */
[----:B------:R3:W-:Y:S01]  /*1af0*/  STL.64 [R1+0x20], R30 ;  /* 0x0000201e01007387 */ /* 0x0007e20000100a00 */
[----:B-1----:R-:W-:Y:S01]  /*1b00*/  IMAD.MOV.U32 R7, RZ, RZ, c[0x0][0x17c] ;  /* 0x00005f00ff077624 */ /* 0x002fe200078e00ff */
[----:B--2---:R-:W-:Y:S01]  /*1b10*/  IADD3 R12, -R0, UR13, -R248 ;  /* 0x0000000d000c7c10 */ /* 0x004fe2000fffe9f8 */
[----:B------:R-:W-:-:S02]  /*1b20*/  IMAD R0, R21, c[0x0][0x278], RZ ;  /* 0x00009e0015007a24 */ /* 0x000fc400078e02ff */
[----:B------:R-:W-:Y:S01]  /*1b30*/  IMAD R13, R36, c[0x0][0x210], RZ ;  /* 0x00008400240d7a24 */ /* 0x000fe200078e02ff */
[----:B------:R-:W-:Y:S01]  /*1b40*/  ISETP.LT.OR P1, PT, R12, 0x1, P3 ;  /* 0x000000010c00780c */ /* 0x000fe20001f21670 */
[----:B------:R-:W-:Y:S01]  /*1b50*/  IMAD R0, R16, c[0x0][0x27c], R0 ;  /* 0x00009f0010007a24 */ /* 0x000fe200078e0200 */
[----:B------:R-:W-:Y:S01]  /*1b60*/  ISETP.LT.OR P0, PT, R12, 0x1, P4 ;  /* 0x000000010c00780c */ /* 0x000fe20002701670 */
[----:B------:R-:W-:Y:S01]  /*1b70*/  IMAD R13, R86, c[0x0][0x214], R13 ;  /* 0x00008500560d7a24 */ /* 0x000fe200078e020d */
[----:B------:R-:W-:Y:S01]  /*1b80*/  ISETP.LT.OR P2, PT, R12, 0x1, P6 ;  /* 0x000000010c00780c */ /* 0x000fe20003741670 */
[----:B------:R-:W-:Y:S02]  /*1b90*/  IMAD.IADD R17, R31, 0x1, R0 ;  /* 0x000000011f117824 */ /* 0x000fe400078e0200 */
[----:B------:R-:W-:-:S03]  /*1ba0*/  IMAD.IADD R9, R9, 0x1, R13 ;  /* 0x0000000109097824 */ /* 0x000fc600078e020d */
[----:B------:R-:W-:Y:S01]  /*1bb0*/  STL [R1+0x38], R17 ;  /* 0x0000381101007387 */ /* 0x000fe20000100800 */
[----:B----4-:R-:W-:-:S03]  /*1bc0*/  IMAD.WIDE.U32 R22, R16, c[0x0][0x218], R8 ;  /* 0x0000860010167a25 */ /* 0x010fc600078e0008 */
[----:B------:R1:W-:Y:S01]  /*1bd0*/  LDGSTS.E.BYPASS.LTC128B.128 [R240+0x10080], [R4.64], !P1 ;  /* 0x1008000004f07fae */ /* 0x0003e2000c901d50 */
[----:B------:R-:W-:-:S03]  /*1be0*/  LEA R6, P1, R3, R4, 0x6 ;  /* 0x0000000403067211 */ /* 0x000fc600078230ff */
[----:B------:R1:W-:Y:S01]  /*1bf0*/  LDGSTS.E.BYPASS.LTC128B.128 [R240+0x12080], [R4.64+0x80], !P0 ;  /* 0x1208008004f07fae */ /* 0x0003e2000c101d50 */
[----:B------:R-:W-:Y:S02]  /*1c00*/  LEA.HI.X R7, R3, R5, R7, 0x6, P1 ;  /* 0x0000000503077211 */ /* 0x000fe400008f3407 */
[----:B------:R-:W-:Y:S01]  /*1c10*/  ISETP.LT.OR P1, PT, R12, 0x1, P5 ;  /* 0x000000010c00780c */ /* 0x000fe20002f21670 */
[----:B------:R1:W-:Y:S01]  /*1c20*/  LDGSTS.E.BYPASS.LTC128B.128 [R240+0x14080], [R4.64+0x100], !P2 ;  /* 0x1408010004f07fae */ /* 0x0003e2000d101d50 */
[----:B------:R-:W-:-:S03]  /*1c30*/  ISETP.GT.AND P2, PT, R87, 0xf, PT ;  /* 0x0000000f5700780c */ /* 0x000fc60003f44270 */
[----:B------:R2:W-:Y:S08]  /*1c40*/  STL.64 [R1], R22 ;  /* 0x0000001601007387 */ /* 0x0005f00000100a00 */
[----:B------:R1:W-:Y:S01]  /*1c50*/  LDGSTS.E.BYPASS.LTC128B.128 [R240+0x16080], [R4.64+0x180], !P1 ;  /* 0x1608018004f07fae */ /* 0x0003e2000c901d50 */
[----:B------:R-:W-:Y:S02]  /*1c60*/  ISETP.LT.OR P1, PT, R12, 0x21, P5 ;  /* 0x000000210c00780c */ /* 0x000fe40002f21670 */
[----:B------:R-:W-:-:S02]  /*1c70*/  @!P2 IADD3 R0, P0, R30, UR15, RZ ;  /* 0x0000000f1e00ac10 */ /* 0x000fc4000ff1e0ff */
[----:B------:R-:W-:Y:S02]  /*1c80*/  ISETP.GE.AND P5, PT, R2, c[0x0][0x16c], PT ;  /* 0x00005b0002007a0c */ /* 0x000fe40003fa6270 */
[----:B------:R-:W-:Y:S02]  /*1c90*/  @!P2 IADD3.X R3, R17, UR9, RZ, P0, !PT ;  /* 0x000000091103ac10 */ /* 0x000fe400087fe4ff */
[C---:B------:R-:W-:Y:S02]  /*1ca0*/  @!P2 LEA R10, P0, R0.reuse, c[0x0][0x258], 0x2 ;  /* 0x00009600000aaa11 */ /* 0x040fe400078010ff */
[----:B------:R-:W-:Y:S02]  /*1cb0*/  SEL R33, RZ, 0x1, P5 ;  /* 0x00000001ff217807 */ /* 0x000fe40002800000 */
[----:B------:R-:W-:Y:S01]  /*1cc0*/  @!P2 LEA.HI.X R11, R0, c[0x0][0x25c], R3, 0x2, P0 ;  /* 0x00009700000baa11 */ /* 0x000fe200000f1403 */
[----:B------:R-:W-:Y:S01]  /*1cd0*/  IMAD R0, R21, c[0x0][0x218], RZ ;  /* 0x0000860015007a24 */ /* 0x000fe200078e02ff */
[C---:B------:R-:W-:Y:S01]  /*1ce0*/  ISETP.LT.OR P0, PT, R12.reuse, 0x21, P3 ;  /* 0x000000210c00780c */ /* 0x040fe20001f01670 */
[----:B------:R-:W-:Y:S01]  /*1cf0*/  IMAD.U32 R3, RZ, RZ, UR8 ;  /* 0x00000008ff037e24 */ /* 0x000fe2000f8e00ff */
[----:B------:R-:W-:Y:S01]  /*1d00*/  ISETP.LT.OR P3, PT, R12, 0x21, P4 ;  /* 0x000000210c00780c */ /* 0x000fe20002761670 */
[----:B------:R-:W-:Y:S01]  /*1d10*/  IMAD R0, R16, c[0x0][0x21c], R0 ;  /* 0x0000870010007a24 */ /* 0x000fe200078e0200 */
[----:B------:R-:W-:Y:S01]  /*1d20*/  ISETP.LT.OR P2, PT, R12, 0x21, P6 ;  /* 0x000000210c00780c */ /* 0x000fe20003741670 */
[----:B------:R-:W-:Y:S01]  /*1d30*/  USHF.L.U64.HI UR8, UR4, 0x5, UR5 ;  /* 0x0000000504087899 */ /* 0x000fe20008010205 */
[----:B------:R-:W-:Y:S01]  /*1d40*/  ISETP.GT.AND P6, PT, R87, 0xf, PT ;  /* 0x0000000f5700780c */ /* 0x000fe20003fc4270 */
[----:B------:R-:W-:Y:S01]  /*1d50*/  IMAD.IADD R14, R23, 0x1, R0 ;  /* 0x00000001170e7824 */ /* 0x000fe200078e0200 */
[----:B------:R-:W-:-:S02]  /*1d60*/  ISETP.GE.AND P4, PT, R2, c[0x0][0x1fc], PT ;  /* 0x00007f0002007a0c */ /* 0x000fc40003f86270 */
[----:B------:R-:W-:Y:S01]  /*1d70*/  ISETP.GE.AND P5, PT, R24, c[0x0][0x1fc], PT ;  /* 0x00007f0018007a0c */ /* 0x000fe20003fa6270 */
[----:B-1----:R-:W-:Y:S02]  /*1d80*/  IMAD.U32 R4, RZ, RZ, UR18 ;  /* 0x00000012ff047e24 */ /* 0x002fe4000f8e00ff */
[----:B------:R1:W-:Y:S01]  /*1d90*/  LDGSTS.E.BYPASS.LTC128B.128 [R240+0x11080], [R6.64], !P0 ;  /* 0x1108000006f07fae */ /* 0x0003e2000c101d50 */
[----:B------:R-:W-:Y:S01]  /*1da0*/  SEL R34, RZ, 0x1, P4 ;  /* 0x00000001ff227807 */ /* 0x000fe20002000000 */
[----:B------:R-:W-:Y:S01]  /*1db0*/  IMAD.U32 R5, RZ, RZ, UR19 ;  /* 0x00000013ff057e24 */ /* 0x000fe2000f8e00ff */
[----:B------:R-:W-:Y:S01]  /*1dc0*/  ISETP.GE.AND P4, PT, R25, c[0x0][0x1fc], PT ;  /* 0x00007f0019007a0c */ /* 0x000fe20003f86270 */
[----:B------:R1:W-:Y:S01]  /*1dd0*/  LDGSTS.E.BYPASS.LTC128B.128 [R240+0x13080], [R6.64+0x80], !P3 ;  /* 0x1308008006f07fae */ /* 0x0003e2000d901d50 */
[----:B------:R-:W-:Y:S02]  /*1de0*/  LEA R0, P0, R4, R22, 0x6 ;  /* 0x0000001604007211 */ /* 0x000fe400078030ff */
[----:B------:R-:W-:Y:S01]  /*1df0*/  ISETP.GE.AND P3, PT, R2, c[0x0][0x1fc], PT ;  /* 0x00007f0002007a0c */ /* 0x000fe20003f66270 */
[----:B------:R1:W-:Y:S01]  /*1e00*/  LDGSTS.E.BYPASS.LTC128B.128 [R240+0x15080], [R6.64+0x100], !P2 ;  /* 0x1508010006f07fae */ /* 0x0003e2000d101d50 */
[----:B------:R-:W-:-:S02]  /*1e10*/  LEA.HI.X R4, R4, R14, R3, 0x6, P0 ;  /* 0x0000000e04047211 */ /* 0x000fc400000f3403 */
[----:B------:R-:W-:Y:S01]  /*1e20*/  ISETP.GE.AND P0, PT, R25, c[0x0][0x16c], PT ;  /* 0x00005b0019007a0c */ /* 0x000fe20003f06270 */
[----:B------:R1:W-:Y:S01]  /*1e30*/  LDGSTS.E.BYPASS.LTC128B.128 [R240+0x17080], [R6.64+0x180], !P1 ;  /* 0x1708018006f07fae */ /* 0x0003e2000c901d50 */
[----:B------:R-:W-:Y:S02]  /*1e40*/  P2R R13, PR, RZ, 0x8 ;  /* 0x00000008ff0d7803 */ /* 0x000fe40000000000 */
[----:B------:R-:W-:Y:S01]  /*1e50*/  SEL R32, RZ, 0x4, P0 ;  /* 0x00000004ff207807 */ /* 0x000fe20000000000 */
[----:B------:R4:W-:Y:S01]  /*1e60*/  STL [R1+0x10], R14 ;  /* 0x0000100e01007387 */ /* 0x0009e20000100800 */
[----:B------:R-:W-:Y:S02]  /*1e70*/  ISETP.NE.AND P2, PT, R13, RZ, PT ;  /* 0x000000ff0d00720c */ /* 0x000fe40003f45270 */
[----:B------:R-:W-:Y:S02]  /*1e80*/  LEA R2, P0, R0, c[0x0][0x1f0], 0x1 ;  /* 0x00007c0000027a11 */ /* 0x000fe400078008ff */
[----:B------:R-:W-:-:S02]  /*1e90*/  ISETP.LT.OR P2, PT, R12, 0x1, P2 ;  /* 0x000000010c00780c */ /* 0x000fc40001741670 */
[----:B------:R-:W-:Y:S01]  /*1ea0*/  LEA.HI.X R3, R0, c[0x0][0x1f4], R4, 0x1, P0 ;  /* 0x00007d0000037a11 */ /* 0x000fe200000f0c04 */
[----:B------:R-:W-:Y:S01]  /*1eb0*/  @!P6 IMAD.SHL.U32 R0, R87, 0x10, RZ ;  /* 0x000000105700e824 */ /* 0x000fe200078e00ff */
[----:B------:R-:W-:Y:S01]  /*1ec0*/  ISETP.LT.OR P0, PT, R12, 0x1, P5 ;  /* 0x000000010c00780c */ /* 0x000fe20002f01670 */
[----:B------:R-:W-:Y:S01]  /*1ed0*/  IMAD.WIDE.U32 R4, R86, c[0x0][0x288], R18 ;  /* 0x0000a20056047a25 */ /* 0x000fe200078e0012 */
[C---:B------:R-:W-:Y:S02]  /*1ee0*/  ISETP.GE.AND P1, PT, R24.reuse, c[0x0][0x16c], PT ;  /* 0x00005b0018007a0c */ /* 0x040fe40003f26270 */
[----:B------:R-:W-:Y:S01]  /*1ef0*/  ISETP.GE.AND P3, PT, R24, c[0x0][0x1fc], PT ;  /* 0x00007f0018007a0c */ /* 0x000fe20003f66270 */
[----:B------:R2:W-:Y:S01]  /*1f00*/  @!P6 LDGSTS.E.BYPASS.LTC128B.128 [R0+0x20080], [R10.64] ;  /* 0x200800000a00efae */ /* 0x0005e2000b901d50 */
[----:B---3--:R-:W-:Y:S02]  /*1f10*/  SEL R30, RZ, 0xffffffff, P1 ;  /* 0xffffffffff1e7807 */ /* 0x008fe40000800000 */
[----:B------:R-:W-:Y:S01]  /*1f20*/  ISETP.GE.AND P1, PT, R26, c[0x0][0x16c], PT ;  /* 0x00005b001a007a0c */ /* 0x000fe20003f26270 */
[----:B------:R-:W0:Y:S01]  /*1f30*/  LDGDEPBAR ;  /* 0x00000000000079af */ /* 0x000e220000000000 */
[----:B------:R-:W-:-:S02]  /*1f40*/  SEL R31, RZ, 0xffffffff, P3 ;  /* 0xffffffffff1f7807 */ /* 0x000fc40001800000 */
[----:B------:R-:W-:Y:S01]  /*1f50*/  ISETP.GE.AND P3, PT, R26, c[0x0][0x1fc], PT ;  /* 0x00007f001a007a0c */ /* 0x000fe20003f66270 */
[----:B------:R3:W-:Y:S01]  /*1f60*/  LDGSTS.E.BYPASS.LTC128B.128 [R240+0x18080], [R2.64], !P2 ;  /* 0x1808000002f07fae */ /* 0x0007e2000d101d50 */
[----:B------:R-:W-:Y:S01]  /*1f70*/  SEL R243, RZ, 0x8, P1 ;  /* 0x00000008fff37807 */ /* 0x000fe20000800000 */
[----:B-1----:R-:W-:Y:S01]  /*1f80*/  IMAD.U32 R7, RZ, RZ, UR4 ;  /* 0x00000004ff077e24 */ /* 0x002fe2000f8e00ff */
[C---:B------:R-:W-:Y:S01]  /*1f90*/  ISETP.LT.OR P1, PT, R12.reuse, 0x1, P4 ;  /* 0x000000010c00780c */ /* 0x040fe20002721670 */
[----:B------:R3:W-:Y:S01]  /*1fa0*/  LDGSTS.E.BYPASS.LTC128B.128 [R240+0x1a080], [R2.64+0x80], !P0 ;  /* 0x1a08008002f07fae */ /* 0x0007e2000c101d50 */
[----:B------:R-:W-:-:S11]  /*1fb0*/  ISETP.LT.OR P0, PT, R12, 0x1, P3 ;  /* 0x000000010c00780c */ /* 0x000fd60001f01670 */
[----:B------:R3:W-:Y:S01]  /*1fc0*/  LDGSTS.E.BYPASS.LTC128B.128 [R240+0x1c080], [R2.64+0x100], !P1 ;  /* 0x1c08010002f07fae */ /* 0x0007e2000c901d50 */
[----:B------:R-:W-:Y:S01]  /*1fd0*/  ISETP.GE.AND P1, PT, R25, c[0x0][0x1fc], PT ;  /* 0x00007f0019007a0c */ /* 0x000fe20003f26270 */
[----:B--2---:R-:W-:Y:S01]  /*1fe0*/  IMAD R0, R36, c[0x0][0x288], RZ ;  /* 0x0000a20024007a24 */ /* 0x004fe200078e02ff */
[----:B------:R-:W-:Y:S01]  /*1ff0*/  LEA.HI R10, R35, R87, RZ, 0x4 ;  /* 0x00000057230a7211 */ /* 0x000fe200078f20ff */
[----:B------:R3:W-:Y:S01]  /*2000*/  LDGSTS.E.BYPASS.LTC128B.128 [R240+0x1e080], [R2.64+0x180], !P0 ;  /* 0x1e08018002f07fae */ /* 0x0007e2000c101d50 */
[----:B------:R-:W-:Y:S01]  /*2010*/  LEA R18, P0, R7, R2, 0x6 ;  /* 0x0000000207127211 */ /* 0x000fe200078030ff */
[----:B------:R-:W-:Y:S01]  /*2020*/  IMAD R0, R86, c[0x0][0x28c], R0 ;  /* 0x0000a30056007a24 */ /* 0x000fe200078e0200 */
[----:B------:R-:W-:Y:S01]  /*2030*/  LOP3.LUT R6, R10, 0xfffffff0, RZ, 0xc0, !PT ;  /* 0xfffffff00a067812 */ /* 0x000fe200078ec0ff */
[----:B------:R-:W-:Y:S01]  /*2040*/  IMAD R11, R36, c[0x0][0x238], RZ ;  /* 0x00008e00240b7a24 */ /* 0x000fe200078e02ff */
[----:B------:R-:W-:Y:S01]  /*2050*/  SEL R29, RZ, 0x4, P1 ;  /* 0x00000004ff1d7807 */ /* 0x000fe20000800000 */
[----:B------:R-:W-:Y:S01]  /*2060*/  IMAD.IADD R5, R5, 0x1, R0 ;  /* 0x0000000105057824 */ /* 0x000fe200078e0200 */
[----:B------:R-:W-:Y:S01]  /*2070*/  CS2R R36, SRZ ;  /* 0x0000000000247805 */ /* 0x000fe2000001ff00 */
[----:B------:R-:W-:Y:S01]  /*2080*/  IMAD.U32 R0, RZ, RZ, UR5 ;  /* 0x00000005ff007e24 */ /* 0x000fe2000f8e00ff */
[----:B------:R-:W-:Y:S01]  /*2090*/  UIADD3 UR5, UR7, 0x1, -UR14 ;  /* 0x0000000107057890 */ /* 0x000fe2000fffe80e */
[----:B------:R-:W-:Y:S01]  /*20a0*/  IMAD.IADD R6, R87, 0x1, -R6 ;  /* 0x0000000157067824 */ /* 0x000fe200078e0a06 */
[----:B------:R-:W-:Y:S01]  /*20b0*/  UIADD3 UR7, UR7, -UR13, URZ ;  /* 0x8000000d07077290 */ /* 0x000fe2000fffe03f */
[----:B------:R-:W-:Y:S01]  /*20c0*/  IMAD.WIDE.U32 R22, R16, c[0x0][0x290], R4 ;  /* 0x0000a40010167a25 */ /* 0x000fe200078e0004 */
[----:B------:R-:W-:-:S02]  /*20d0*/  LEA.HI.X R19, R7, R3, R0, 0x6, P0 ;  /* 0x0000000307137211 */ /* 0x000fc400000f3400 */
[----:B------:R-:W-:Y:S01]  /*20e0*/  SHF.R.S32.HI R7, RZ, 0x1f, R6 ;  /* 0x0000001fff077819 */ /* 0x000fe20000011406 */
[----:B------:R-:W-:Y:S01]  /*20f0*/  IMAD.SHL.U32 R0, R84, 0x100, RZ ;  /* 0x0000010054007824 */ /* 0x000fe200078e00ff */
[----:B------:R1:W-:Y:S01]  /*2100*/  STL.64 [R1+0x18], R22 ;  /* 0x0000181601007387 */ /* 0x0003e20000100a00 */
[----:B------:R-:W-:Y:S01]  /*2110*/  IMAD R11, R86, c[0x0][0x23c], R11 ;  /* 0x00008f00560b7a24 */ /* 0x000fe200078e020b */
[----:B------:R-:W-:Y:S01]  /*2120*/  LEA.HI R230, R7, R6, RZ, 0x3 ;  /* 0x0000000607e67211 */ /* 0x000fe200078f18ff */
[----:B------:R-:W-:Y:S01]  /*2130*/  CS2R R84, SRZ ;  /* 0x0000000000547805 */ /* 0x000fe2000001ff00 */
[----:B------:R-:W-:Y:S01]  /*2140*/  IADD3 R8, P0, R0, R87, RZ ;  /* 0x0000005700087210 */ /* 0x000fe20007f1e0ff */
[----:B---3--:R-:W-:-:S04]  /*2150*/  IMAD R2, R21, c[0x0][0x290], RZ ;  /* 0x0000a40015027a24 */ /* 0x008fc800078e02ff */
[----:B------:R-:W-:Y:S01]  /*2160*/  IMAD R3, R16, c[0x0][0x294], R2 ;  /* 0x0000a50010037a24 */ /* 0x000fe200078e0202 */
[----:B------:R-:W-:Y:S02]  /*2170*/  SHF.R.S32.HI R2, RZ, 0x1f, R0 ;  /* 0x0000001fff027819 */ /* 0x000fe40000011400 */
[----:B------:R-:W-:Y:S01]  /*2180*/  IADD3 R0, P1, R22, UR15, RZ ;  /* 0x0000000f16007c10 */ /* 0x000fe2000ff3e0ff */
[----:B----4-:R-:W-:Y:S01]  /*2190*/  IMAD.IADD R14, R23, 0x1, R3 ;  /* 0x00000001170e7824 */ /* 0x010fe200078e0203 */
[----:B------:R-:W-:Y:S02]  /*21a0*/  LEA.HI.X.SX32 R9, R87, R2, 0x1, P0 ;  /* 0x0000000257097211 */ /* 0x000fe400000f0eff */
[C---:B------:R-:W-:Y:S01]  /*21b0*/  LOP3.LUT R3, R230.reuse, 0xfffffff8, RZ, 0xc0, !PT ;  /* 0xfffffff8e6037812 */ /* 0x040fe200078ec0ff */
[----:B------:R-:W-:Y:S01]  /*21c0*/  IMAD.SHL.U32 R230, R230, 0x40, RZ ;  /* 0x00000040e6e67824 */ /* 0x000fe200078e00ff */
[----:B------:R-:W-:Y:S01]  /*21d0*/  IADD3.X R2, R14, UR9, RZ, P1, !PT ;  /* 0x000000090e027c10 */ /* 0x000fe20008ffe4ff */
[----:B------:R2:W-:Y:S01]  /*21e0*/  STL [R1+0x30], R14 ;  /* 0x0000300e01007387 */ /* 0x0005e20000100800 */
[----:B------:R-:W-:Y:S01]  /*21f0*/  LEA R24, P0, R0, c[0x0][0x280], 0x2 ;  /* 0x0000a00000187a11 */ /* 0x000fe200078010ff */
[----:B------:R-:W-:Y:S01]  /*2200*/  USHF.L.U32 UR9, UR4, 0x5, URZ ;  /* 0x0000000504097899 */ /* 0x000fe2000800063f */
[----:B------:R-:W-:Y:S01]  /*2210*/  ISETP.GE.AND P1, PT, R26, c[0x0][0x1fc], PT ;  /* 0x00007f001a007a0c */ /* 0x000fe20003f26270 */
[----:B-1----:R-:W-:Y:S01]  /*2220*/  IMAD.IADD R22, R6, 0x1, -R3 ;  /* 0x0000000106167824 */ /* 0x002fe200078e0a03 */
[----:B------:R-:W-:Y:S01]  /*2230*/  LEA.HI.X R25, R0, c[0x0][0x284], R2, 0x2, P0 ;  /* 0x0000a10000197a11 */ /* 0x000fe200000f1402 */
[----:B------:R-:W-:Y:S01]  /*2240*/  IMAD.MOV.U32 R3, RZ, RZ, 0x10 ;  /* 0x00000010ff037424 */ /* 0x000fe200078e00ff */
[----:B------:R-:W-:Y:S01]  /*2250*/  SHF.R.S32.HI R0, RZ, 0x4, R10 ;  /* 0x00000004ff007819 */ /* 0x000fe2000001140a */
[----:B------:R-:W-:Y:S01]  /*2260*/  IMAD.MOV.U32 R6, RZ, RZ, c[0x0][0x2a8] ;  /* 0x0000aa00ff067624 */ /* 0x000fe200078e00ff */
[----:B------:R-:W-:Y:S01]  /*2270*/  ISETP.NE.AND P0, PT, R13, RZ, PT ;  /* 0x000000ff0d00720c */ /* 0x000fe20003f05270 */
[----:B------:R-:W-:Y:S01]  /*2280*/  ULDC UR4, c[0x0][0x2a0] ;  /* 0x0000a80000047ab9 */ /* 0x000fe20000000800 */
[----:B------:R-:W-:Y:S01]  /*2290*/  SEL R242, RZ, 0x8, P1 ;  /* 0x00000008fff27807 */ /* 0x000fe20000800000 */
[----:B------:R-:W-:Y:S01]  /*22a0*/  ULOP3.LUT UR4, URZ, UR4, URZ, 0x33, !UPT ;  /* 0x000000043f047292 */ /* 0x000fe2000f8e333f */
[----:B------:R-:W-:-:S02]  /*22b0*/  LEA.HI R2, R10, R0, RZ, 0x1 ;  /* 0x000000000a027211 */ /* 0x000fc400078f08ff */
[----:B------:R-:W-:Y:S02]  /*22c0*/  R2P PR, R22, 0x6 ;  /* 0x0000000616007804 */ /* 0x000fe40000000000 */
[----:B------:R-:W-:Y:S02]  /*22d0*/  LOP3.LUT R2, R2, 0xfffffffe, RZ, 0xc0, !PT ;  /* 0xfffffffe02027812 */ /* 0x000fe400078ec0ff */
[----:B------:R-:W-:Y:S02]  /*22e0*/  LEA.HI R10, R35, R87, RZ, 0x5 ;  /* 0x00000057230a7211 */ /* 0x000fe400078f28ff */
[----:B------:R-:W-:Y:S01]  /*22f0*/  SEL R5, R3, 0xfffffff0, !P1 ;  /* 0xfffffff003057807 */ /* 0x000fe20004800000 */
[----:B------:R-:W-:Y:S01]  /*2300*/  IMAD.IADD R13, R0, 0x1, -R2 ;  /* 0x00000001000d7824 */ /* 0x000fe200078e0a02 */
[----:B------:R-:W-:Y:S02]  /*2310*/  SEL R4, R246, 0xffffffe0, !P2 ;  /* 0xffffffe0f6047807 */ /* 0x000fe40005000000 */
[----:B------:R-:W-:-:S02]  /*2320*/  R2P PR, R27, 0x6 ;  /* 0x000000061b007804 */ /* 0x000fc40000000000 */
[----:B------:R-:W-:Y:S01]  /*2330*/  ISETP.GE.AND P6, PT, R6, 0x1, PT ;  /* 0x000000010600780c */ /* 0x000fe20003fc6270 */
[----:B------:R-:W-:Y:S01]  /*2340*/  IMAD.WIDE.U32 R6, R86, c[0x0][0x238], R8 ;  /* 0x00008e0056067a25 */ /* 0x000fe200078e0008 */
[--C-:B------:R-:W-:Y:S02]  /*2350*/  SHF.R.S32.HI R0, RZ, 0x5, R10.reuse ;  /* 0x00000005ff007819 */ /* 0x100fe4000001140a */
[----:B------:R-:W-:Y:S01]  /*2360*/  SHF.R.S32.HI R2, RZ, 0x1f, R10 ;  /* 0x0000001fff027819 */ /* 0x000fe2000001140a */
[----:B------:R-:W-:Y:S01]  /*2370*/  IMAD.IADD R7, R7, 0x1, R11 ;  /* 0x0000000107077824 */ /* 0x000fe200078e020b */
[----:B------:R-:W-:Y:S01]  /*2380*/  LOP3.LUT R9, R10, 0xffffffe0, RZ, 0xc0, !PT ;  /* 0xffffffe00a097812 */ /* 0x000fe200078ec0ff */
[----:B------:R-:W-:Y:S01]  /*2390*/  IMAD.SHL.U32 R11, R28, 0x8, RZ ;  /* 0x000000081c0b7824 */ /* 0x000fe200078e00ff */
[----:B------:R-:W-:Y:S01]  /*23a0*/  LEA.HI R10, R2, R0, RZ, 0x2 ;  /* 0x00000000020a7211 */ /* 0x000fe200078f10ff */
[----:B------:R-:W-:Y:S01]  /*23b0*/  IMAD.WIDE.U32 R150, R16, c[0x0][0x240], R6 ;  /* 0x0000900010967a25 */ /* 0x000fe200078e0006 */
[----:B------:R-:W-:-:S02]  /*23c0*/  LEA.HI R23, R35, R87, RZ, 0x2 ;  /* 0x0000005723177211 */ /* 0x000fc400078f10ff */
[----:B--2---:R-:W-:Y:S01]  /*23d0*/  LEA.HI R14, R0, R0, RZ, 0x1 ;  /* 0x00000000000e7211 */ /* 0x004fe200078f08ff */
[----:B------:R-:W-:Y:S01]  /*23e0*/  IMAD.IADD R2, R87, 0x1, -R9 ;  /* 0x0000000157027824 */ /* 0x000fe200078e0a09 */
[--C-:B------:R-:W-:Y:S01]  /*23f0*/  SHF.R.S32.HI R20, RZ, 0x2, R23.reuse ;  /* 0x00000002ff147819 */ /* 0x100fe20000011417 */
[----:B------:R-:W-:Y:S01]  /*2400*/  IMAD.SHL.U32 R6, R248, 0x8, RZ ;  /* 0x00000008f8067824 */ /* 0x000fe200078e00ff */
[----:B------:R-:W-:Y:S01]  /*2410*/  SHF.R.S32.HI R8, RZ, 0x1f, R23 ;  /* 0x0000001fff087819 */ /* 0x000fe20000011417 */
[----:B------:R-:W-:Y:S01]  /*2420*/  IMAD.SHL.U32 R7, R13, 0x20, RZ ;  /* 0x000000200d077824 */ /* 0x000fe200078e00ff */
[----:B------:R-:W-:Y:S01]  /*2430*/  LOP3.LUT R9, R14, 0xfffffffe, RZ, 0xc0, !PT ;  /* 0xfffffffe0e097812 */ /* 0x000fe200078ec0ff */
[----:B------:R1:W-:Y:S01]  /*2440*/  STL.64 [R1+0x28], R150 ;  /* 0x0000289601007387 */ /* 0x0003e20000100a00 */
[----:B------:R-:W-:Y:S02]  /*2450*/  SHF.R.S32.HI R14, RZ, 0x1f, R2 ;  /* 0x0000001fff0e7819 */ /* 0x000fe40000011402 */
[----:B------:R-:W-:Y:S01]  /*2460*/  LOP3.LUT R10, R10, 0xfffffffc, RZ, 0xc0, !PT ;  /* 0xfffffffc0a0a7812 */ /* 0x000fe200078ec0ff */
[----:B------:R-:W-:Y:S01]  /*2470*/  IMAD.IADD R236, R0, 0x1, -R9 ;  /* 0x0000000100ec7824 */ /* 0x000fe200078e0a09 */
[----:B------:R-:W-:-:S02]  /*2480*/  LEA.HI R8, R8, R20, RZ, 0x3 ;  /* 0x0000001408087211 */ /* 0x000fc400078f18ff */
[----:B------:R-:W-:Y:S01]  /*2490*/  LEA.HI R14, R14, R2, RZ, 0x2 ;  /* 0x000000020e0e7211 */ /* 0x000fe200078f10ff */
[----:B------:R-:W-:Y:S01]  /*24a0*/  IMAD.IADD R17, R0, 0x1, -R10 ;  /* 0x0000000100117824 */ /* 0x000fe200078e0a0a */
[----:B------:R-:W-:Y:S02]  /*24b0*/  LOP3.LUT R8, R8, 0xfffffff8, RZ, 0xc0, !PT ;  /* 0xfffffff808087812 */ /* 0x000fe400078ec0ff */
[----:B------:R-:W-:Y:S02]  /*24c0*/  LOP3.LUT R0, R14, 0x7ffffffc, RZ, 0xc0, !PT ;  /* 0x7ffffffc0e007812 */ /* 0x000fe400078ec0ff */
[----:B------:R-:W-:Y:S01]  /*24d0*/  SEL R3, R3, 0xfffffff0, !P1 ;  /* 0xfffffff003037807 */ /* 0x000fe20004800000 */
[----:B------:R-:W-:Y:S01]  /*24e0*/  IMAD.IADD R20, R20, 0x1, -R8 ;  /* 0x0000000114147824 */ /* 0x000fe200078e0a08 */
[C---:B------:R-:W-:Y:S01]  /*24f0*/  ISETP.LT.OR P1, PT, R12.reuse, 0x21, P0 ;  /* 0x000000210c00780c */ /* 0x040fe20000721670 */
[----:B------:R-:W-:Y:S01]  /*2500*/  IMAD R8, R21, c[0x0][0x240], RZ ;  /* 0x0000900015087a24 */ /* 0x000fe200078e02ff */
[----:B------:R-:W-:-:S02]  /*2510*/  ISETP.LT.OR P0, PT, R12, 0x21, P5 ;  /* 0x000000210c00780c */ /* 0x000fc40002f01670 */
[----:B------:R-:W-:Y:S01]  /*2520*/  ISETP.LT.OR P4, PT, R12, 0x21, P4 ;  /* 0x000000210c00780c */ /* 0x000fe20002781670 */
[----:B------:R-:W-:Y:S01]  /*2530*/  IMAD R148, R16, c[0x0][0x244], R8 ;  /* 0x0000910010947a24 */ /* 0x000fe200078e0208 */
[----:B------:R-:W-:Y:S01]  /*2540*/  ISETP.LT.OR P3, PT, R12, 0x21, P3 ;  /* 0x000000210c00780c */ /* 0x000fe20001f61670 */
[----:B------:R-:W-:Y:S01]  /*2550*/  IMAD.IADD R12, R2, 0x1, -R0 ;  /* 0x00000001020c7824 */ /* 0x000fe200078e0a00 */
[----:B------:R-:W-:Y:S01]  /*2560*/  LEA.HI R9, R35, R87, RZ, 0x7 ;  /* 0x0000005723097211 */ /* 0x000fe200078f38ff */
[----:B------:R-:W-:Y:S01]  /*2570*/  IMAD.SHL.U32 R2, R27, 0x40, RZ ;  /* 0x000000401b027824 */ /* 0x000fe200078e00ff */
[----:B------:R-:W-:Y:S01]  /*2580*/  LOP3.LUT R6, R6, 0x8, RZ, 0xc0, !PT ;  /* 0x0000000806067812 */ /* 0x000fe200078ec0ff */
[----:B------:R-:W-:Y:S01]  /*2590*/  IMAD.SHL.U32 R8, R236, 0x10, RZ ;  /* 0x00000010ec087824 */ /* 0x000fe200078e00ff */
[----:B------:R-:W-:Y:S01]  /*25a0*/  SHF.R.S32.HI R0, RZ, 0x7, R9 ;  /* 0x00000007ff007819 */ /* 0x000fe20000011409 */
[----:B------:R1:W-:Y:S01]  /*25b0*/  LDGSTS.E.BYPASS.LTC128B.128 [R240+0x19080], [R18.64], !P1 ;  /* 0x1908000012f07fae */ /* 0x0003e2000c901d50 */
[----:B------:R-:W-:Y:S01]  /*25c0*/  LOP3.LUT R2, R2, 0x1c0, RZ, 0xc0, !PT ;  /* 0x000001c002027812 */ /* 0x000fe200078ec0ff */
[----:B------:R-:W-:Y:S01]  /*25d0*/  CS2R R26, SRZ ;  /* 0x00000000001a7805 */ /* 0x000fe2000001ff00 */
[----:B------:R-:W-:Y:S01]  /*25e0*/  LEA.HI R16, R0, R0, RZ, 0x1 ;  /* 0x0000000000107211 */ /* 0x000fe200078f08ff */
[----:B------:R-:W-:Y:S01]  /*25f0*/  IMAD R10, R13, 0x2, R0 ;  /* 0x000000020d0a7824 */ /* 0x000fe200078e0200 */
[----:B------:R-:W-:Y:S01]  /*2600*/  SHF.R.U32.HI R9, RZ, 0x3, R2 ;  /* 0x00000003ff097819 */ /* 0x000fe20000011602 */
[----:B------:R1:W-:Y:S01]  /*2610*/  LDGSTS.E.BYPASS.LTC128B.128 [R240+0x1b080], [R18.64+0x80], !P0 ;  /* 0x1b08008012f07fae */ /* 0x0003e2000c101d50 */
[----:B------:R-:W-:-:S02]  /*2620*/  LOP3.LUT R8, R2, 0x10, R8, 0xf8, !PT ;  /* 0x0000001002087812 */ /* 0x000fc400078ef808 */
[C---:B------:R-:W-:Y:S01]  /*2630*/  LOP3.LUT R2, R9.reuse, R6, R2, 0x1e, !PT ;  /* 0x0000000609027212 */ /* 0x040fe200078e1e02 */
[----:B------:R1:W-:Y:S01]  /*2640*/  LDGSTS.E.BYPASS.LTC128B.128 [R240+0x1d080], [R18.64+0x100], !P4 ;  /* 0x1d08010012f07fae */ /* 0x0003e2000e101d50 */
[----:B------:R-:W-:Y:S01]  /*2650*/  LOP3.LUT R15, R9, R8, R6, 0x1e, !PT ;  /* 0x00000008090f7212 */ /* 0x000fe200078e1e06 */
[----:B------:R-:W-:Y:S01]  /*2660*/  IMAD.SHL.U32 R8, R20, 0x40, RZ ;  /* 0x0000004014087824 */ /* 0x000fe200078e00ff */
[----:B------:R-:W-:Y:S01]  /*2670*/  LOP3.LUT R7, R7, 0x20, RZ, 0xc0, !PT ;  /* 0x0000002007077812 */ /* 0x000fe200078ec0ff */
[----:B------:R-:W-:Y:S01]  /*2680*/  IMAD.SHL.U32 R9, R30, 0x2, RZ ;  /* 0x000000021e097824 */ /* 0x000fe200078e00ff */
[----:B------:R-:W-:Y:S01]  /*2690*/  LOP3.LUT R6, R16, 0x1ffffffe, RZ, 0xc0, !PT ;  /* 0x1ffffffe10067812 */ /* 0x000fe200078ec0ff */
[----:B------:R-:W-:Y:S01]  /*26a0*/  IMAD.U32 R2, R10, 0x200, R2 ;  /* 0x000002000a027824 */ /* 0x000fe200078e0002 */
[----:B------:R-:W-:Y:S01]  /*26b0*/  LOP3.LUT R16, R7, 0x18, R11, 0xf8, !PT ;  /* 0x0000001807107812 */ /* 0x000fe200078ef80b */
[----:B------:R-:W-:Y:S01]  /*26c0*/  IMAD.SHL.U32 R10, R17, 0x400, RZ ;  /* 0x00000400110a7824 */ /* 0x000fe200078e00ff */
[----:B------:R-:W-:Y:S01]  /*26d0*/  SEL R228, R246, 0xffffffe0, !P2 ;  /* 0xffffffe0f6e47807 */ /* 0x000fe20005000000 */
[----:B------:R-:W-:Y:S01]  /*26e0*/  IMAD.IADD R7, R0, 0x1, -R6 ;  /* 0x0000000100077824 */ /* 0x000fe200078e0a06 */
[----:B------:R-:W-:Y:S01]  /*26f0*/  R2P PR, R20, 0x6 ;  /* 0x0000000614007804 */ /* 0x000fe20000000000 */
[----:B------:R-:W-:Y:S01]  /*2700*/  IMAD.SHL.U32 R6, R0, 0x8, RZ ;  /* 0x0000000800067824 */ /* 0x000fe200078e00ff */
[----:B------:R-:W-:Y:S01]  /*2710*/  LOP3.LUT R0, R8, 0x1c0, RZ, 0xc0, !PT ;  /* 0x000001c008007812 */ /* 0x000fe200078ec0ff */
[----:B------:R-:W-:Y:S01]  /*2720*/  IMAD R250, R7, 0x4, R12 ;  /* 0x0000000407fa7824 */ /* 0x000fe200078e020c */
[----:B------:R-:W-:Y:S01]  /*2730*/  LOP3.LUT R12, R9, 0x2, R33, 0xe2, !PT ;  /* 0x00000002090c7812 */ /* 0x000fe200078ee221 */
[----:B------:R-:W-:Y:S01]  /*2740*/  IMAD.SHL.U32 R9, R31, 0x2, RZ ;  /* 0x000000021f097824 */ /* 0x000fe200078e00ff */
[----:B------:R-:W-:Y:S01]  /*2750*/  LOP3.LUT R7, R0, 0x8, R6, 0xf8, !PT ;  /* 0x0000000800077812 */ /* 0x000fe200078ef806 */
[----:B------:R1:W-:Y:S01]  /*2760*/  LDGSTS.E.BYPASS.LTC128B.128 [R240+0x1f080], [R18.64+0x180], !P3 ;  /* 0x1f08018012f07fae */ /* 0x0003e2000d901d50 */
[----:B------:R-:W-:Y:S01]  /*2770*/  SHF.R.U32.HI R6, RZ, 0x3, R0 ;  /* 0x00000003ff067819 */ /* 0x000fe20000011600 */
[----:B------:R-:W-:Y:S01]  /*2780*/  IMAD.SHL.U32 R250, R250, 0x2, RZ ;  /* 0x00000002fafa7824 */ /* 0x000fe200078e00ff */
[----:B------:R-:W-:Y:S01]  /*2790*/  LOP3.LUT R0, R23, 0x3ffffffc, RZ, 0xc0, !PT ;  /* 0x3ffffffc17007812 */ /* 0x000fe200078ec0ff */
[----:B------:R-:W-:Y:S01]  /*27a0*/  IMAD.SHL.U32 R2, R2, 0x2, RZ ;  /* 0x0000000202027824 */ /* 0x000fe200078e00ff */
[----:B------:R-:W-:Y:S01]  /*27b0*/  SHF.R.S32.HI R8, RZ, 0x2, R14 ;  /* 0x00000002ff087819 */ /* 0x000fe2000001140e */
[----:B------:R-:W-:Y:S01]  /*27c0*/  CS2R R30, SRZ ;  /* 0x00000000001e7805 */ /* 0x000fe2000001ff00 */
[----:B------:R-:W-:Y:S01]  /*27d0*/  LOP3.LUT R11, R7, R6, RZ, 0x3c, !PT ;  /* 0x00000006070b7212 */ /* 0x000fe200078e3cff */
[----:B------:R-:W-:Y:S01]  /*27e0*/  IMAD.IADD R0, R87, 0x1, -R0 ;  /* 0x0000000157007824 */ /* 0x000fe200078e0a00 */
[----:B------:R-:W-:Y:S01]  /*27f0*/  LOP3.LUT R9, R9, 0x2, R34, 0xe2, !PT ;  /* 0x0000000209097812 */ /* 0x000fe200078ee222 */
[----:B------:R-:W-:Y:S01]  /*2800*/  IMAD.SHL.U32 R6, R22, 0x40, RZ ;  /* 0x0000004016067824 */ /* 0x000fe200078e00ff */
[----:B------:R-:W-:Y:S01]  /*2810*/  ISETP.GE.AND P0, PT, R87, 0x10, PT ;  /* 0x000000105700780c */ /* 0x000fe20003f06270 */
[----:B------:R-:W-:Y:S01]  /*2820*/  IMAD R241, R17, 0x10, R8 ;  /* 0x0000001011f17824 */ /* 0x000fe200078e0208 */
[----:B------:R-:W-:Y:S01]  /*2830*/  LOP3.LUT R242, R242, R9, R29, 0xfe, !PT ;  /* 0x00000009f2f27212 */ /* 0x000fe200078efe1d */
[----:B------:R-:W-:Y:S01]  /*2840*/  IMAD R8, R0, 0x2, R10 ;  /* 0x0000000200087824 */ /* 0x000fe200078e020a */
[----:B------:R-:W-:Y:S01]  /*2850*/  LOP3.LUT R6, R6, 0x1c0, RZ, 0xc0, !PT ;  /* 0x000001c006067812 */ /* 0x000fe200078ec0ff */
[----:B------:R-:W-:Y:S01]  /*2860*/  IMAD.SHL.U32 R9, R13, 0x8, RZ ;  /* 0x000000080d097824 */ /* 0x000fe200078e00ff */
[----:B------:R-:W-:Y:S01]  /*2870*/  LOP3.LUT R230, R230, 0xfffffe00, RZ, 0xc0, !PT ;  /* 0xfffffe00e6e67812 */ /* 0x000fe200078ec0ff */
[----:B------:R-:W-:Y:S01]  /*2880*/  IMAD.IADD R8, R11, 0x1, R8 ;  /* 0x000000010b087824 */ /* 0x000fe200078e0208 */
[--C-:B------:R-:W-:Y:S01]  /*2890*/  SHF.R.U32.HI R7, RZ, 0x3, R6.reuse ;  /* 0x00000003ff077819 */ /* 0x100fe20000011606 */
[----:B------:R-:W-:Y:S01]  /*28a0*/  IMAD R0, R13, 0x200, R15 ;  /* 0x000002000d007824 */ /* 0x000fe200078e020f */
[----:B------:R-:W-:Y:S01]  /*28b0*/  LOP3.LUT R9, R6, 0x8, R9, 0xf8, !PT ;  /* 0x0000000806097812 */ /* 0x000fe200078ef809 */
[----:B------:R-:W-:Y:S01]  /*28c0*/  IMAD.SHL.U32 R244, R8, 0x2, RZ ;  /* 0x0000000208f47824 */ /* 0x000fe200078e00ff */
[----:B------:R-:W-:Y:S01]  /*28d0*/  LOP3.LUT R6, R7, R16, R6, 0x1e, !PT ;  /* 0x0000001007067212 */ /* 0x000fe200078e1e06 */
[----:B------:R-:W-:Y:S01]  /*28e0*/  IMAD R236, R236, 0x400, R230 ;  /* 0x00000400ecec7824 */ /* 0x000fe200078e02e6 */
[----:B------:R-:W-:Y:S01]  /*28f0*/  LOP3.LUT R7, R9, R7, RZ, 0x3c, !PT ;  /* 0x0000000709077212 */ /* 0x000fe200078e3cff */
[----:B------:R-:W-:Y:S01]  /*2900*/  IMAD R3, R3, 0x2, R2 ;  /* 0x0000000203037824 */ /* 0x000fe200078e0202 */
[----:B------:R-:W-:Y:S01]  /*2910*/  IADD3 R8, R244, 0x20280, RZ ;  /* 0x00020280f4087810 */ /* 0x000fe20007ffe0ff */
[----:B------:R-:W-:Y:S01]  /*2920*/  IMAD.IADD R232, R0, 0x1, R228 ;  /* 0x0000000100e87824 */ /* 0x000fe200078e02e4 */
[-C--:B------:R-:W-:Y:S01]  /*2930*/  LOP3.LUT R6, R6, R230.reuse, RZ, 0xfc, !PT ;  /* 0x000000e606067212 */ /* 0x080fe200078efcff */
[C---:B------:R-:W-:Y:S01]  /*2940*/  IMAD.IADD R236, R7.reuse, 0x1, R236 ;  /* 0x0000000107ec7824 */ /* 0x040fe200078e02ec */
[----:B------:R-:W-:Y:S01]  /*2950*/  IADD3 R230, R7, R230, R10 ;  /* 0x000000e607e67210 */ /* 0x000fe20007ffe00a */
[----:B------:R-:W-:Y:S01]  /*2960*/  @!P0 IMAD.SHL.U32 R7, R87, 0x10, RZ ;  /* 0x0000001057078824 */ /* 0x000fe200078e00ff */
[----:B------:R-:W-:Y:S01]  /*2970*/  IADD3 R245, R244, 0x202c0, RZ ;  /* 0x000202c0f4f57810 */ /* 0x000fe20007ffe0ff */
[----:B------:R-:W-:Y:S01]  /*2980*/  IMAD.SHL.U32 R235, R0, 0x2, RZ ;  /* 0x0000000200eb7824 */ /* 0x000fe200078e00ff */
[----:B------:R-:W-:Y:S01]  /*2990*/  @P2 IADD3 R245, R8, -0x40, RZ ;  /* 0xffffffc008f52810 */ /* 0x000fe20007ffe0ff */
[----:B------:R-:W-:Y:S01]  /*29a0*/  IMAD.IADD R8, R151, 0x1, R148 ;  /* 0x0000000197087824 */ /* 0x000fe200078e0294 */
[----:B------:R2:W-:Y:S01]  /*29b0*/  @!P0 LDGSTS.E.BYPASS.LTC128B.128 [R7+0x20180], [R24.64] ;  /* 0x2018000018078fae */ /* 0x0005e2000b901d50 */
[----:B------:R-:W-:Y:S01]  /*29c0*/  LEA R236, R236, 0x22280, 0x1 ;  /* 0x00022280ecec7811 */ /* 0x000fe200078e08ff */
[----:B------:R-:W-:Y:S01]  /*29d0*/  IMAD.SHL.U32 R230, R230, 0x2, RZ ;  /* 0x00000002e6e67824 */ /* 0x000fe200078e00ff */
[----:B------:R-:W-:Y:S01]  /*29e0*/  SEL R246, R246, 0xffffffe0, !P1 ;  /* 0xffffffe0f6f67807 */ /* 0x000fe20004800000 */
[----:B------:R1:W-:Y:S01]  /*29f0*/  STL [R1+0x34], R8 ;  /* 0x0000340801007387 */ /* 0x0003e20000100800 */
[----:B------:R-:W-:Y:S01]  /*2a00*/  LOP3.LUT R243, R243, R12, R32, 0xfe, !PT ;  /* 0x0000000cf3f37212 */ /* 0x000fe200078efe20 */
[C---:B------:R-:W-:Y:S01]  /*2a10*/  IMAD R231, R5.reuse, 0x2, R230 ;  /* 0x0000000205e77824 */ /* 0x040fe200078e02e6 */
[----:B------:R-:W-:Y:S01]  /*2a20*/  CS2R R86, SRZ ;  /* 0x0000000000567805 */ /* 0x000fe2000001ff00 */
[----:B------:R-:W0:Y:S01]  /*2a30*/  LDGDEPBAR ;  /* 0x00000000000079af */ /* 0x000e220000000000 */
[----:B------:R-:W-:Y:S01]  /*2a40*/  IMAD R237, R5, 0x2, R236 ;  /* 0x0000000205ed7824 */ /* 0x000fe200078e02ec */
[----:B------:R-:W-:Y:S01]  /*2a50*/  CS2R R34, SRZ ;  /* 0x0000000000227805 */ /* 0x000fe2000001ff00 */
[----:B------:R-:W-:Y:S01]  /*2a60*/  IMAD R229, R228, 0x2, R2 ;  /* 0x00000002e4e57824 */ /* 0x000fe200078e0202 */
[----:B------:R-:W-:Y:S01]  /*2a70*/  CS2R R32, SRZ ;  /* 0x0000000000207805 */ /* 0x000fe2000001ff00 */
[----:B------:R-:W-:Y:S01]  /*2a80*/  IMAD.IADD R247, R244, 0x1, R246 ;  /* 0x00000001f4f77824 */ /* 0x000fe200078e02f6 */
[----:B------:R-:W-:Y:S01]  /*2a90*/  CS2R R28, SRZ ;  /* 0x00000000001c7805 */ /* 0x000fe2000001ff00 */
[----:B------:R-:W-:Y:S01]  /*2aa0*/  CS2R R22, SRZ ;  /* 0x0000000000167805 */ /* 0x000fe2000001ff00 */
[----:B------:R-:W-:Y:S01]  /*2ab0*/  CS2R R20, SRZ ;  /* 0x0000000000147805 */ /* 0x000fe2000001ff00 */
[----:B------:R-:W-:Y:S01]  /*2ac0*/  IADD3 R252, -R250, UR11, RZ ;  /* 0x0000000bfafc7c10 */ /* 0x000fe2000fffe1ff */
[----:B------:R-:W-:-:S02]  /*2ad0*/  IMAD.SHL.U32 R0, R6, 0x2, RZ ;  /* 0x0000000206007824 */ /* 0x000fc400078e00ff */
[----:B------:R-:W-:Y:S02]  /*2ae0*/  IMAD R228, R228, 0x2, R3 ;  /* 0x00000002e4e47824 */ /* 0x000fe400078e0203 */
[----:B------:R-:W-:Y:S02]  /*2af0*/  IMAD.SHL.U32 R232, R232, 0x2, RZ ;  /* 0x00000002e8e87824 */ /* 0x000fe400078e00ff */
[----:B------:R-:W-:Y:S02]  /*2b00*/  IMAD.IADD R246, R246, 0x1, R245 ;  /* 0x00000001f6f67824 */ /* 0x000fe400078e02f5 */
[C---:B------:R-:W-:Y:S01]  /*2b10*/  IMAD R234, R4.reuse, 0x2, R230 ;  /* 0x0000000204ea7824 */ /* 0x040fe200078e02e6 */
[----:B--2---:R-:W-:Y:S01]  /*2b20*/  CS2R R24, SRZ ;  /* 0x0000000000187805 */ /* 0x004fe2000001ff00 */
[----:B------:R-:W-:Y:S02]  /*2b30*/  IMAD.U32 R7, RZ, RZ, UR5 ;  /* 0x00000005ff077e24 */ /* 0x000fe4000f8e00ff */
[----:B------:R-:W-:-:S02]  /*2b40*/  IMAD R239, R4, 0x2, R236 ;  /* 0x0000000204ef7824 */ /* 0x000fc400078e02ec */
[C---:B------:R-:W-:Y:S01]  /*2b50*/  IMAD R233, R4.reuse, 0x2, R231 ;  /* 0x0000000204e97824 */ /* 0x040fe200078e02e7 */
[----:B------:R-:W-:Y:S01]  /*2b60*/  IADD3 R7, R7, -UR13, -R250 ;  /* 0x8000000d07077c10 */ /* 0x000fe2000fffe8fa */
[----:B------:R-:W-:-:S03]  /*2b70*/  IMAD R238, R4, 0x2, R237 ;  /* 0x0000000204ee7824 */ /* 0x000fc600078e02ed */
[C---:B------:R-:W-:Y:S02]  /*2b80*/  IADD3 R249, R7.reuse, c[0x0][0x2a4], RZ ;  /* 0x0000a90007f97a10 */ /* 0x040fe40007ffe0ff */
[----:B-1----:R-:W-:Y:S02]  /*2b90*/  IADD3 R251, R7, UR4, RZ ;  /* 0x0000000407fb7c10 */ /* 0x002fe4000fffe0ff */
.L_x_807:
[----:B------:R-:W-:Y:S04]  /*2ba0*/  DEPBAR.LE SB0, 0x0 ;  /* 0x000080000000791a */ /* 0x000fe80000000000 */
[----:B------:R-:W-:Y:S06]  /*2bb0*/  BAR.SYNC.DEFER_BLOCKING 0x0 ;  /* 0x0000000000007b1d */ /* 0x000fec0000010000 */
        /* <DEDUP_REMOVED lines=10> */
[----:B------:R-:W-:Y:S05]  /*2c60*/  LDSM.16.M88.4 R176, [R228+0x80] ;  /* 0x00008000e4b0783b */ /* 0x000fea0000000200 */
[----:B------:R-:W-:Y:S01]  /*2c70*/  LDS R180, [R241.X4+0x20080] ;  /* 0x02008000f1b47984 */ /* 0x000fe20000004800 */
[C---:B------:R-:W-:Y:S04]  /*2c80*/  HMMA.16816.F32 R8, R16.reuse, R10, RZ ;  /* 0x0000000a1008723c */ /* 0x040fe800000018ff */
[----:B------:R-:W-:Y:S04]  /*2c90*/  LDS R181, [R241.X4+0x200a0] ;  /* 0x0200a000f1b57984 */ /* 0x000fe80000004800 */
[C---:B--2---:R-:W-:Y:S08]  /*2ca0*/  HMMA.16816.F32 R12, R16.reuse, R148, RZ ;  /* 0x00000094100c723c */ /* 0x044ff000000018ff */
[----:B------:R-:W-:Y:S01]  /*2cb0*/  HMMA.16816.F32 R16, R16, R150, RZ ;  /* 0x000000961010723c */ /* 0x000fe200000018ff */
[----:B------:R-:W1:Y:S07]  /*2cc0*/  LDSM.16.M88.4 R148, [R229+0x1080] ;  /* 0x00108000e594783b */ /* 0x000e6e0000000200 */
[C---:B---3--:R-:W-:Y:S08]  /*2cd0*/  HMMA.16816.F32 R4, R152.reuse, R156, R4 ;  /* 0x0000009c9804723c */ /* 0x048ff00000001804 */
[C---:B------:R-:W-:Y:S01]  /*2ce0*/  HMMA.16816.F32 R8, R152.reuse, R158, R8 ;  /* 0x0000009e9808723c */ /* 0x040fe20000001808 */
[----:B------:R-:W-:Y:S07]  /*2cf0*/  LDSM.16.M88.4 R156, [R230+0x12080] ;  /* 0x01208000e69c783b */ /* 0x000fee0000000200 */
[C---:B----4-:R-:W-:Y:S08]  /*2d00*/  HMMA.16816.F32 R12, R152.reuse, R160, R12 ;  /* 0x000000a0980c723c */ /* 0x050ff0000000180c */
[----:B------:R-:W-:Y:S01]  /*2d10*/  HMMA.16816.F32 R16, R152, R162, R16 ;  /* 0x000000a29810723c */ /* 0x000fe20000001810 */
[----:B------:R-:W2:Y:S05]  /*2d20*/  LDSM.16.M88.4 R152, [R228+0x1080] ;  /* 0x00108000e498783b */ /* 0x000eaa0000000200 */
[----:B------:R-:W3:Y:S02]  /*2d30*/  LDSM.16.M88.4 R160, [R2+0x2080] ;  /* 0x0020800002a0783b */ /* 0x000ee40000000200 */
[C---:B-----5:R-:W-:Y:S08]  /*2d40*/  HMMA.16816.F32 R4, R164.reuse, R168, R4 ;  /* 0x000000a8a404723c */ /* 0x060ff00000001804 */
[C---:B------:R-:W-:Y:S01]  /*2d50*/  HMMA.16816.F32 R8, R164.reuse, R170, R8 ;  /* 0x000000aaa408723c */ /* 0x040fe20000001808 */
[----:B------:R-:W-:Y:S07]  /*2d60*/  LDSM.16.M88.4 R168, [R3+0x2080] ;  /* 0x0020800003a8783b */ /* 0x000fee0000000200 */
[C---:B-1----:R-:W-:Y:S08]  /*2d70*/  HMMA.16816.F32 R12, R164.reuse, R148, R12 ;  /* 0x00000094a40c723c */ /* 0x042ff0000000180c */
[----:B------:R-:W-:Y:S01]  /*2d80*/  HMMA.16816.F32 R16, R164, R150, R16 ;  /* 0x00000096a410723c */ /* 0x000fe20000001810 */
[----:B------:R-:W1:Y:S05]  /*2d90*/  LDSM.16.M88.4 R148, [R2+0x3080] ;  /* 0x003080000294783b */ /* 0x000e6a0000000200 */
[----:B------:R-:W4:Y:S02]  /*2da0*/  LDSM.16.M88.4 R164, [R231+0x12080] ;  /* 0x01208000e7a4783b */ /* 0x000f240000000200 */
[C---:B------:R-:W-:Y:S08]  /*2db0*/  HMMA.16816.F32 R4, R172.reuse, R176, R4 ;  /* 0x000000b0ac04723c */ /* 0x040ff00000001804 */
        /* <DEDUP_REMOVED lines=13> */
[C---:B----4-:R-:W-:Y:S08]  /*2e90*/  HMMA.16816.F32 R4, R164.reuse, R168, R4 ;  /* 0x000000a8a404723c */ /* 0x050ff00000001804 */
[C---:B------:R-:W-:Y:S01]  /*2ea0*/  HMMA.16816.F32 R8, R164.reuse, R170, R8 ;  /* 0x000000aaa408723c */ /* 0x040fe20000001808 */
[----:B------:R-:W-:Y:S07]  /*2eb0*/  LDSM.16.M88.4 R168, [R2+0x4080] ;  /* 0x0040800002a8783b */ /* 0x000fee0000000200 */
[C---:B--2---:R-:W-:Y:S08]  /*2ec0*/  HMMA.16816.F32 R12, R164.reuse, R152, R12 ;  /* 0x00000098a40c723c */ /* 0x044ff0000000180c */
[----:B------:R-:W-:Y:S01]  /*2ed0*/  HMMA.16816.F32 R16, R164, R154, R16 ;  /* 0x0000009aa410723c */ /* 0x000fe20000001810 */
[----:B------:R-:W2:Y:S05]  /*2ee0*/  LDSM.16.M88.4 R152, [R228+0x3080] ;  /* 0x00308000e498783b */ /* 0x000eaa0000000200 */
[----:B------:R-:W4:Y:S02]  /*2ef0*/  LDSM.16.M88.4 R164, [R230+0x14080] ;  /* 0x01408000e6a4783b */ /* 0x000f240000000200 */
        /* <DEDUP_REMOVED lines=14> */
[C---:B----4-:R-:W-:Y:S08]  /*2fe0*/  HMMA.16816.F32 R4, R164.reuse, R168, R4 ;  /* 0x000000a8a404723c */ /* 0x050ff00000001804 */
[C---:B------:R-:W-:Y:S01]  /*2ff0*/  HMMA.16816.F32 R8, R164.reuse, R170, R8 ;  /* 0x000000aaa408723c */ /* 0x040fe20000001808 */
[----:B------:R-:W-:Y:S07]  /*3000*/  LDSM.16.M88.4 R168, [R228+0x4080] ;  /* 0x00408000e4a8783b */ /* 0x000fee0000000200 */
[C---:B-1----:R-:W-:Y:S08]  /*3010*/  HMMA.16816.F32 R12, R164.reuse, R148, R12 ;  /* 0x00000094a40c723c */ /* 0x042ff0000000180c */
[----:B------:R-:W-:Y:S01]  /*3020*/  HMMA.16816.F32 R16, R164, R150, R16 ;  /* 0x00000096a410723c */ /* 0x000fe20000001810 */
[----:B------:R-:W1:Y:S05]  /*3030*/  LDSM.16.M88.4 R148, [R229+0x5080] ;  /* 0x00508000e594783b */ /* 0x000e6a0000000200 */
[----:B------:R-:W4:Y:S02]  /*3040*/  LDSM.16.M88.4 R164, [R233+0x14080] ;  /* 0x01408000e9a4783b */ /* 0x000f240000000200 */
        /* <DEDUP_REMOVED lines=29> */
[C---:B------:R-:W-:Y:S08]  /*3220*/  HMMA.16816.F32 R8, R156.reuse, R162, R8 ;  /* 0x000000a29c08723c */ /* 0x040ff00000001808 */
[C---:B--2---:R-:W-:Y:S08]  /*3230*/  HMMA.16816.F32 R12, R156.reuse, R152, R12 ;  /* 0x000000989c0c723c */ /* 0x044ff0000000180c */
[----:B------:R-:W-:Y:S08]  /*3240*/  HMMA.16816.F32 R16, R156, R154, R16 ;  /* 0x0000009a9c10723c */ /* 0x000ff00000001810 */
[C---:B----4-:R-:W-:Y:S08]  /*3250*/  HMMA.16816.F32 R4, R164.reuse, R168, R4 ;  /* 0x000000a8a404723c */ /* 0x050ff00000001804 */
[C---:B------:R-:W-:Y:S08]  /*3260*/  HMMA.16816.F32 R8, R164.reuse, R170, R8 ;  /* 0x000000aaa408723c */ /* 0x040ff00000001808 */
[C---:B-1----:R-:W-:Y:S08]  /*3270*/  HMMA.16816.F32 R12, R164.reuse, R148, R12 ;  /* 0x00000094a40c723c */ /* 0x042ff0000000180c */
[----:B------:R-:W-:Y:S01]  /*3280*/  HMMA.16816.F32 R16, R164, R150, R16 ;  /* 0x00000096a410723c */ /* 0x000fe20000001810 */
[----:B------:R-:W1:Y:S07]  /*3290*/  LDSM.16.M88.4 R148, [R228+0x7080] ;  /* 0x00708000e494783b */ /* 0x000e6e0000000200 */
[C---:B-----5:R-:W-:Y:S08]  /*32a0*/  HMMA.16816.F32 R4, R172.reuse, R176, R4 ;  /* 0x000000b0ac04723c */ /* 0x060ff00000001804 */
        /* <DEDUP_REMOVED lines=9> */
[----:B------:R1:W4:Y:S01]  /*3340*/  MUFU.TANH R190, R4 ;  /* 0x0000000400be7308 */ /* 0x0003220000002400 */
        /* <DEDUP_REMOVED lines=12> */
[-C--:B------:R-:W-:Y:S01]  /*3410*/  IADD3 R177, R249, R5.reuse, RZ ;  /* 0x00000005f9b17210 */ /* 0x080fe20007ffe0ff */
[----:B------:R-:W-:Y:S01]  /*3420*/  FMUL.FTZ R16, R16, c[0x0][0x2b4] ;  /* 0x0000ad0010107a20 */ /* 0x000fe20000410000 */
[----:B------:R-:W-:Y:S01]  /*3430*/  IADD3 R176, R251, R5, RZ ;  /* 0x00000005fbb07210 */ /* 0x000fe20007ffe0ff */
[----:B------:R-:W-:Y:S01]  /*3440*/  FMUL.FTZ R17, R17, c[0x0][0x2b4] ;  /* 0x0000ad0011117a20 */ /* 0x000fe20000410000 */
[----:B------:R2:W1:Y:S01]  /*3450*/  MUFU.TANH R191, R8 ;  /* 0x0000000800bf7308 */ /* 0x0004620000002400 */
        /* <DEDUP_REMOVED lines=15> */
[----:B-1-34-:R-:W-:Y:S01]  /*3550*/  IADD3 R4, R5, UR7, RZ ;  /* 0x0000000705047c10 */ /* 0x01afe2000fffe0ff */
        /* <DEDUP_REMOVED lines=12> */
.L_x_799:
[----:B------:R-:W-:Y:S04]  /*3620*/  MOV R6, c[0x0][0x2a8] ;  /* 0x0000aa0000067a02 */ /* 0x000fe80000000f00 */
[----:B------:R-:W-:Y:S11]  /*3630*/  ISETP.NE.AND P0, PT, R6, 0x1, PT ;  /* 0x000000010600780c */ /* 0x000ff60003f05270 */
[----:B------:R-:W-:Y:S02]  /*3640*/  @!UPT UIADD3 URZ, URZ, URZ, URZ ;  /* 0x0000003f3f3ff290 */ /* 0x000fe4000fffe03f */
[----:B------:R-:W-:Y:S05]  /*3650*/  @P0 IMAD.HI.U32 R6, R4, c[0x0][0x2ac], RZ ;  /* 0x0000ab0004060a27 */ /* 0x000fea00078e00ff */
[----:B------:R-:W-:Y:S02]  /*3660*/  @P0 SHF.R.U32.HI R4, RZ, c[0x0][0x2b0], R6 ;  /* 0x0000ac00ff040a19 */ /* 0x000fe40000011606 */
.L_x_800:
[----:B------:R-:W-:Y:S05]  /*3670*/  BSYNC B0 ;  /* 0x0000000000007941 */ /* 0x000fea0003800000 */
.L_x_798:
[----:B------:R-:W-:Y:S04]  /*3680*/  IMAD.MOV.U32 R6, RZ, RZ, c[0x0][0x2a8] ;  /* 0x0000aa00ff067624 */ /* 0x000fe800078e00ff */
[----:B------:R-:W-:Y:S04]  /*3690*/  IMAD R4, R4, R6, -UR14 ;  /* 0x8000000e04047e24 */ /* 0x000fe8000f8e0206 */
[----:B------:R-:W-:Y:S05]  /*36a0*/  IMAD.IADD R4, R4, 0x1, -R250 ;  /* 0x0000000104047824 */ /* 0x000fea00078e0afa */
[----:B------:R-:W-:Y:S02]  /*36b0*/  IADD3 R6, R4, c[0x0][0x2a8], RZ ;  /* 0x0000aa0004067a10 */ /* 0x000fe40007ffe0ff */
[----:B------:R-:W-:Y:S02]  /*36c0*/  IMNMX R176, R176, R4, !PT ;  /* 0x00000004b0b07217 */ /* 0x000fe40007800200 */
[----:B------:R-:W-:Y:S02]  /*36d0*/  IMNMX R177, R177, R6, PT ;  /* 0x00000006b1b17217 */ /* 0x000fe40003800200 */
.L_x_797:
[----:B-1-34-:R-:W-:Y:S05]  /*36e0*/  IADD3 R4, R5, 0x8, RZ ;  /* 0x0000000805047810 */ /* 0x01afea0007ffe0ff */
        /* <DEDUP_REMOVED lines=17> */
.L_x_803:
[----:B------:R-:W-:Y:S04]  /*3800*/  MOV R5, c[0x0][0x2a8] ;  /* 0x0000aa0000057a02 */ /* 0x000fe80000000f00 */
[----:B------:R-:W-:Y:S11]  /*3810*/  ISETP.NE.AND P0, PT, R5, 0x1, PT ;  /* 0x000000010500780c */ /* 0x000ff60003f05270 */
[----:B------:R-:W-:Y:S02]  /*3820*/  @!UPT UIADD3 URZ, URZ, URZ, URZ ;  /* 0x0000003f3f3ff290 */ /* 0x000fe4000fffe03f */
[----:B------:R-:W-:Y:S05]  /*3830*/  @P0 IMAD.HI.U32 R5, R4, c[0x0][0x2ac], RZ ;  /* 0x0000ab0004050a27 */ /* 0x000fea00078e00ff */
[----:B------:R-:W-:Y:S02]  /*3840*/  @P0 SHF.R.U32.HI R4, RZ, c[0x0][0x2b0], R5 ;  /* 0x0000ac00ff040a19 */ /* 0x000fe40000011605 */
.L_x_804:
[----:B------:R-:W-:Y:S05]  /*3850*/  BSYNC B0 ;  /* 0x0000000000007941 */ /* 0x000fea0003800000 */
.L_x_802:
[----:B------:R-:W-:Y:S04]  /*3860*/  IMAD.MOV.U32 R5, RZ, RZ, c[0x0][0x2a8] ;  /* 0x0000aa00ff057624 */ /* 0x000fe800078e00ff */
[----:B------:R-:W-:Y:S04]  /*3870*/  IMAD R4, R4, R5, -UR14 ;  /* 0x8000000e04047e24 */ /* 0x000fe8000f8e0205 */
[----:B------:R-:W-:Y:S05]  /*3880*/  IMAD.IADD R4, R4, 0x1, -R250 ;  /* 0x0000000104047824 */ /* 0x000fea00078e0afa */
[----:B------:R-:W-:Y:S02]  /*3890*/  IADD3 R5, R4, c[0x0][0x2a8], RZ ;  /* 0x0000aa0004057a10 */ /* 0x000fe40007ffe0ff */
[----:B------:R-:W-:Y:S02]  /*38a0*/  IMNMX R178, R178, R4, !PT ;  /* 0x00000004b2b27217 */ /* 0x000fe40007800200 */
[----:B------:R-:W-:Y:S02]  /*38b0*/  IMNMX R179, R179, R5, PT ;  /* 0x00000005b3b37217 */ /* 0x000fe40003800200 */
.L_x_801:
[----:B------:R-:W-:Y:S04]  /*38c0*/  DEPBAR.LE SB0, 0x0 ;  /* 0x000080000000791a */ /* 0x000fe80000000000 */
[----:B------:R-:W-:Y:S01]  /*38d0*/  BAR.SYNC.DEFER_BLOCKING 0x0 ;  /* 0x0000000000007b1d */ /* 0x000fe20000010000 */
[----:B------:R-:W-:Y:S01]  /*38e0*/  PLOP3.LUT P2, PT, PT, PT, UP1, 0x80, 0x0 ;  /* 0x000000000000781c */ /* 0x000fe20003f4f018 */
[----:B------:R-:W-:Y:S03]  /*38f0*/  UIADD3 UR11, UR6, 0x1, URZ ;  /* 0x00000001060b7890 */ /* 0x000fe6000fffe03f */
[----:B------:R-:W-:Y:S01]  /*3900*/  ISETP.GT.AND P0, PT, R176, RZ, P2 ;  /* 0x000000ffb000720c */ /* 0x000fe20001704270 */
[----:B------:R-:W-:Y:S01]  /*3910*/  UISETP.GE.AND UP0, UPT, UR11, UR12, UPT ;  /* 0x0000000c0b00728c */ /* 0x000fe2000bf06270 */
[C---:B------:R-:W-:Y:S02]  /*3920*/  ISETP.GT.AND P3, PT, R178.reuse, 0x21, P2 ;  /* 0x00000021b200780c */ /* 0x040fe40001764270 */
[C---:B------:R-:W-:Y:S02]  /*3930*/  ISETP.LT.OR P0, PT, R177.reuse, 0x1, P0 ;  /* 0x00000001b100780c */ /* 0x040fe40000701670 */
[----:B------:R-:W-:Y:S01]  /*3940*/  ISETP.GT.AND P4, PT, R178, 0x30, P2 ;  /* 0x00000030b200780c */ /* 0x000fe20001784270 */
[----:B--2---:R-:W-:Y:S06]  /*3950*/  LDSM.16.M88.4 R16, [R230+0x18080] ;  /* 0x01808000e610783b */ /* 0x004fec0000000200 */
[----:B------:R-:W1:Y:S06]  /*3960*/  LDSM.16.M88.4 R8, [R2+0x8080] ;  /* 0x008080000208783b */ /* 0x000e6c0000000200 */
[----:B------:R-:W2:Y:S06]  /*3970*/  LDSM.16.M88.4 R148, [R2+0x9080] ;  /* 0x009080000294783b */ /* 0x000eac0000000200 */
[----:B------:R-:W-:Y:S06]  /*3980*/  LDSM.16.M88.4 R152, [R231+0x18080] ;  /* 0x01808000e798783b */ /* 0x000fec0000000200 */
[----:B------:R-:W3:Y:S06]  /*3990*/  LDSM.16.M88.4 R156, [R3+0x8080] ;  /* 0x00808000039c783b */ /* 0x000eec0000000200 */
[----:B------:R-:W4:Y:S06]  /*39a0*/  LDSM.16.M88.4 R160, [R3+0x9080] ;  /* 0x0090800003a0783b */ /* 0x000f2c0000000200 */
[----:B------:R-:W-:Y:S06]  /*39b0*/  LDSM.16.M88.4 R164, [R234+0x18080] ;  /* 0x01808000eaa4783b */ /* 0x000fec0000000200 */
[----:B------:R-:W5:Y:S01]  /*39c0*/  LDSM.16.M88.4 R168, [R229+0x8080] ;  /* 0x00808000e5a8783b */ /* 0x000f620000000200 */
[C---:B-1----:R-:W-:Y:S05]  /*39d0*/  HMMA.16816.F32 R4, R16.reuse, R8, RZ ;  /* 0x000000081004723c */ /* 0x042fea00000018ff */
[----:B------:R-:W-:Y:S03]  /*39e0*/  LDSM.16.M88.4 R172, [R228+0x8080] ;  /* 0x00808000e4ac783b */ /* 0x000fe60000000200 */
        /* <DEDUP_REMOVED lines=9> */
[----:B------:R-:W3:Y:S06]  /*3a80*/  LDSM.16.M88.4 R152, [R228+0x9080] ;  /* 0x00908000e498783b */ /* 0x000eec0000000200 */
[----:B------:R-:W-:Y:S01]  /*3a90*/  LDSM.16.M88.4 R160, [R230+0x1a080] ;  /* 0x01a08000e6a0783b */ /* 0x000fe20000000200 */
[C---:B-----5:R-:W-:Y:S08]  /*3aa0*/  HMMA.16816.F32 R4, R164.reuse, R168, R4 ;  /* 0x000000a8a404723c */ /* 0x060ff00000001804 */
[C---:B------:R-:W-:Y:S01]  /*3ab0*/  HMMA.16816.F32 R8, R164.reuse, R170, R8 ;  /* 0x000000aaa408723c */ /* 0x040fe20000001808 */
[----:B------:R-:W4:Y:S07]  /*3ac0*/  LDSM.16.M88.4 R168, [R2+0xa080] ;  /* 0x00a0800002a8783b */ /* 0x000f2e0000000200 */
[C---:B-1----:R-:W-:Y:S08]  /*3ad0*/  HMMA.16816.F32 R12, R164.reuse, R148, R12 ;  /* 0x00000094a40c723c */ /* 0x042ff0000000180c */
[----:B------:R-:W-:Y:S01]  /*3ae0*/  HMMA.16816.F32 R16, R164, R150, R16 ;  /* 0x00000096a410723c */ /* 0x000fe20000001810 */
[----:B------:R-:W1:Y:S06]  /*3af0*/  LDSM.16.M88.4 R148, [R2+0xb080] ;  /* 0x00b080000294783b */ /* 0x000e6c0000000200 */
[----:B------:R-:W-:Y:S01]  /*3b00*/  LDSM.16.M88.4 R164, [R231+0x1a080] ;  /* 0x01a08000e7a4783b */ /* 0x000fe20000000200 */
[C---:B--2---:R-:W-:Y:S08]  /*3b10*/  HMMA.16816.F32 R4, R156.reuse, R172, R4 ;  /* 0x000000ac9c04723c */ /* 0x044ff00000001804 */
[C---:B------:R-:W-:Y:S01]  /*3b20*/  HMMA.16816.F32 R8, R156.reuse, R174, R8 ;  /* 0x000000ae9c08723c */ /* 0x040fe20000001808 */
[----:B------:R-:W2:Y:S07]  /*3b30*/  LDSM.16.M88.4 R172, [R3+0xa080] ;  /* 0x00a0800003ac783b */ /* 0x000eae0000000200 */
[C---:B---3--:R-:W-:Y:S08]  /*3b40*/  HMMA.16816.F32 R12, R156.reuse, R152, R12 ;  /* 0x000000989c0c723c */ /* 0x048ff0000000180c */
[----:B------:R-:W-:Y:S01]  /*3b50*/  HMMA.16816.F32 R16, R156, R154, R16 ;  /* 0x0000009a9c10723c */ /* 0x000fe20000001810 */
[----:B------:R-:W3:Y:S06]  /*3b60*/  LDSM.16.M88.4 R152, [R3+0xb080] ;  /* 0x00b080000398783b */ /* 0x000eec0000000200 */
[----:B------:R-:W-:Y:S01]  /*3b70*/  LDSM.16.M88.4 R156, [R234+0x1a080] ;  /* 0x01a08000ea9c783b */ /* 0x000fe20000000200 */
[C---:B----4-:R-:W-:Y:S08]  /*3b80*/  HMMA.16816.F32 R4, R160.reuse, R168, R4 ;  /* 0x000000a8a004723c */ /* 0x050ff00000001804 */
        /* <DEDUP_REMOVED lines=43> */
[----:B------:R-:W-:Y:S07]  /*3e40*/  LDSM.16.M88.4 R168, [R231+0x1e080] ;  /* 0x01e08000e7a8783b */ /* 0x000fee0000000200 */
[C---:B-1----:R-:W-:Y:S08]  /*3e50*/  HMMA.16816.F32 R12, R160.reuse, R148, R12 ;  /* 0x00000094a00c723c */ /* 0x042ff0000000180c */
[----:B------:R-:W-:Y:S01]  /*3e60*/  HMMA.16816.F32 R16, R160, R150, R16 ;  /* 0x00000096a010723c */ /* 0x000fe20000001810 */
[----:B------:R-:W1:Y:S06]  /*3e70*/  LDSM.16.M88.4 R148, [R230+0x1e080] ;  /* 0x01e08000e694783b */ /* 0x000e6c0000000200 */
[----:B------:R-:W4:Y:S01]  /*3e80*/  LDSM.16.M88.4 R160, [R2+0xf080] ;  /* 0x00f0800002a0783b */ /* 0x000f220000000200 */
[C---:B--2---:R-:W-:Y:S08]  /*3e90*/  HMMA.16816.F32 R4, R164.reuse, R172, R4 ;  /* 0x000000aca404723c */ /* 0x044ff00000001804 */
[C---:B------:R-:W-:Y:S01]  /*3ea0*/  HMMA.16816.F32 R8, R164.reuse, R174, R8 ;  /* 0x000000aea408723c */ /* 0x040fe20000001808 */
[----:B------:R-:W2:Y:S07]  /*3eb0*/  LDSM.16.M88.4 R172, [R3+0xe080] ;  /* 0x00e0800003ac783b */ /* 0x000eae0000000200 */
[C---:B---3--:R-:W-:Y:S08]  /*3ec0*/  HMMA.16816.F32 R12, R164.reuse, R152, R12 ;  /* 0x00000098a40c723c */ /* 0x048ff0000000180c */
[----:B------:R-:W-:Y:S01]  /*3ed0*/  HMMA.16816.F32 R16, R164, R154, R16 ;  /* 0x0000009aa410723c */ /* 0x000fe20000001810 */
[----:B------:R-:W3:Y:S06]  /*3ee0*/  LDSM.16.M88.4 R152, [R3+0xf080] ;  /* 0x00f080000398783b */ /* 0x000eec0000000200 */
[----:B------:R-:W-:Y:S01]  /*3ef0*/  LDSM.16.M88.4 R164, [R228+0xe080] ;  /* 0x00e08000e4a4783b */ /* 0x000fe20000000200 */
[C---:B-1----:R-:W-:Y:S07]  /*3f00*/  HMMA.16816.F32 R4, R148.reuse, R156, R4 ;  /* 0x0000009c9404723c */ /* 0x042fee0000001804 */
[----:B------:R-:W-:Y:S01]  /*3f10*/  FSEL R156, R190, -INF , !P0 ;  /* 0xff800000be9c7808 */ /* 0x000fe20004000000 */
[C---:B------:R-:W-:Y:S03]  /*3f20*/  HMMA.16816.F32 R8, R148.reuse, R158, R8 ;  /* 0x0000009e9408723c */ /* 0x040fe60000001808 */
[C---:B------:R-:W-:Y:S04]  /*3f30*/  ISETP.GT.AND P0, PT, R176.reuse, 0x1, P2 ;  /* 0x00000001b000780c */ /* 0x040fe80001704270 */
[----:B------:R-:W-:Y:S01]  /*3f40*/  ISETP.LT.OR P0, PT, R177, 0x2, P0 ;  /* 0x00000002b100780c */ /* 0x000fe20000701670 */
[C---:B----4-:R-:W-:Y:S07]  /*3f50*/  HMMA.16816.F32 R12, R148.reuse, R160, R12 ;  /* 0x000000a0940c723c */ /* 0x050fee000000180c */
[----:B------:R-:W-:Y:S01]  /*3f60*/  FSEL R160, R189, -INF , !P0 ;  /* 0xff800000bda07808 */ /* 0x000fe20004000000 */
[----:B------:R-:W-:Y:S03]  /*3f70*/  HMMA.16816.F32 R16, R148, R162, R16 ;  /* 0x000000a29410723c */ /* 0x000fe60000001810 */
[----:B------:R-:W-:Y:S01]  /*3f80*/  ISETP.GT.AND P0, PT, R176, 0x10, P2 ;  /* 0x00000010b000780c */ /* 0x000fe20001704270 */
[--C-:B------:R-:W-:Y:S03]  /*3f90*/  FFMA.FTZ R160, R160, c[0x0][0x29c], -R180.reuse ;  /* 0x0000a700a0a07a23 */ /* 0x100fe600000108b4 */
[----:B------:R-:W-:Y:S01]  /*3fa0*/  ISETP.LT.OR P0, PT, R177, 0x11, P0 ;  /* 0x00000011b100780c */ /* 0x000fe20000701670 */
[C---:B--2---:R-:W-:Y:S01]  /*3fb0*/  HMMA.16816.F32 R4, R168.reuse, R172, R4 ;  /* 0x000000aca804723c */ /* 0x044fe20000001804 */
[----:B------:R1:W2:Y:S04]  /*3fc0*/  MUFU.EX2 R182, R160 ;  /* 0x000000a000b67308 */ /* 0x0002a80000000800 */
[--C-:B------:R-:W-:Y:S02]  /*3fd0*/  FFMA.FTZ R148, R156, c[0x0][0x29c], -R180.reuse ;  /* 0x0000a7009c947a23 */ /* 0x100fe400000108b4 */
[----:B------:R-:W-:Y:S01]  /*3fe0*/  LDSM.16.M88.4 R156, [R229+0xe080] ;  /* 0x00e08000e59c783b */ /* 0x000fe20000000200 */
[C---:B------:R-:W-:Y:S03]  /*3ff0*/  HMMA.16816.F32 R8, R168.reuse, R174, R8 ;  /* 0x000000aea808723c */ /* 0x040fe60000001808 */
[----:B------:R4:W-:Y:S05]  /*4000*/  MUFU.EX2 R183, R148 ;  /* 0x0000009400b77308 */ /* 0x0009ea0000000800 */
[C---:B---3--:R-:W-:Y:S08]  /*4010*/  HMMA.16816.F32 R12, R168.reuse, R152, R12 ;  /* 0x00000098a80c723c */ /* 0x048ff0000000180c */
[----:B------:R-:W-:Y:S04]  /*4020*/  HMMA.16816.F32 R16, R168, R154, R16 ;  /* 0x0000009aa810723c */ /* 0x000fe80000001810 */
[----:B-1----:R-:W-:Y:S02]  /*4030*/  FSEL R160, R191, -INF , !P0 ;  /* 0xff800000bfa07808 */ /* 0x002fe40004000000 */
[----:B------:R-:W-:Y:S03]  /*4040*/  ISETP.GT.AND P0, PT, R176, 0x11, P2 ;  /* 0x00000011b000780c */ /* 0x000fe60001704270 */
[--C-:B------:R-:W-:Y:S01]  /*4050*/  FFMA.FTZ R160, R160, c[0x0][0x29c], -R180.reuse ;  /* 0x0000a700a0a07a23 */ /* 0x100fe200000108b4 */
[C---:B------:R-:W-:Y:S01]  /*4060*/  ISETP.LT.OR P0, PT, R177.reuse, 0x12, P0 ;  /* 0x00000012b100780c */ /* 0x040fe20000701670 */
[----:B----4-:R-:W1:Y:S02]  /*4070*/  LDSM.16.M88.4 R148, [R234+0x1e080] ;  /* 0x01e08000ea94783b */ /* 0x010e640000000200 */
[----:B------:R3:W4:Y:S02]  /*4080*/  MUFU.EX2 R173, R160 ;  /* 0x000000a000ad7308 */ /* 0x0007240000000800 */
[----:B---3--:R-:W-:Y:S02]  /*4090*/  FSEL R160, R188, -INF , !P0 ;  /* 0xff800000bca07808 */ /* 0x008fe40004000000 */
[----:B------:R-:W-:Y:S03]  /*40a0*/  ISETP.GT.AND P0, PT, R176, 0x20, P2 ;  /* 0x00000020b000780c */ /* 0x000fe60001704270 */
[--C-:B------:R-:W-:Y:S01]  /*40b0*/  FFMA.FTZ R152, R160, c[0x0][0x29c], -R180.reuse ;  /* 0x0000a700a0987a23 */ /* 0x100fe200000108b4 */
[----:B------:R-:W-:Y:S01]  /*40c0*/  ISETP.LT.OR P0, PT, R177, 0x21, P0 ;  /* 0x00000021b100780c */ /* 0x000fe20000701670 */
[----:B------:R-:W3:Y:S02]  /*40d0*/  LDSM.16.M88.4 R160, [R229+0xf080] ;  /* 0x00f08000e5a0783b */ /* 0x000ee40000000200 */
[----:B------:R5:W-:Y:S01]  /*40e0*/  MUFU.EX2 R172, R152 ;  /* 0x0000009800ac7308 */ /* 0x000be20000000800 */
[C---:B-1----:R-:W-:Y:S08]  /*40f0*/  HMMA.16816.F32 R4, R148.reuse, R156, R4 ;  /* 0x0000009c9404723c */ /* 0x042ff00000001804 */
[C---:B------:R-:W-:Y:S04]  /*4100*/  HMMA.16816.F32 R8, R148.reuse, R158, R8 ;  /* 0x0000009e9408723c */ /* 0x040fe80000001808 */
[----:B-----5:R-:W-:Y:S02]  /*4110*/  FSEL R152, R187, -INF , !P0 ;  /* 0xff800000bb987808 */ /* 0x020fe40004000000 */
[----:B------:R-:W-:Y:S03]  /*4120*/  ISETP.GT.AND P0, PT, R176, 0x21, P2 ;  /* 0x00000021b000780c */ /* 0x000fe60001704270 */
[--C-:B------:R-:W-:Y:S01]  /*4130*/  FFMA.FTZ R152, R152, c[0x0][0x29c], -R180.reuse ;  /* 0x0000a70098987a23 */ /* 0x100fe200000108b4 */
[C---:B------:R-:W-:Y:S03]  /*4140*/  ISETP.LT.OR P0, PT, R177.reuse, 0x22, P0 ;  /* 0x00000022b100780c */ /* 0x040fe60000701670 */
[----:B------:R1:W-:Y:S01]  /*4150*/  MUFU.EX2 R170, R152 ;  /* 0x0000009800aa7308 */ /* 0x0003e20000000800 */
[C---:B---3--:R-:W-:Y:S08]  /*4160*/  HMMA.16816.F32 R12, R148.reuse, R160, R12 ;  /* 0x000000a0940c723c */ /* 0x048ff0000000180c */
[----:B------:R-:W-:Y:S01]  /*4170*/  HMMA.16816.F32 R16, R148, R162, R16 ;  /* 0x000000a29410723c */ /* 0x000fe20000001810 */
[----:B------:R-:W-:Y:S03]  /*4180*/  LDS R148, [R241.X4+0x20180] ;  /* 0x02018000f1947984 */ /* 0x000fe60000004800 */
[----:B-1----:R-:W-:Y:S02]  /*4190*/  FSEL R152, R186, -INF , !P0 ;  /* 0xff800000ba987808 */ /* 0x002fe40004000000 */
[----:B------:R-:W-:Y:S03]  /*41a0*/  ISETP.GT.AND P0, PT, R176, 0x30, P2 ;  /* 0x00000030b000780c */ /* 0x000fe60001704270 */
[--C-:B------:R-:W-:Y:S01]  /*41b0*/  FFMA.FTZ R156, R152, c[0x0][0x29c], -R180.reuse ;  /* 0x0000a700989c7a23 */ /* 0x100fe200000108b4 */
[----:B------:R-:W-:Y:S01]  /*41c0*/  ISETP.LT.OR P0, PT, R177, 0x31, P0 ;  /* 0x00000031b100780c */ /* 0x000fe20000701670 */
[----:B------:R-:W1:Y:S02]  /*41d0*/  LDSM.16.M88.4 R152, [R233+0x1e080] ;  /* 0x01e08000e998783b */ /* 0x000e640000000200 */
[----:B------:R3:W-:Y:S02]  /*41e0*/  MUFU.EX2 R169, R156 ;  /* 0x0000009c00a97308 */ /* 0x0007e40000000800 */
[----:B---3--:R-:W-:Y:S02]  /*41f0*/  FSEL R156, R185, -INF , !P0 ;  /* 0xff800000b99c7808 */ /* 0x008fe40004000000 */
[----:B------:R-:W-:Y:S03]  /*4200*/  ISETP.GT.AND P0, PT, R176, 0x31, P2 ;  /* 0x00000031b000780c */ /* 0x000fe60001704270 */
[----:B------:R-:W-:Y:S01]  /*4210*/  FFMA.FTZ R156, R156, c[0x0][0x29c], -R180 ;  /* 0x0000a7009c9c7a23 */ /* 0x000fe200000108b4 */
[----:B------:R-:W-:Y:S03]  /*4220*/  ISETP.LT.OR P0, PT, R177, 0x32, P0 ;  /* 0x00000032b100780c */ /* 0x000fe60000701670 */
[----:B------:R3:W-:Y:S01]  /*4230*/  MUFU.EX2 R168, R156 ;  /* 0x0000009c00a87308 */ /* 0x0007e20000000800 */
[C---:B-1----:R-:W-:Y:S08]  /*4240*/  HMMA.16816.F32 R4, R152.reuse, R164, R4 ;  /* 0x000000a49804723c */ /* 0x042ff00000001804 */
[C---:B------:R-:W-:Y:S04]  /*4250*/  HMMA.16816.F32 R8, R152.reuse, R166, R8 ;  /* 0x000000a69808723c */ /* 0x040fe80000001808 */
[----:B---3--:R-:W-:Y:S02]  /*4260*/  FSEL R156, R184, -INF , !P0 ;  /* 0xff800000b89c7808 */ /* 0x008fe40004000000 */
        /* <DEDUP_REMOVED lines=8> */
[----:B------:R-:W3:Y:S01]  /*42f0*/  MUFU.EX2 R180, R180 ;  /* 0x000000b400b47308 */ /* 0x000ee20000000800 */
        /* <DEDUP_REMOVED lines=12> */
[----:B-----5:R-:W-:Y:S02]  /*43c0*/  FSEL R149, R197, -INF , !P0 ;  /* 0xff800000c5957808 */ /* 0x020fe40004000000 */
[----:B------:R-:W-:Y:S01]  /*43d0*/  ISETP.GT.AND P0, PT, R178, 0x11, P2 ;  /* 0x00000011b200780c */ /* 0x000fe20001704270 */
[----:B--2---:R-:W-:Y:S02]  /*43e0*/  FMUL.FTZ R154, R182, R5 ;  /* 0x00000005b69a7220 */ /* 0x004fe40000410000 */
[--C-:B------:R-:W-:Y:S01]  /*43f0*/  FFMA.FTZ R149, R149, c[0x0][0x29c], -R181.reuse ;  /* 0x0000a70095957a23 */ /* 0x100fe200000108b5 */
[----:B------:R-:W-:Y:S02]  /*4400*/  ISETP.LT.OR P0, PT, R179, 0x12, P0 ;  /* 0x00000012b300780c */ /* 0x000fe40000701670 */
[----:B------:R-:W-:Y:S01]  /*4410*/  FFMA.FTZ R5, -R189, R189, 1 ;  /* 0x3f800000bd057423 */ /* 0x000fe200000101bd */
[----:B------:R1:W-:Y:S01]  /*4420*/  MUFU.EX2 R161, R149 ;  /* 0x0000009500a17308 */ /* 0x0003e20000000800 */
[----:B----4-:R-:W-:Y:S02]  /*4430*/  FMUL.FTZ R153, R173, R8 ;  /* 0x00000008ad997220 */ /* 0x010fe40000410000 */
[----:B------:R-:W-:Y:S02]  /*4440*/  FMUL.FTZ R154, R154, R5 ;  /* 0x000000059a9a7220 */ /* 0x000fe40000410000 */
[----:B------:R-:W-:Y:S02]  /*4450*/  FFMA.FTZ R8, -R191, R191, 1 ;  /* 0x3f800000bf087423 */ /* 0x000fe400000101bf */
[----:B------:R-:W-:Y:S02]  /*4460*/  FFMA.FTZ R5, -R188, R188, 1 ;  /* 0x3f800000bc057423 */ /* 0x000fe400000101bc */
[----:B------:R-:W-:Y:S02]  /*4470*/  FMUL.FTZ R155, R183, R4 ;  /* 0x00000004b79b7220 */ /* 0x000fe40000410000 */
[--C-:B------:R-:W-:Y:S02]  /*4480*/  FADD.FTZ R16, R16, -R148.reuse ;  /* 0x8000009410107221 */ /* 0x100fe40000010000 */
[--C-:B------:R-:W-:Y:S02]  /*4490*/  FADD.FTZ R17, R17, -R148.reuse ;  /* 0x8000009411117221 */ /* 0x100fe40000010000 */
[----:B------:R-:W-:Y:S02]  /*44a0*/  FFMA.FTZ R4, -R190, R190, 1 ;  /* 0x3f800000be047423 */ /* 0x000fe400000101be */
[----:B------:R-:W-:Y:S02]  /*44b0*/  FMUL.FTZ R153, R153, R8 ;  /* 0x0000000899997220 */ /* 0x000fe40000410000 */
[----:B---3--:R-:W-:Y:S02]  /*44c0*/  FMUL.FTZ R17, R180, R17 ;  /* 0x00000011b4117220 */ /* 0x008fe40000410000 */
[----:B------:R-:W-:Y:S02]  /*44d0*/  FFMA.FTZ R8, -R185, R185, 1 ;  /* 0x3f800000b9087423 */ /* 0x000fe400000101b9 */
[--C-:B------:R-:W-:Y:S01]  /*44e0*/  FADD.FTZ R12, R12, -R148.reuse ;  /* 0x800000940c0c7221 */ /* 0x100fe20000010000 */
[----:B-1----:R-:W-:Y:S01]  /*44f0*/  FSEL R149, R196, -INF , !P0 ;  /* 0xff800000c4957808 */ /* 0x002fe20004000000 */
[----:B------:R-:W-:Y:S01]  /*4500*/  FADD.FTZ R13, R13, -R148 ;  /* 0x800000940d0d7221 */ /* 0x000fe20000010000 */
[----:B------:R-:W-:Y:S01]  /*4510*/  ISETP.GT.AND P0, PT, R178, 0x20, P2 ;  /* 0x00000020b200780c */ /* 0x000fe20001704270 */
[----:B------:R-:W-:Y:S02]  /*4520*/  FMUL.FTZ R148, R168, R16 ;  /* 0x00000010a8947220 */ /* 0x000fe40000410000 */
[--C-:B------:R-:W-:Y:S01]  /*4530*/  FFMA.FTZ R149, R149, c[0x0][0x29c], -R181.reuse ;  /* 0x0000a70095957a23 */ /* 0x100fe200000108b5 */
[----:B------:R-:W-:Y:S01]  /*4540*/  ISETP.LT.OR P1, PT, R179, 0x21, P0 ;  /* 0x00000021b300780c */ /* 0x000fe20000721670 */
[----:B------:R-:W-:Y:S01]  /*4550*/  FMUL.FTZ R155, R155, R4 ;  /* 0x000000049b9b7220 */ /* 0x000fe20000410000 */
[----:B------:R-:W-:Y:S01]  /*4560*/  ISETP.GT.AND P0, PT, R178, 0x31, P2 ;  /* 0x00000031b200780c */ /* 0x000fe20001704270 */
[----:B------:R1:W-:Y:S01]  /*4570*/  MUFU.EX2 R160, R149 ;  /* 0x0000009500a07308 */ /* 0x0003e20000000800 */
[C---:B------:R-:W-:Y:S01]  /*4580*/  ISETP.LT.OR P2, PT, R179.reuse, 0x22, P3 ;  /* 0x00000022b300780c */ /* 0x040fe20001f41670 */
[----:B------:R-:W2:Y:S01]  /*4590*/  LDS R4, [R241.X4+0x201a0] ;  /* 0x0201a000f1047984 */ /* 0x000ea20000004800 */
[----:B------:R-:W-:Y:S01]  /*45a0*/  ISETP.LT.OR P0, PT, R179, 0x32, P0 ;  /* 0x00000032b300780c */ /* 0x000fe20000701670 */
[----:B------:R-:W-:Y:S01]  /*45b0*/  FMUL.FTZ R8, R148, R8 ;  /* 0x0000000894087220 */ /* 0x000fe20000410000 */
[----:B------:R-:W-:Y:S01]  /*45c0*/  FSEL R151, R195, -INF , !P2 ;  /* 0xff800000c3977808 */ /* 0x000fe20005000000 */
[----:B------:R-:W-:Y:S01]  /*45d0*/  FMUL.FTZ R156, R169, R13 ;  /* 0x0000000da99c7220 */ /* 0x000fe20000410000 */
[----:B------:R-:W-:Y:S01]  /*45e0*/  F2FP.PACK_AB R13, R180, R168 ;  /* 0x000000a8b40d723e */ /* 0x000fe200000000ff */
[----:B------:R-:W-:Y:S02]  /*45f0*/  FFMA.FTZ R16, -R187, R187, 1 ;  /* 0x3f800000bb107423 */ /* 0x000fe400000101bb */
[--C-:B------:R-:W-:Y:S01]  /*4600*/  FFMA.FTZ R152, R151, c[0x0][0x29c], -R181.reuse ;  /* 0x0000a70097987a23 */ /* 0x100fe200000108b5 */
[----:B------:R-:W-:Y:S03]  /*4610*/  F2FP.PACK_AB R151, R182, R183 ;  /* 0x000000b7b697723e */ /* 0x000fe600000000ff */
[----:B------:R3:W-:Y:S02]  /*4620*/  MUFU.EX2 R158, R152 ;  /* 0x00000098009e7308 */ /* 0x0007e40000000800 */
[----:B------:R-:W-:Y:S01]  /*4630*/  STS [R244+0x20280], R151 ;  /* 0x02028097f4007388 */ /* 0x000fe20000000800 */
[----:B-1----:R-:W-:Y:S02]  /*4640*/  FSEL R149, R194, -INF , !P1 ;  /* 0xff800000c2957808 */ /* 0x002fe40004800000 */
[----:B------:R-:W-:Y:S03]  /*4650*/  ISETP.LT.OR P1, PT, R179, 0x31, P4 ;  /* 0x00000031b300780c */ /* 0x000fe60002721670 */
[--C-:B------:R-:W-:Y:S01]  /*4660*/  FFMA.FTZ R150, R149, c[0x0][0x29c], -R181.reuse ;  /* 0x0000a70095967a23 */ /* 0x100fe200000108b5 */
[----:B------:R-:W-:Y:S03]  /*4670*/  FSEL R149, R193, -INF , !P1 ;  /* 0xff800000c1957808 */ /* 0x000fe60004800000 */
[----:B------:R1:W4:Y:S02]  /*4680*/  MUFU.EX2 R159, R150 ;  /* 0x00000096009f7308 */ /* 0x0003240000000800 */
[--C-:B------:R-:W-:Y:S02]  /*4690*/  FFMA.FTZ R149, R149, c[0x0][0x29c], -R181.reuse ;  /* 0x0000a70095957a23 */ /* 0x100fe400000108b5 */
[----:B---3--:R-:W-:Y:S01]  /*46a0*/  FMUL.FTZ R152, R172, R9 ;  /* 0x00000009ac987220 */ /* 0x008fe20000410000 */
[----:B------:R-:W-:Y:S03]  /*46b0*/  F2FP.PACK_AB R9, R169, R170 ;  /* 0x000000aaa909723e */ /* 0x000fe600000000ff */
[----:B------:R-:W-:Y:S02]  /*46c0*/  FMUL.FTZ R152, R152, R5 ;  /* 0x0000000598987220 */ /* 0x000fe40000410000 */
[----:B------:R3:W5:Y:S01]  /*46d0*/  MUFU.EX2 R157, R149 ;  /* 0x00000095009d7308 */ /* 0x0007620000000800 */
[----:B------:R-:W-:Y:S02]  /*46e0*/  FFMA.FTZ R5, -R184, R184, 1 ;  /* 0x3f800000b8057423 */ /* 0x000fe400000101b8 */
[--C-:B--2---:R-:W-:Y:S02]  /*46f0*/  FADD.FTZ R6, R6, -R4.reuse ;  /* 0x8000000406067221 */ /* 0x104fe40000010000 */
[----:B------:R-:W-:Y:S01]  /*4700*/  FMUL.FTZ R148, R17, R5 ;  /* 0x0000000511947220 */ /* 0x000fe20000410000 */
[----:B------:R-:W-:Y:S01]  /*4710*/  F2FP.PACK_AB R5, R162, R163 ;  /* 0x000000a3a205723e */ /* 0x000fe200000000ff */
[--C-:B------:R-:W-:Y:S01]  /*4720*/  FADD.FTZ R7, R7, -R4.reuse ;  /* 0x8000000407077221 */ /* 0x100fe20000010000 */
[----:B------:R-:W-:Y:S01]  /*4730*/  F2FP.PACK_AB R17, R152, R153 ;  /* 0x000000999811723e */ /* 0x000fe200000000ff */
[--C-:B------:R-:W-:Y:S01]  /*4740*/  FADD.FTZ R11, R11, -R4.reuse ;  /* 0x800000040b0b7221 */ /* 0x100fe20000010000 */
[----:B------:R-:W-:Y:S01]  /*4750*/  F2FP.PACK_AB R148, R148, R8 ;  /* 0x000000089494723e */ /* 0x000fe200000000ff */
[----:B------:R2:W-:Y:S01]  /*4760*/  STS [R244+0x20680], R5 ;  /* 0x02068005f4007388 */ /* 0x0005e20000000800 */
[--C-:B------:R-:W-:Y:S01]  /*4770*/  FADD.FTZ R14, R14, -R4.reuse ;  /* 0x800000040e0e7221 */ /* 0x100fe20000010000 */
[----:B-1----:R-:W-:Y:S01]  /*4780*/  FSEL R150, R192, -INF , !P0 ;  /* 0xff800000c0967808 */ /* 0x002fe20004000000 */
[--C-:B------:R-:W-:Y:S01]  /*4790*/  FADD.FTZ R15, R15, -R4.reuse ;  /* 0x800000040f0f7221 */ /* 0x100fe20000010000 */
[----:B----4-:R-:W-:Y:S01]  /*47a0*/  F2FP.PACK_AB R8, R158, R159 ;  /* 0x0000009f9e08723e */ /* 0x010fe200000000ff */
[--C-:B------:R-:W-:Y:S01]  /*47b0*/  FADD.FTZ R10, R10, -R4.reuse ;  /* 0x800000040a0a7221 */ /* 0x100fe20000010000 */
[----:B------:R-:W-:Y:S01]  /*47c0*/  PLOP3.LUT P0, PT, PT, PT, UP0, 0x80, 0x0 ;  /* 0x000000000000781c */ /* 0x000fe20003f0f008 */
[----:B------:R-:W-:Y:S01]  /*47d0*/  FFMA.FTZ R181, R150, c[0x0][0x29c], -R181 ;  /* 0x0000a70096b57a23 */ /* 0x000fe200000108b5 */
[----:B------:R-:W-:Y:S01]  /*47e0*/  F2FP.PACK_AB R150, R172, R173 ;  /* 0x000000adac96723e */ /* 0x000fe200000000ff */
[--C-:B------:R-:W-:Y:S02]  /*47f0*/  FADD.FTZ R18, R18, -R4.reuse ;  /* 0x8000000412127221 */ /* 0x100fe40000010000 */
[----:B------:R-:W-:Y:S02]  /*4800*/  FADD.FTZ R19, R19, -R4 ;  /* 0x8000000413137221 */ /* 0x000fe40000010000 */
[----:B------:R-:W2:Y:S01]  /*4810*/  MUFU.EX2 R181, R181 ;  /* 0x000000b500b57308 */ /* 0x000ea20000000800 */
[----:B---3--:R-:W-:Y:S01]  /*4820*/  FMUL.FTZ R149, R170, R12 ;  /* 0x0000000caa957220 */ /* 0x008fe20000410000 */
[----:B------:R-:W-:Y:S01]  /*4830*/  STS [R247+0x20280], R150 ;  /* 0x02028096f7007388 */ /* 0x000fe20000000800 */
[----:B------:R-:W-:Y:S02]  /*4840*/  FFMA.FTZ R12, -R186, R186, 1 ;  /* 0x3f800000ba0c7423 */ /* 0x000fe400000101ba */
[----:B------:R-:W-:Y:S01]  /*4850*/  FMUL.FTZ R149, R149, R16 ;  /* 0x0000001095957220 */ /* 0x000fe20000410000 */
[----:B------:R-:W-:Y:S01]  /*4860*/  F2FP.PACK_AB R16, R154, R155 ;  /* 0x0000009b9a10723e */ /* 0x000fe200000000ff */
[----:B------:R-:W-:Y:S02]  /*4870*/  FMUL.FTZ R12, R156, R12 ;  /* 0x0000000c9c0c7220 */ /* 0x000fe40000410000 */
[----:B------:R-:W-:Y:S02]  /*4880*/  FFMA.FTZ R4, -R196, R196, 1 ;  /* 0x3f800000c4047423 */ /* 0x000fe400000101c4 */
[----:B-----5:R-:W-:Y:S01]  /*4890*/  FMUL.FTZ R18, R157, R18 ;  /* 0x000000129d127220 */ /* 0x020fe20000410000 */
[----:B------:R-:W-:Y:S02]  /*48a0*/  F2FP.PACK_AB R149, R12, R149 ;  /* 0x000000950c95723e */ /* 0x000fe400000000ff */
[C---:B------:R-:W-:Y:S05]  /*48b0*/  F2FP.PACK_AB R12, R160.reuse, R161 ;  /* 0x000000a1a00c723e */ /* 0x040fea00000000ff */
[----:B------:R1:W-:Y:S01]  /*48c0*/  STS [R247+0x20680], R12 ;  /* 0x0206800cf7007388 */ /* 0x0003e20000000800 */
[C---:B--2---:R-:W-:Y:S05]  /*48d0*/  F2FP.PACK_AB R5, R181.reuse, R157 ;  /* 0x0000009db505723e */ /* 0x044fea00000000ff */
[----:B------:R2:W-:Y:S01]  /*48e0*/  STS [R245], R9 ;  /* 0x00000009f5007388 */ /* 0x0005e20000000800 */
[----:B------:R-:W-:Y:S05]  /*48f0*/  FMUL.FTZ R19, R181, R19 ;  /* 0x00000013b5137220 */ /* 0x000fea0000410000 */
        /* <DEDUP_REMOVED lines=13> */
[----:B-----5:R-:W-:Y:S01]  /*49d0*/  FMUL.FTZ R13, R161, R10 ;  /* 0x0000000aa10d7220 */ /* 0x020fe20000410000 */
        /* <DEDUP_REMOVED lines=28> */
[----:B------:R-:W5:Y:S06]  /*4ba0*/  LDSM.16.MT88.4 R152, [R0+0x1e080] ;  /* 0x01e080000098783b */ /* 0x000f6c0000004200 */
        /* <DEDUP_REMOVED lines=26> */
[----:B------:R-:W4:Y:S06]  /*4d50*/  LDSM.16.MT88.4 R4, [R235+0x21280] ;  /* 0x02128000eb04783b */ /* 0x000f2c0000004200 */
[----:B------:R-:W5:Y:S01]  /*4d60*/  LDSM.16.MT88.4 R152, [R0+0x1b080] ;  /* 0x01b080000098783b */ /* 0x000f620000004200 */
        /* <DEDUP_REMOVED lines=27> */
[-C--:B-----5:R-:W-:Y:S08]  /*4f20*/  HMMA.16816.F32 R36, R4, R152.reuse, R36 ;  /* 0x000000980424723c */ /* 0x0a0ff00000001824 */
        /* <DEDUP_REMOVED lines=40> */
[----:B-123--:R-:W2:Y:S01]  /*51b0*/  LDL.64 R204, [R1+0x18] ;  /* 0x0000180001cc7983 */ /* 0x00eea20000100a00 */
[----:B------:R-:W-:Y:S01]  /*51c0*/  ULDC.64 UR4, c[0x0][0x208] ;  /* 0x0000820000047ab9 */ /* 0x000fe20000000a00 */
[----:B------:R-:W-:Y:S01]  /*51d0*/  LOP3.LUT P5, RZ, R242, 0x1, RZ, 0xc0, !PT ;  /* 0x00000001f2ff7812 */ /* 0x000fe200078ac0ff */
[----:B------:R-:W-:Y:S01]  /*51e0*/  USHF.L.U32 UR18, UR11, 0x6, URZ ;  /* 0x000000060b127899 */ /* 0x000fe2000800063f */
[----:B------:R-:W3:Y:S01]  /*51f0*/  LDL.64 R202, [R1] ;  /* 0x0000000001ca7983 */ /* 0x000ee20000100a00 */
[----:B------:R-:W-:Y:S01]  /*5200*/  USHF.R.S32.HI UR15, URZ, 0x1f, UR11 ;  /* 0x0000001f3f0f7899 */ /* 0x000fe2000801140b */
[----:B------:R-:W-:Y:S01]  /*5210*/  IMAD.U32 R11, RZ, RZ, UR9 ;  /* 0x00000009ff0b7e24 */ /* 0x000fe2000f8e00ff */
[----:B------:R-:W-:Y:S01]  /*5220*/  UIMAD.WIDE.U32 UR20, UR11, UR4, URZ ;  /* 0x000000040b1472a5 */ /* 0x000fe2000f8e003f */
[----:B------:R-:W4:Y:S01]  /*5230*/  LDL R201, [R1+0x30] ;  /* 0x0000300001c97983 */ /* 0x000f220000100800 */
[----:B------:R-:W-:Y:S01]  /*5240*/  UIMAD UR15, UR15, UR4, URZ ;  /* 0x000000040f0f72a4 */ /* 0x000fe2000f8e023f */
[----:B------:R-:W-:Y:S01]  /*5250*/  IMAD.U32 R8, RZ, RZ, UR18 ;  /* 0x00000012ff087e24 */ /* 0x000fe2000f8e00ff */
[----:B------:R-:W-:Y:S01]  /*5260*/  USHF.L.U32 UR4, UR20, 0x6, URZ ;  /* 0x0000000614047899 */ /* 0x000fe2000800063f */
[----:B------:R-:W5:Y:S01]  /*5270*/  LDL R200, [R1+0x10] ;  /* 0x0000100001c87983 */ /* 0x000f620000100800 */
[----:B------:R-:W-:Y:S01]  /*5280*/  UIMAD UR15, UR11, UR5, UR15 ;  /* 0x000000050b0f72a4 */ /* 0x000fe2000f8e020f */
[----:B------:R-:W-:Y:S01]  /*5290*/  IMAD.U32 R15, RZ, RZ, UR18 ;  /* 0x00000012ff0f7e24 */ /* 0x000fe2000f8e00ff */
[----:B------:R-:W-:Y:S01]  /*52a0*/  IADD3 R8, -R248, UR13, -R8 ;  /* 0x0000000df8087c10 */ /* 0x000fe2000fffe908 */
[----:B------:R-:W-:Y:S01]  /*52b0*/  IMAD.U32 R17, RZ, RZ, UR8 ;  /* 0x00000008ff117e24 */ /* 0x000fe2000f8e00ff */
[----:B------:R-:W-:Y:S02]  /*52c0*/  UIADD3 UR15, UR21, UR15, URZ ;  /* 0x0000000f150f7290 */ /* 0x000fe4000fffe03f */
[----:B------:R-:W-:Y:S02]  /*52d0*/  ISETP.LT.OR P4, PT, R8, 0x1, !P5 ;  /* 0x000000010800780c */ /* 0x000fe40006f81670 */
[----:B------:R-:W-:Y:S01]  /*52e0*/  USHF.L.U64.HI UR15, UR20, 0x6, UR15 ;  /* 0x00000006140f7899 */ /* 0x000fe2000801020f */
[----:B--2---:R-:W-:Y:S02]  /*52f0*/  IADD3 R13, P0, R204, UR18, RZ ;  /* 0x00000012cc0d7c10 */ /* 0x004fe4000ff1e0ff */
[C---:B---3--:R-:W-:Y:S02]  /*5300*/  IADD3 R9, P3, R202.reuse, UR4, RZ ;  /* 0x00000004ca097c10 */ /* 0x048fe4000ff7e0ff */
[----:B------:R-:W-:Y:S02]  /*5310*/  IADD3 R11, P2, P1, R202, UR4, R11 ;  /* 0x00000004ca0b7c10 */ /* 0x000fe4000f95e00b */
[----:B----4-:R-:W-:Y:S02]  /*5320*/  LEA.HI.X.SX32 R15, R15, R201, 0x1, P0 ;  /* 0x000000c90f0f7211 */ /* 0x010fe400000f0eff */
[C---:B------:R-:W-:Y:S02]  /*5330*/  LEA R14, P0, R13.reuse, c[0x0][0x280], 0x2 ;  /* 0x0000a0000d0e7a11 */ /* 0x040fe400078010ff */
[----:B-----5:R-:W-:Y:S02]  /*5340*/  IADD3.X R16, R200, UR15, RZ, P3, !PT ;  /* 0x0000000fc8107c10 */ /* 0x020fe40009ffe4ff */
[----:B------:R-:W-:Y:S02]  /*5350*/  LOP3.LUT P3, RZ, R242, 0x2, RZ, 0xc0, !PT ;  /* 0x00000002f2ff7812 */ /* 0x000fe4000786c0ff */
[----:B------:R-:W-:Y:S02]  /*5360*/  LEA.HI.X R15, R13, c[0x0][0x284], R15, 0x2, P0 ;  /* 0x0000a1000d0f7a11 */ /* 0x000fe400000f140f */
[----:B------:R-:W-:Y:S02]  /*5370*/  ISETP.LT.OR P0, PT, R8, 0x1, !P3 ;  /* 0x000000010800780c */ /* 0x000fe40005f01670 */
[----:B------:R-:W-:Y:S02]  /*5380*/  IADD3.X R17, R200, UR15, R17, P2, P1 ;  /* 0x0000000fc8117c10 */ /* 0x000fe400097e2411 */
[----:B------:R-:W1:Y:S01]  /*5390*/  S2R R200, SR_TID.X ;  /* 0x0000000000c87919 */ /* 0x000e620000002100 */
[----:B------:R-:W-:Y:S02]  /*53a0*/  LEA R12, P2, R9, c[0x0][0x1f0], 0x1 ;  /* 0x00007c00090c7a11 */ /* 0x000fe400078408ff */
[----:B------:R-:W-:Y:S02]  /*53b0*/  LEA R10, P1, R11, c[0x0][0x1f0], 0x1 ;  /* 0x00007c000b0a7a11 */ /* 0x000fe400078208ff */
[----:B------:R-:W-:Y:S02]  /*53c0*/  LEA.HI.X R13, R9, c[0x0][0x1f4], R16, 0x1, P2 ;  /* 0x00007d00090d7a11 */ /* 0x000fe400010f0c10 */
[----:B------:R-:W-:Y:S02]  /*53d0*/  LEA.HI.X R11, R11, c[0x0][0x1f4], R17, 0x1, P1 ;  /* 0x00007d000b0b7a11 */ /* 0x000fe400008f0c11 */
[----:B------:R-:W-:Y:S01]  /*53e0*/  LOP3.LUT P1, RZ, R242, 0x4, RZ, 0xc0, !PT ;  /* 0x00000004f2ff7812 */ /* 0x000fe2000782c0ff */
[----:B------:R-:W-:Y:S01]  /*53f0*/  @!PT LDS RZ, [RZ] ;  /* 0x00000000fffff984 */ /* 0x000fe20000000800 */
[----:B------:R-:W-:Y:S01]  /*5400*/  @!PT LDS RZ, [RZ] ;  /* 0x00000000fffff984 */ /* 0x000fe20000000800 */
[----:B------:R-:W-:Y:S01]  /*5410*/  @!PT LDS RZ, [RZ] ;  /* 0x00000000fffff984 */ /* 0x000fe20000000800 */
[----:B------:R2:W-:Y:S01]  /*5420*/  LDGSTS.E.BYPASS.LTC128B.128 [R240+0x18080], [R12.64], !P4 ;  /* 0x180800000cf07fae */ /* 0x0005e2000e101d50 */
[C---:B------:R-:W-:Y:S02]  /*5430*/  ISETP.LT.OR P3, PT, R8.reuse, 0x21, !P3 ;  /* 0x000000210800780c */ /* 0x040fe40005f61670 */
[----:B------:R-:W-:Y:S01]  /*5440*/  ISETP.LT.OR P2, PT, R8, 0x1, !P1 ;  /* 0x000000010800780c */ /* 0x000fe20004f41670 */
[----:B------:R2:W-:Y:S01]  /*5450*/  LDGSTS.E.BYPASS.LTC128B.128 [R240+0x1a080], [R12.64+0x80], !P0 ;  /* 0x1a0800800cf07fae */ /* 0x0005e2000c101d50 */
[----:B------:R-:W-:Y:S02]  /*5460*/  LOP3.LUT P0, RZ, R242, 0x8, RZ, 0xc0, !PT ;  /* 0x00000008f2ff7812 */ /* 0x000fe4000780c0ff */
[C---:B------:R-:W-:Y:S02]  /*5470*/  ISETP.LT.OR P1, PT, R8.reuse, 0x21, !P1 ;  /* 0x000000210800780c */ /* 0x040fe40004f21670 */
[C---:B------:R-:W-:Y:S02]  /*5480*/  ISETP.LT.OR P4, PT, R8.reuse, 0x1, !P0 ;  /* 0x000000010800780c */ /* 0x040fe40004781670 */
[C---:B------:R-:W-:Y:S05]  /*5490*/  ISETP.LT.OR P0, PT, R8.reuse, 0x21, !P0 ;  /* 0x000000210800780c */ /* 0x040fea0004701670 */
[----:B------:R2:W-:Y:S01]  /*54a0*/  LDGSTS.E.BYPASS.LTC128B.128 [R240+0x1c080], [R12.64+0x100], !P2 ;  /* 0x1c0801000cf07fae */ /* 0x0005e2000d101d50 */
[----:B------:R-:W-:Y:S02]  /*54b0*/  ISETP.LT.OR P2, PT, R8, 0x21, !P5 ;  /* 0x000000210800780c */ /* 0x000fe40006f41670 */
[C---:B-1----:R-:W-:Y:S03]  /*54c0*/  ISETP.GT.AND P5, PT, R200.reuse, 0xf, PT ;  /* 0x0000000fc800780c */ /* 0x042fe60003fa4270 */
[----:B------:R2:W-:Y:S08]  /*54d0*/  LDGSTS.E.BYPASS.LTC128B.128 [R240+0x1e080], [R12.64+0x180], !P4 ;  /* 0x1e0801800cf07fae */ /* 0x0005f0000e101d50 */
[----:B------:R2:W-:Y:S02]  /*54e0*/  LDGSTS.E.BYPASS.LTC128B.128 [R240+0x19080], [R10.64], !P2 ;  /* 0x190800000af07fae */ /* 0x0005e4000d101d50 */
[----:B------:R-:W-:Y:S02]  /*54f0*/  @!P5 IMAD.SHL.U32 R8, R200, 0x10, RZ ;  /* 0x00000010c808d824 */ /* 0x000fe400078e00ff */
[----:B------:R2:W-:Y:S04]  /*5500*/  LDGSTS.E.BYPASS.LTC128B.128 [R240+0x1b080], [R10.64+0x80], !P3 ;  /* 0x1b0800800af07fae */ /* 0x0005e8000d901d50 */
[----:B------:R2:W-:Y:S04]  /*5510*/  LDGSTS.E.BYPASS.LTC128B.128 [R240+0x1d080], [R10.64+0x100], !P1 ;  /* 0x1d0801000af07fae */ /* 0x0005e8000c901d50 */
[----:B------:R2:W-:Y:S04]  /*5520*/  LDGSTS.E.BYPASS.LTC128B.128 [R240+0x1f080], [R10.64+0x180], !P0 ;  /* 0x1f0801800af07fae */ /* 0x0005e8000c101d50 */
[----:B------:R2:W-:Y:S02]  /*5530*/  @!P5 LDGSTS.E.BYPASS.LTC128B.128 [R8+0x20180], [R14.64] ;  /* 0x201800000e08dfae */ /* 0x0005e4000b901d50 */
.L_x_805:
        /* <DEDUP_REMOVED lines=92> */
[----:B--2---:R-:W2:Y:S01]  /*5b00*/  LDL.64 R180, [R1+0x20] ;  /* 0x0000200001b47983 */ /* 0x004ea20000100a00 */
[----:B------:R-:W-:Y:S01]  /*5b10*/  ULDC.64 UR4, c[0x0][0x178] ;  /* 0x00005e0000047ab9 */ /* 0x000fe20000000a00 */
[----:B------:R-:W-:Y:S01]  /*5b20*/  LOP3.LUT P4, RZ, R243, 0x1, RZ, 0xc0, !PT ;  /* 0x00000001f3ff7812 */ /* 0x000fe2000788c0ff */
[----:B------:R-:W-:Y:S01]  /*5b30*/  USHF.L.U32 UR15, UR11, 0x6, URZ ;  /* 0x000000060b0f7899 */ /* 0x000fe2000800063f */
[----:B------:R-:W5:Y:S01]  /*5b40*/  LDL R225, [R1+0x38] ;  /* 0x0000380001e17983 */ /* 0x000f620000100800 */
[----:B------:R-:W-:Y:S02]  /*5b50*/  USHF.R.S32.HI UR18, URZ, 0x1f, UR11 ;  /* 0x0000001f3f127899 */ /* 0x000fe4000801140b */
[----:B------:R-:W-:Y:S01]  /*5b60*/  UIMAD.WIDE.U32 UR22, UR11, UR4, URZ ;  /* 0x000000040b1672a5 */ /* 0x000fe2000f8e003f */
[----:B----4-:R-:W4:Y:S01]  /*5b70*/  LDL.64 R226, [R1+0x8] ;  /* 0x0000080001e27983 */ /* 0x010f220000100a00 */
[----:B------:R-:W-:Y:S01]  /*5b80*/  UIMAD UR18, UR18, UR4, URZ ;  /* 0x00000004121272a4 */ /* 0x000fe2000f8e023f */
[----:B------:R-:W-:Y:S01]  /*5b90*/  IMAD.U32 R4, RZ, RZ, UR15 ;  /* 0x0000000fff047e24 */ /* 0x000fe2000f8e00ff */
[----:B------:R-:W-:Y:S01]  /*5ba0*/  USHF.L.U32 UR19, UR22, 0x6, URZ ;  /* 0x0000000616137899 */ /* 0x000fe2000800063f */
[----:B---3--:R-:W3:Y:S01]  /*5bb0*/  LDL R224, [R1+0x14] ;  /* 0x0000140001e07983 */ /* 0x008ee20000100800 */
[----:B------:R-:W-:Y:S01]  /*5bc0*/  UIMAD UR18, UR11, UR5, UR18 ;  /* 0x000000050b1272a4 */ /* 0x000fe2000f8e0212 */
[----:B------:R-:W-:Y:S01]  /*5bd0*/  IMAD.U32 R11, RZ, RZ, UR15 ;  /* 0x0000000fff0b7e24 */ /* 0x000fe2000f8e00ff */
[----:B------:R-:W-:Y:S01]  /*5be0*/  IADD3 R4, -R248, UR13, -R4 ;  /* 0x0000000df8047c10 */ /* 0x000fe2000fffe904 */
[----:B------:R-:W-:Y:S02]  /*5bf0*/  ULEA UR20, UP0, UR4, UR19, 0x5 ;  /* 0x0000001304147291 */ /* 0x000fe4000f80283f */
[----:B------:R-:W-:Y:S01]  /*5c00*/  UIADD3 UR18, UR23, UR18, URZ ;  /* 0x0000001217127290 */ /* 0x000fe2000fffe03f */
[----:B------:R-:W-:Y:S03]  /*5c10*/  ISETP.LT.OR P3, PT, R4, 0x1, !P4 ;  /* 0x000000010400780c */ /* 0x000fe60006761670 */
[----:B------:R-:W-:Y:S04]  /*5c20*/  USHF.L.U64.HI UR18, UR22, 0x6, UR18 ;  /* 0x0000000616127899 */ /* 0x000fe80008010212 */
[----:B------:R-:W-:Y:S01]  /*5c30*/  ULEA.HI.X UR4, UR4, UR18, UR5, 0x5, UP0 ;  /* 0x0000001204047291 */ /* 0x000fe200080f2c05 */
[----:B--2---:R-:W-:Y:S04]  /*5c40*/  IADD3 R9, P0, R180, UR15, RZ ;  /* 0x0000000fb4097c10 */ /* 0x004fe8000ff1e0ff */
[----:B-----5:R-:W-:Y:S02]  /*5c50*/  LEA.HI.X.SX32 R11, R11, R225, 0x1, P0 ;  /* 0x000000e10b0b7211 */ /* 0x020fe400000f0eff */
[C---:B------:R-:W-:Y:S02]  /*5c60*/  LEA R10, P2, R9.reuse, c[0x0][0x258], 0x2 ;  /* 0x00009600090a7a11 */ /* 0x040fe400078410ff */
[C---:B----4-:R-:W-:Y:S02]  /*5c70*/  IADD3 R7, P0, R226.reuse, UR20, RZ ;  /* 0x00000014e2077c10 */ /* 0x050fe4000ff1e0ff */
[----:B------:R-:W-:Y:S02]  /*5c80*/  IADD3 R5, P1, R226, UR19, RZ ;  /* 0x00000013e2057c10 */ /* 0x000fe4000ff3e0ff */
[----:B------:R-:W-:Y:S02]  /*5c90*/  LEA.HI.X R11, R9, c[0x0][0x25c], R11, 0x2, P2 ;  /* 0x00009700090b7a11 */ /* 0x000fe400010f140b */
[C---:B---3--:R-:W-:Y:S02]  /*5ca0*/  IADD3.X R13, R224.reuse, UR4, RZ, P0, !PT ;  /* 0x00000004e00d7c10 */ /* 0x048fe400087fe4ff */
[----:B------:R-:W-:Y:S02]  /*5cb0*/  LEA R6, P0, R7, c[0x0][0x160], 0x1 ;  /* 0x0000580007067a11 */ /* 0x000fe400078008ff */
[----:B------:R-:W-:Y:S02]  /*5cc0*/  LOP3.LUT P2, RZ, R243, 0x2, RZ, 0xc0, !PT ;  /* 0x00000002f3ff7812 */ /* 0x000fe4000784c0ff */
[----:B------:R-:W-:Y:S02]  /*5cd0*/  IADD3.X R12, R224, UR18, RZ, P1, !PT ;  /* 0x00000012e00c7c10 */ /* 0x000fe40008ffe4ff */
[----:B------:R-:W2:Y:S01]  /*5ce0*/  S2R R224, SR_TID.X ;  /* 0x0000000000e07919 */ /* 0x000ea20000002100 */
[----:B------:R-:W-:Y:S02]  /*5cf0*/  LEA R8, P1, R5, c[0x0][0x160], 0x1 ;  /* 0x0000580005087a11 */ /* 0x000fe400078208ff */
[----:B------:R-:W-:Y:S02]  /*5d00*/  LEA.HI.X R7, R7, c[0x0][0x164], R13, 0x1, P0 ;  /* 0x0000590007077a11 */ /* 0x000fe400000f0c0d */
[C---:B------:R-:W-:Y:S02]  /*5d10*/  ISETP.LT.OR P0, PT, R4.reuse, 0x1, !P2 ;  /* 0x000000010400780c */ /* 0x040fe40005701670 */
[----:B------:R-:W-:Y:S02]  /*5d20*/  LEA.HI.X R9, R5, c[0x0][0x164], R12, 0x1, P1 ;  /* 0x0000590005097a11 */ /* 0x000fe400008f0c0c */
[C---:B------:R-:W-:Y:S02]  /*5d30*/  LOP3.LUT P1, RZ, R243.reuse, 0x4, RZ, 0xc0, !PT ;  /* 0x00000004f3ff7812 */ /* 0x040fe4000782c0ff */
[C---:B------:R-:W-:Y:S01]  /*5d40*/  ISETP.LT.OR P2, PT, R4.reuse, 0x21, !P2 ;  /* 0x000000210400780c */ /* 0x040fe20005741670 */
[----:B------:R-:W-:Y:S01]  /*5d50*/  @!PT LDS RZ, [RZ] ;  /* 0x00000000fffff984 */ /* 0x000fe20000000800 */
[----:B------:R-:W-:Y:S01]  /*5d60*/  @!PT LDS RZ, [RZ] ;  /* 0x00000000fffff984 */ /* 0x000fe20000000800 */
[----:B------:R-:W-:Y:S01]  /*5d70*/  @!PT LDS RZ, [RZ] ;  /* 0x00000000fffff984 */ /* 0x000fe20000000800 */
[----:B------:R3:W-:Y:S01]  /*5d80*/  LDGSTS.E.BYPASS.LTC128B.128 [R240+0x10080], [R8.64], !P3 ;  /* 0x1008000008f07fae */ /* 0x0007e2000d901d50 */
[C---:B------:R-:W-:Y:S02]  /*5d90*/  ISETP.LT.OR P3, PT, R4.reuse, 0x1, !P1 ;  /* 0x000000010400780c */ /* 0x040fe40004f61670 */
[C---:B------:R-:W-:Y:S03]  /*5da0*/  ISETP.LT.OR P1, PT, R4.reuse, 0x21, !P1 ;  /* 0x000000210400780c */ /* 0x040fe60004f21670 */
[----:B------:R3:W-:Y:S01]  /*5db0*/  LDGSTS.E.BYPASS.LTC128B.128 [R240+0x12080], [R8.64+0x80], !P0 ;  /* 0x1208008008f07fae */ /* 0x0007e2000c101d50 */
[----:B------:R-:W-:Y:S04]  /*5dc0*/  LOP3.LUT P0, RZ, R243, 0x8, RZ, 0xc0, !PT ;  /* 0x00000008f3ff7812 */ /* 0x000fe8000780c0ff */
[C---:B------:R-:W-:Y:S02]  /*5dd0*/  ISETP.LT.OR P5, PT, R4.reuse, 0x1, !P0 ;  /* 0x000000010400780c */ /* 0x040fe400047a1670 */
[C---:B------:R-:W-:Y:S01]  /*5de0*/  ISETP.LT.OR P0, PT, R4.reuse, 0x21, !P0 ;  /* 0x000000210400780c */ /* 0x040fe20004701670 */
[----:B------:R3:W-:Y:S01]  /*5df0*/  LDGSTS.E.BYPASS.LTC128B.128 [R240+0x14080], [R8.64+0x100], !P3 ;  /* 0x1408010008f07fae */ /* 0x0007e2000d901d50 */
[----:B------:R-:W-:Y:S02]  /*5e00*/  ISETP.LT.OR P3, PT, R4, 0x21, !P4 ;  /* 0x000000210400780c */ /* 0x000fe40006761670 */
[C---:B--2---:R-:W-:Y:S07]  /*5e10*/  ISETP.GT.AND P4, PT, R224.reuse, 0xf, PT ;  /* 0x0000000fe000780c */ /* 0x044fee0003f84270 */
[----:B------:R3:W-:Y:S04]  /*5e20*/  LDGSTS.E.BYPASS.LTC128B.128 [R240+0x16080], [R8.64+0x180], !P5 ;  /* 0x1608018008f07fae */ /* 0x0007e8000e901d50 */
[----:B------:R3:W-:Y:S02]  /*5e30*/  LDGSTS.E.BYPASS.LTC128B.128 [R240+0x11080], [R6.64], !P3 ;  /* 0x1108000006f07fae */ /* 0x0007e4000d901d50 */
[----:B------:R-:W-:Y:S02]  /*5e40*/  @!P4 IMAD.SHL.U32 R4, R224, 0x10, RZ ;  /* 0x00000010e004c824 */ /* 0x000fe400078e00ff */
[----:B------:R3:W-:Y:S04]  /*5e50*/  LDGSTS.E.BYPASS.LTC128B.128 [R240+0x13080], [R6.64+0x80], !P2 ;  /* 0x1308008006f07fae */ /* 0x0007e8000d101d50 */
[----:B------:R3:W-:Y:S04]  /*5e60*/  LDGSTS.E.BYPASS.LTC128B.128 [R240+0x15080], [R6.64+0x100], !P1 ;  /* 0x1508010006f07fae */ /* 0x0007e8000c901d50 */
[----:B------:R3:W-:Y:S04]  /*5e70*/  LDGSTS.E.BYPASS.LTC128B.128 [R240+0x17080], [R6.64+0x180], !P0 ;  /* 0x1708018006f07fae */ /* 0x0007e8000c101d50 */
[----:B------:R3:W-:Y:S02]  /*5e80*/  @!P4 LDGSTS.E.BYPASS.LTC128B.128 [R4+0x20080], [R10.64] ;  /* 0x200800000a04cfae */ /* 0x0007e4000b901d50 */
.L_x_806:
[-C--:B--23--:R-:W-:Y:S01]  /*5e90*/  HMMA.16816.F32 R4, R192, R16.reuse, RZ ;  /* 0x00000010c004723c */ /* 0x08cfe200000018ff */
[----:B------:R-:W-:Y:S01]  /*5ea0*/  LDSM.16.MT88.4 R224, [R0+0x3080] ;  /* 0x0030800000e0783b */ /* 0x000fe20000004200 */
        /* <DEDUP_REMOVED lines=39> */
[----:B------:R-:W5:Y:S04]  /*6120*/  LDSM.16.MT88.4 R200, [R0+0x7080] ;  /* 0x0070800000c8783b */ /* 0x000f680000004200 */
        /* <DEDUP_REMOVED lines=16> */
[-C--:B-----5:R-:W-:Y:S08]  /*6230*/  HMMA.16816.F32 R180, R196, R200.reuse, R180 ;  /* 0x000000c8c4b4723c */ /* 0x0a0ff000000018b4 */
[C---:B------:R-:W-:Y:S01]  /*6240*/  HMMA.16816.F32 R184, R212.reuse, R200, R184 ;  /* 0x000000c8d4b8723c */ /* 0x040fe200000018b8 */
[----:B------:R-:W5:Y:S07]  /*6250*/  LDL R201, [R1+0x34] ;  /* 0x0000340001c97983 */ /* 0x000f6e0000100800 */
[-C--:B------:R-:W-:Y:S01]  /*6260*/  HMMA.16816.F32 R188, R212, R202.reuse, R188 ;  /* 0x000000cad4bc723c */ /* 0x080fe200000018bc */
[----:B------:R-:W4:Y:S07]  /*6270*/  LDSM.16.MT88.4 R212, [R0+0x7880] ;  /* 0x0078800000d4783b */ /* 0x000f2e0000004200 */
[----:B------:R-:W-:Y:S01]  /*6280*/  HMMA.16816.F32 R192, R196, R202, R192 ;  /* 0x000000cac4c0723c */ /* 0x000fe200000018c0 */
[----:B------:R-:W5:Y:S06]  /*6290*/  LDL.64 R202, [R1+0x28] ;  /* 0x0000280001ca7983 */ /* 0x000f6c0000100a00 */
        /* <DEDUP_REMOVED lines=13> */
[-C--:B----4-:R-:W-:Y:S08]  /*6370*/  HMMA.16816.F32 R180, R204, R212.reuse, R180 ;  /* 0x000000d4ccb4723c */ /* 0x090ff000000018b4 */
[C---:B------:R-:W-:Y:S08]  /*6380*/  HMMA.16816.F32 R184, R220.reuse, R212, R184 ;  /* 0x000000d4dcb8723c */ /* 0x040ff000000018b8 */
[-C--:B------:R-:W-:Y:S08]  /*6390*/  HMMA.16816.F32 R188, R220, R214.reuse, R188 ;  /* 0x000000d6dcbc723c */ /* 0x080ff000000018bc */
[----:B------:R-:W-:Y:S04]  /*63a0*/  HMMA.16816.F32 R192, R204, R214, R192 ;  /* 0x000000d6ccc0723c */ /* 0x000fe800000018c0 */
[----:B-----5:R-:W-:Y:S01]  /*63b0*/  IADD3 R197, P0, R202, UR6, RZ ;  /* 0x00000006cac57c10 */ /* 0x020fe2000ff1e0ff */
[----:B------:R-:W-:Y:S03]  /*63c0*/  UMOV UR6, UR11 ;  /* 0x0000000b00067c82 */ /* 0x000fe60008000000 */
        /* <DEDUP_REMOVED lines=134> */
.L_x_796:
        /* <DEDUP_REMOVED lines=17> */
[----:B-1----:R-:W-:Y:S02]  /*6d40*/  SHF.R.S32.HI R5, RZ, 0x1f, R117 ;  /* 0x0000001fff057819 */ /* 0x002fe40000011475 */
[----:B------:R-:W-:Y:S02]  /*6d50*/  F2FP.PACK_AB R48, R49, R48 ;  /* 0x000000303130723e */ /* 0x000fe400000000ff */
[----:B------:R-:W-:-:S02]  /*6d60*/  LEA.HI R3, R5, R117, RZ, 0x2 ;  /* 0x0000007505037211 */ /* 0x000fc400078f10ff */
[----:B------:R-:W-:Y:S02]  /*6d70*/  LEA.HI R37, R5, R117, RZ, 0x5 ;  /* 0x0000007505257211 */ /* 0x000fe400078f28ff */
[--C-:B------:R-:W-:Y:S02]  /*6d80*/  SHF.R.S32.HI R6, RZ, 0x2, R3.reuse ;  /* 0x00000002ff067819 */ /* 0x100fe40000011403 */
[----:B------:R-:W-:Y:S02]  /*6d90*/  SHF.R.S32.HI R0, RZ, 0x1f, R3 ;  /* 0x0000001fff007819 */ /* 0x000fe40000011403 */
[----:B------:R-:W-:Y:S02]  /*6da0*/  SHF.R.S32.HI R25, RZ, 0x5, R37 ;  /* 0x00000005ff197819 */ /* 0x000fe40000011425 */
[----:B------:R-:W-:Y:S02]  /*6db0*/  LEA.HI R0, R0, R6, RZ, 0x3 ;  /* 0x0000000600007211 */ /* 0x000fe400078f18ff */
[----:B------:R-:W-:-:S02]  /*6dc0*/  LEA.HI R2, R37, R25, RZ, 0x1 ;  /* 0x0000001925027211 */ /* 0x000fc400078f08ff */
[----:B------:R-:W-:Y:S02]  /*6dd0*/  LOP3.LUT R0, R0, 0xfffffff8, RZ, 0xc0, !PT ;  /* 0xfffffff800007812 */ /* 0x000fe400078ec0ff */
[----:B------:R-:W-:Y:S02]  /*6de0*/  LEA.HI R5, R5, R117, RZ, 0x6 ;  /* 0x0000007505057211 */ /* 0x000fe400078f30ff */
[----:B------:R-:W-:Y:S01]  /*6df0*/  LOP3.LUT R3, R3, 0x3ffffffc, RZ, 0xc0, !PT ;  /* 0x3ffffffc03037812 */ /* 0x000fe200078ec0ff */
[----:B------:R-:W-:Y:S01]  /*6e00*/  IMAD.IADD R6, R6, 0x1, -R0 ;  /* 0x0000000106067824 */ /* 0x000fe200078e0a00 */
[----:B------:R-:W-:Y:S02]  /*6e10*/  LOP3.LUT R4, R2, 0x1ffffe, RZ, 0xc0, !PT ;  /* 0x001ffffe02047812 */ /* 0x000fe400078ec0ff */
[----:B------:R-:W-:Y:S01]  /*6e20*/  SHF.R.U32.HI R5, RZ, 0x3, R5 ;  /* 0x00000003ff057819 */ /* 0x000fe20000011605 */
[C---:B------:R-:W-:Y:S01]  /*6e30*/  IMAD.SHL.U32 R0, R6.reuse, 0x40, RZ ;  /* 0x0000004006007824 */ /* 0x040fe200078e00ff */
[----:B------:R-:W-:Y:S01]  /*6e40*/  LOP3.LUT P0, RZ, R6, 0x4, RZ, 0xc0, !PT ;  /* 0x0000000406ff7812 */ /* 0x000fe2000780c0ff */
[----:B------:R-:W-:Y:S01]  /*6e50*/  IMAD.IADD R2, R117, 0x1, -R3 ;  /* 0x0000000175027824 */ /* 0x000fe200078e0a03 */
[----:B------:R-:W-:Y:S01]  /*6e60*/  F2FP.PACK_AB R50, R51, R50 ;  /* 0x000000323332723e */ /* 0x000fe200000000ff */
[----:B------:R-:W-:Y:S01]  /*6e70*/  IMAD.IADD R3, R25, 0x1, -R4 ;  /* 0x0000000119037824 */ /* 0x000fe200078e0a04 */
[----:B------:R-:W-:-:S02]  /*6e80*/  LOP3.LUT R0, R0, 0x1c0, RZ, 0xc0, !PT ;  /* 0x000001c000007812 */ /* 0x000fc400078ec0ff */
[----:B------:R-:W-:Y:S01]  /*6e90*/  F2FP.PACK_AB R40, R41, R40 ;  /* 0x000000282928723e */ /* 0x000fe200000000ff */
[----:B------:R-:W-:Y:S01]  /*6ea0*/  IMAD R2, R3, 0x200, R2 ;  /* 0x0000020003027824 */ /* 0x000fe200078e0202 */
[----:B------:R-:W-:Y:S02]  /*6eb0*/  LOP3.LUT R4, R0, 0x18, R5, 0xf8, !PT ;  /* 0x0000001800047812 */ /* 0x000fe400078ef805 */
[----:B------:R-:W-:Y:S02]  /*6ec0*/  SHF.R.U32.HI R0, RZ, 0x3, R0 ;  /* 0x00000003ff007819 */ /* 0x000fe40000011600 */
[----:B------:R-:W-:Y:S02]  /*6ed0*/  F2FP.PACK_AB R42, R43, R42 ;  /* 0x0000002a2b2a723e */ /* 0x000fe400000000ff */
[----:B------:R-:W-:Y:S02]  /*6ee0*/  LOP3.LUT R0, R4, R0, RZ, 0x3c, !PT ;  /* 0x0000000004007212 */ /* 0x000fe400078e3cff */
[----:B------:R-:W-:-:S02]  /*6ef0*/  F2FP.PACK_AB R44, R45, R44 ;  /* 0x0000002c2d2c723e */ /* 0x000fc400000000ff */
[----:B------:R-:W-:Y:S01]  /*6f00*/  F2FP.PACK_AB R46, R47, R46 ;  /* 0x0000002e2f2e723e */ /* 0x000fe200000000ff */
[----:B------:R-:W-:Y:S01]  /*6f10*/  IMAD.U32 R0, R2, 0x2, R0 ;  /* 0x0000000202007824 */ /* 0x000fe200078e0000 */
[----:B------:R-:W-:Y:S02]  /*6f20*/  F2FP.PACK_AB R52, R53, R52 ;  /* 0x000000343534723e */ /* 0x000fe400000000ff */
[----:B------:R-:W-:Y:S01]  /*6f30*/  F2FP.PACK_AB R54, R55, R54 ;  /* 0x000000363736723e */ /* 0x000fe200000000ff */
[----:B------:R-:W-:Y:S01]  /*6f40*/  IMAD.SHL.U32 R0, R0, 0x2, RZ ;  /* 0x0000000200007824 */ /* 0x000fe200078e00ff */
[----:B------:R-:W-:Y:S01]  /*6f50*/  BAR.SYNC.DEFER_BLOCKING 0x1, 0x100 ;  /* 0x0044000000007b1d */ /* 0x000fe20000010000 */
[----:B------:R-:W-:Y:S02]  /*6f60*/  F2FP.PACK_AB R64, R65, R64 ;  /* 0x000000404140723e */ /* 0x000fe400000000ff */
[----:B------:R-:W-:Y:S02]  /*6f70*/  F2FP.PACK_AB R66, R67, R66 ;  /* 0x000000424342723e */ /* 0x000fe400000000ff */
[----:B------:R-:W-:-:S02]  /*6f80*/  IADD3 R2, R0, 0x40, RZ ;  /* 0x0000004000027810 */ /* 0x000fc40007ffe0ff */
[----:B------:R-:W-:Y:S02]  /*6f90*/  @P0 IADD3 R2, R0, -0x40, RZ ;  /* 0xffffffc000020810 */ /* 0x000fe40007ffe0ff */
        /* <DEDUP_REMOVED lines=123> */
.L_x_809:
        /* <DEDUP_REMOVED lines=61> */
.L_x_811:
[----:B--234-:R-:W-:Y:S05]  /*7b20*/  BSYNC B0 ;  /* 0x0000000000007941 */ /* 0x01cfea0003800000 */
.L_x_810:
        /* <DEDUP_REMOVED lines=17> */
.L_x_813:
[----:B------:R-:W-:Y:S05]  /*7c40*/  BSYNC B0 ;  /* 0x0000000000007941 */ /* 0x000fea0003800000 */
.L_x_812:
        /* <DEDUP_REMOVED lines=17> */
.L_x_815:
[----:B------:R-:W-:Y:S05]  /*7d60*/  BSYNC B0 ;  /* 0x0000000000007941 */ /* 0x000fea0003800000 */
.L_x_814:
        /* <DEDUP_REMOVED lines=16> */
.L_x_817:
[----:B------:R-:W-:Y:S05]  /*7e70*/  BSYNC B0 ;  /* 0x0000000000007941 */ /* 0x000fea0003800000 */
.L_x_816:
        /* <DEDUP_REMOVED lines=16> */
.L_x_819:
[----:B------:R-:W-:Y:S05]  /*7f80*/  BSYNC B0 ;  /* 0x0000000000007941 */ /* 0x000fea0003800000 */
.L_x_818:
        /* <DEDUP_REMOVED lines=16> */
.L_x_821:
[----:B------:R-:W-:Y:S05]  /*8090*/  BSYNC B0 ;  /* 0x0000000000007941 */ /* 0x000fea0003800000 */
.L_x_820:
        /* <DEDUP_REMOVED lines=16> */
.L_x_823:
[----:B------:R-:W-:Y:S05]  /*81a0*/  BSYNC B0 ;  /* 0x0000000000007941 */ /* 0x000fea0003800000 */
.L_x_822:
        /* <DEDUP_REMOVED lines=16> */
.L_x_825:
[----:B------:R-:W-:Y:S05]  /*82b0*/  BSYNC B0 ;  /* 0x0000000000007941 */ /* 0x000fea0003800000 */
.L_x_824:
        /* <DEDUP_REMOVED lines=19> */
.L_x_827:
[----:B------:R-:W-:Y:S05]  /*83f0*/  BSYNC B0 ;  /* 0x0000000000007941 */ /* 0x000fea0003800000 */
.L_x_826:
        /* <DEDUP_REMOVED lines=15> */
.L_x_829:
[----:B------:R-:W-:Y:S05]  /*84f0*/  BSYNC B0 ;  /* 0x0000000000007941 */ /* 0x000fea0003800000 */
.L_x_828:
        /* <DEDUP_REMOVED lines=15> */
.L_x_831:
[----:B------:R-:W-:Y:S05]  /*85f0*/  BSYNC B0 ;  /* 0x0000000000007941 */ /* 0x000fea0003800000 */
.L_x_830:
        /* <DEDUP_REMOVED lines=14> */
.L_x_833:
[----:B------:R-:W-:Y:S05]  /*86e0*/  BSYNC B0 ;  /* 0x0000000000007941 */ /* 0x000fea0003800000 */
.L_x_832:
        /* <DEDUP_REMOVED lines=14> */
.L_x_835:
[----:B------:R-:W-:Y:S05]  /*87d0*/  BSYNC B0 ;  /* 0x0000000000007941 */ /* 0x000fea0003800000 */
.L_x_834:
        /* <DEDUP_REMOVED lines=14> */
.L_x_837:
[----:B------:R-:W-:Y:S05]  /*88c0*/  BSYNC B0 ;  /* 0x0000000000007941 */ /* 0x000fea0003800000 */
.L_x_836:
        /* <DEDUP_REMOVED lines=14> */
.L_x_839:
[----:B------:R-:W-:Y:S05]  /*89b0*/  BSYNC B0 ;  /* 0x0000000000007941 */ /* 0x000fea0003800000 */
.L_x_838:
        /* <DEDUP_REMOVED lines=14> */
.L_x_808:
        /* <DEDUP_REMOVED lines=19> */
.L_x_840:
        /* <DEDUP_REMOVED lines=38> */
.L_x_842:
[----:B------:R-:W-:Y:S05]  /*8e30*/  BSYNC B0 ;  /* 0x0000000000007941 */ /* 0x000fea0003800000 */
.L_x_841:
        /* <DEDUP_REMOVED lines=17> */
.L_x_844:
[----:B------:R-:W-:Y:S05]  /*8f50*/  BSYNC B0 ;  /* 0x0000000000007941 */ /* 0x000fea0003800000 */
.L_x_843:
        /* <DEDUP_REMOVED lines=17> */
.L_x_846:
[----:B------:R-:W-:Y:S05]  /*9070*/  BSYNC B0 ;  /* 0x0000000000007941 */ /* 0x000fea0003800000 */
.L_x_845:
        /* <DEDUP_REMOVED lines=16> */
.L_x_848:
[----:B------:R-:W-:Y:S05]  /*9180*/  BSYNC B0 ;  /* 0x0000000000007941 */ /* 0x000fea0003800000 */
.L_x_847:
        /* <DEDUP_REMOVED lines=16> */
.L_x_850:
[----:B------:R-:W-:Y:S05]  /*9290*/  BSYNC B0 ;  /* 0x0000000000007941 */ /* 0x000fea0003800000 */
.L_x_849:
        /* <DEDUP_REMOVED lines=16> */
.L_x_852:
[----:B------:R-:W-:Y:S05]  /*93a0*/  BSYNC B0 ;  /* 0x0000000000007941 */ /* 0x000fea0003800000 */
.L_x_851:
        /* <DEDUP_REMOVED lines=16> */
.L_x_854:
[----:B------:R-:W-:Y:S05]  /*94b0*/  BSYNC B0 ;  /* 0x0000000000007941 */ /* 0x000fea0003800000 */
.L_x_853:
        /* <DEDUP_REMOVED lines=16> */
.L_x_856:
[----:B------:R-:W-:Y:S05]  /*95c0*/  BSYNC B0 ;  /* 0x0000000000007941 */ /* 0x000fea0003800000 */
.L_x_855:
        /* <DEDUP_REMOVED lines=19> */
.L_x_858:
[----:B------:R-:W-:Y:S05]  /*9700*/  BSYNC B0 ;  /* 0x0000000000007941 */ /* 0x000fea0003800000 */
.L_x_857:
        /* <DEDUP_REMOVED lines=15> */
.L_x_860:
[----:B------:R-:W-:Y:S05]  /*9800*/  BSYNC B0 ;  /* 0x0000000000007941 */ /* 0x000fea0003800000 */
.L_x_859:
        /* <DEDUP_REMOVED lines=15> */
.L_x_862:
[----:B------:R-:W-:Y:S05]  /*9900*/  BSYNC B0 ;  /* 0x0000000000007941 */ /* 0x000fea0003800000 */
.L_x_861:
        /* <DEDUP_REMOVED lines=14> */
.L_x_864:
[----:B------:R-:W-:Y:S05]  /*99f0*/  BSYNC B0 ;  /* 0x0000000000007941 */ /* 0x000fea0003800000 */
.L_x_863:
        /* <DEDUP_REMOVED lines=14> */
.L_x_866:
[----:B------:R-:W-:Y:S05]  /*9ae0*/  BSYNC B0 ;  /* 0x0000000000007941 */ /* 0x000fea0003800000 */
.L_x_865:
        /* <DEDUP_REMOVED lines=14> */
.L_x_868:
[----:B------:R-:W-:Y:S05]  /*9bd0*/  BSYNC B0 ;  /* 0x0000000000007941 */ /* 0x000fea0003800000 */
.L_x_867:
        /* <DEDUP_REMOVED lines=14> */
.L_x_870:
[----:B------:R-:W-:Y:S05]  /*9cc0*/  BSYNC B0 ;  /* 0x0000000000007941 */ /* 0x000fea0003800000 */
.L_x_869:
        /* <DEDUP_REMOVED lines=14> */
.L_x_871:
        /* <DEDUP_REMOVED lines=13> */
.L_x_1167:


//--------------------- .text._ZN7cutlass13device_kernelIN5flash19enable_sm80_to_sm89INS1_16FlashAttnBwdSm80INS1_25CollectiveMainloopBwdSm80ILi1ELi1EN4cute5tupleIJNS5_1CILi64EEES8_NS7_ILi256EEEEEENS_6half_tEfNS_4arch4Sm80ELb0ELb1ELb1ELb1ELb0ELb0ELb0ELb0ELi2ELi4ELi2ELi2ELb0EEENS1_24CollectiveEpilogueBwdGQAISA_fSD_Li256ELb1ELb0EEENS1_19SingleTileSchedulerILb1ELb0ELb0ELi64EEEEEEEEEvNT_6ParamsE --------------------------
	.section	.text._ZN7cutlass13device_kernelIN5flash19enable_sm80_to_sm89INS1_16FlashAttnBwdSm80INS1_25CollectiveMainloopBwdSm80ILi1ELi1EN4cute5tupleIJNS5_1CILi64EEES8_NS7_ILi256EEEEEENS_6half_tEfNS_4arch4Sm80ELb0ELb1ELb1ELb1ELb0ELb0ELb0ELb0ELi2ELi4ELi2ELi2ELb0EEENS1_24CollectiveEpilogueBwdGQAISA_fSD_Li256ELb1ELb0EEENS1_19SingleTileSchedulerILb1ELb0ELb0ELi64EEEEEEEEEvNT_6ParamsE,"ax",@progbits
	.sectioninfo	@"SHI_REGISTERS=255"
	.align	128
.text._ZN7cutlass13device_kernelIN5flash19enable_sm80_to_sm89INS1_16FlashAttnBwdSm80INS1_25CollectiveMainloopBwdSm80ILi1ELi1EN4cute5tupleIJNS5_1CILi64EEES8_NS7_ILi256EEEEEENS_6half_tEfNS_4arch4Sm80ELb0ELb1ELb1ELb1ELb0ELb0ELb0ELb0ELi2ELi4ELi2ELi2ELb0EEENS1_24CollectiveEpilogueBwdGQAISA_fSD_Li256ELb1ELb0EEENS1_19SingleTileSchedulerILb1ELb0ELb0ELi64EEEEEEEEEvNT_6ParamsE:
        .type           _ZN7cutlass13device_kernelIN5flash19enable_sm80_to_sm89INS1_16FlashAttnBwdSm80INS1_25CollectiveMainloopBwdSm80ILi1ELi1EN4cute5tupleIJNS5_1CILi64EEES8_NS7_ILi256EEEEEENS_6half_tEfNS_4arch4Sm80ELb0ELb1ELb1ELb1ELb0ELb0ELb0ELb0ELi2ELi4ELi2ELi2ELb0EEENS1_24CollectiveEpilogueBwdGQAISA_fSD_Li256ELb1ELb0EEENS1_19SingleTileSchedulerILb1ELb0ELb0ELi64EEEEEEEEEvNT_6ParamsE,@function
        .size           _ZN7cutlass13device_kernelIN5flash19enable_sm80_to_sm89INS1_16FlashAttnBwdSm80INS1_25CollectiveMainloopBwdSm80ILi1ELi1EN4cute5tupleIJNS5_1CILi64EEES8_NS7_ILi256EEEEEENS_6half_tEfNS_4arch4Sm80ELb0ELb1ELb1ELb1ELb0ELb0ELb0ELb0ELi2ELi4ELi2ELi2ELb0EEENS1_24CollectiveEpilogueBwdGQAISA_fSD_Li256ELb1ELb0EEENS1_19SingleTileSchedulerILb1ELb0ELb0ELi64EEEEEEEEEvNT_6ParamsE,(.L_x_1168 - _ZN7cutlass13device_kernelIN5flash19enable_sm80_to_sm89INS1_16FlashAttnBwdSm80INS1_25CollectiveMainloopBwdSm80ILi1ELi1EN4cute5tupleIJNS5_1CILi64EEES8_NS7_ILi256EEEEEENS_6half_tEfNS_4arch4Sm80ELb0ELb1ELb1ELb1ELb0ELb0ELb0ELb0ELi2ELi4ELi2ELi2ELb0EEENS1_24CollectiveEpilogueBwdGQAISA_fSD_Li256ELb1ELb0EEENS1_19SingleTileSchedulerILb1ELb0ELb0ELi64EEEEEEEEEvNT_6ParamsE)
        .other          _ZN7cutlass13device_kernelIN5flash19enable_sm80_to_sm89INS1_16FlashAttnBwdSm80INS1_25CollectiveMainloopBwdSm80ILi1ELi1EN4cute5tupleIJNS5_1CILi64EEES8_NS7_ILi256EEEEEENS_6half_tEfNS_4arch4Sm80ELb0ELb1ELb1ELb1ELb0ELb0ELb0ELb0ELi2ELi4ELi2ELi2ELb0EEENS1_24CollectiveEpilogueBwdGQAISA_fSD_Li256ELb1ELb0EEENS1_19SingleTileSchedulerILb1ELb0ELb0ELi64EEEEEEEEEvNT_6ParamsE,@"STO_CUDA_ENTRY STV_DEFAULT"
_ZN7cutlass13device_kernelIN5flash19enable_sm80_to_sm89INS1_16FlashAttnBwdSm80INS1_25CollectiveMainloopBwdSm80ILi1ELi1EN4cute5tupleIJNS5_1CILi64EEES8_NS7_ILi256EEEEEENS_6half_tEfNS_4arch4Sm80ELb0ELb1ELb1ELb1ELb0ELb0ELb0ELb0ELi2ELi4ELi2ELi2ELb0EEENS1_24CollectiveEpilogueBwdGQAISA_fSD_Li256ELb1ELb0EEENS1_19SingleTileSchedulerILb1ELb0ELb0ELi64EEEEEEEEEvNT_6ParamsE:
        /* <DEDUP_REMOVED lines=18> */
.L_x_873:
        /* <DEDUP_REMOVED lines=8> */
.L_x_875:
[----:B------:R-:W-:Y:S02]  /*01a0*/  MOV R0, c[0x0][0x3ac] ;  /* 0x0000eb0000007a02 */ /* 0x000fe40000000f00 */
.L_x_874:
[----:B------:R-:W-:-:S06]  /*01b0*/  USHF.L.U32 UR9, UR6, 0x6, URZ ;  /* 0x0000000606097899 */ /* 0x000fcc000800063f */
[----:B-----5:R-:W-:-:S04]  /*01c0*/  ISETP.LE.AND P0, PT, R0, UR9, PT ;  /* 0x0000000900007c0c */ /* 0x020fc8000bf03270 */
[----:B------:R-:W-:-:S05]  /*01d0*/  SEL R0, R5, 0xffffffff, !P0 ;  /* 0xffffffff05007807 */ /* 0x000fca0004000000 */
[----:B------:R2:W-:Y:S01]  /*01e0*/  STL [R1+0x3c], R0 ;  /* 0x00003c0001007387 */ /* 0x0005e20000100800 */
[----:B------:R-:W-:Y:S05]  /*01f0*/  BRA `(.L_x_876) ;  /* 0x0000012000007947 */ /* 0x000fea0003800000 */
.L_x_872:
[----:B--2-4-:R-:W-:-:S04]  /*0200*/  ISETP.NE.U32.AND P0, PT, RZ, c[0x0][0x3c8], PT ;  /* 0x0000f200ff007a0c */ /* 0x014fc80003f05070 */
[----:B------:R-:W-:-:S13]  /*0210*/  ISETP.NE.AND.EX P0, PT, RZ, c[0x0][0x3cc], PT, P0 ;  /* 0x0000f300ff007a0c */ /* 0x000fda0003f05300 */
[----:B------:R-:W-:Y:S05]  /*0220*/  @!P0 BRA `(.L_x_877) ;  /* 0x0000002000008947 */ /* 0x000fea0003800000 */
[----:B------:R1:W5:Y:S01]  /*0230*/  LDG.E R0, [R2.64] ;  /* 0x0000000c02007981 */ /* 0x000362000c1e1900 */
[----:B------:R-:W-:Y:S05]  /*0240*/  BRA `(.L_x_878) ;  /* 0x0000009000007947 */ /* 0x000fea0003800000 */
.L_x_877:
        /* <DEDUP_REMOVED lines=8> */
.L_x_879:
[----:B------:R-:W-:Y:S02]  /*02d0*/  MOV R0, c[0x0][0x3ac] ;  /* 0x0000eb0000007a02 */ /* 0x000fe40000000f00 */
.L_x_878:
[----:B------:R-:W-:-:S06]  /*02e0*/  USHF.L.U32 UR9, UR6, 0x6, URZ ;  /* 0x0000000606097899 */ /* 0x000fcc000800063f */
[----:B-----5:R-:W-:-:S04]  /*02f0*/  ISETP.LE.AND P0, PT, R0, UR9, PT ;  /* 0x0000000900007c0c */ /* 0x020fc8000bf03270 */
[----:B------:R-:W-:-:S05]  /*0300*/  SEL R0, R5, 0xffffffff, !P0 ;  /* 0xffffffff05007807 */ /* 0x000fca0004000000 */
[----:B------:R2:W-:Y:S04]  /*0310*/  STL [R1+0x3c], R0 ;  /* 0x00003c0001007387 */ /* 0x0005e80000100800 */
.L_x_876:
        /* <DEDUP_REMOVED lines=19> */
[----:B------:R-:W-:Y:S01]  /*0450*/  CS2R R14, SRZ ;  /* 0x00000000000e7805 */ /* 0x000fe2000001ff00 */
[----:B------:R-:W-:Y:S02]  /*0460*/  IMAD.MOV.U32 R84, RZ, RZ, RZ ;  /* 0x000000ffff547224 */ /* 0x000fe400078e00ff */
        /* <DEDUP_REMOVED lines=16> */
.L_x_880:
[----:B--2---:R-:W-:-:S04]  /*0570*/  ISETP.NE.U32.AND P0, PT, RZ, c[0x0][0x2e0], PT ;  /* 0x0000b800ff007a0c */ /* 0x004fc80003f05070 */
[----:B------:R-:W-:-:S13]  /*0580*/  ISETP.NE.AND.EX P0, PT, RZ, c[0x0][0x2e4], PT, P0 ;  /* 0x0000b900ff007a0c */ /* 0x000fda0003f05300 */
[----:B------:R-:W-:Y:S05]  /*0590*/  @!P0 BRA `(.L_x_881) ;  /* 0x0000004000008947 */ /* 0x000fea0003800000 */
[----:B------:R-:W-:-:S05]  /*05a0*/  IMAD.WIDE R2, R149, R9, c[0x0][0x2e0] ;  /* 0x0000b80095027625 */ /* 0x000fca00078e0209 */
[----:B------:R-:W2:Y:S02]  /*05b0*/  LDG.E R0, [R2.64] ;  /* 0x0000000c02007981 */ /* 0x000ea4000c1e1900 */
[----:B--2---:R1:W2:Y:S02]  /*05c0*/  R2UR UR14, R0 ;  /* 0x00000000000e73c2 */ /* 0x0042a400000e0000 */
[----:B-12---:R-:W-:Y:S05]  /*05d0*/  BRA `(.L_x_882) ;  /* 0x0000006000007947 */ /* 0x006fea0003800000 */
.L_x_881:
[----:B------:R-:W-:Y:S05]  /*05e0*/  @!P2 BRA `(.L_x_882) ;  /* 0x000000500000a947 */ /* 0x000fea0003800000 */
[----:B------:R1:W2:Y:S04]  /*05f0*/  LDG.E R0, [R2.64] ;  /* 0x0000000c02007981 */ /* 0x0002a8000c1e1900 */
[----:B-1----:R-:W3:Y:S01]  /*0600*/  LDG.E R2, [R2.64+0x4] ;  /* 0x0000040c02027981 */ /* 0x002ee2000c1e1900 */
[----:B--2---:R-:W1:Y:S08]  /*0610*/  R2UR UR14, R0 ;  /* 0x00000000000e73c2 */ /* 0x004e7000000e0000 */
[----:B---3--:R-:W1:Y:S02]  /*0620*/  R2UR UR4, R2 ;  /* 0x00000000020473c2 */ /* 0x008e6400000e0000 */
[----:B-1----:R-:W-:-:S06]  /*0630*/  UIADD3 UR14, -UR14, UR4, URZ ;  /* 0x000000040e0e7290 */ /* 0x002fcc000fffe13f */
.L_x_882:
        /* <DEDUP_REMOVED lines=15> */
.L_x_883:
        /* <DEDUP_REMOVED lines=81> */
[----:B------:R-:W-:Y:S01]  /*0c40*/  IMAD.SHL.U32 R20, R150, 0x4, RZ ;  /* 0x0000000496147824 */ /* 0x000fe200078e00ff */
[----:B------:R-:W-:Y:S01]  /*0c50*/  ISETP.NE.AND P0, PT, R0, 0x1, PT ;  /* 0x000000010000780c */ /* 0x000fe20003f05270 */
[----:B------:R-:W-:Y:S01]  /*0c60*/  IMAD.MOV.U32 R0, RZ, RZ, R148 ;  /* 0x000000ffff007224 */ /* 0x000fe200078e0094 */
[-C--:B------:R-:W-:Y:S01]  /*0c70*/  LEA.HI R10, R35, R150.reuse, RZ, 0x3 ;  /* 0x00000096230a7211 */ /* 0x080fe200078f18ff */
[----:B------:R-:W-:Y:S01]  /*0c80*/  USHF.R.S32.HI UR10, URZ, 0x1f, UR11 ;  /* 0x0000001f3f0a7899 */ /* 0x000fe2000801140b */
[C---:B------:R-:W-:Y:S01]  /*0c90*/  SEL R11, R149.reuse, RZ, !P2 ;  /* 0x000000ff950b7207 */ /* 0x040fe20005000000 */
[----:B------:R-:W-:Y:S01]  /*0ca0*/  ULDC.64 UR4, c[0x0][0x178] ;  /* 0x00005e0000047ab9 */ /* 0x000fe20000000a00 */
        /* <DEDUP_REMOVED lines=8> */
[----:B------:R-:W-:Y:S01]  /*0d30*/  SEL R21, R149, RZ, !P1 ;  /* 0x000000ff95157207 */ /* 0x000fe20004800000 */
[----:B------:R-:W-:Y:S01]  /*0d40*/  UIMAD UR5, UR11, UR5, UR15 ;  /* 0x000000050b0572a4 */ /* 0x000fe2000f8e020f */
[----:B------:R-:W-:Y:S01]  /*0d50*/  LEA.HI R33, R35, R150, RZ, 0x2 ;  /* 0x0000009623217211 */ /* 0x000fe200078f10ff */
[----:B------:R-:W-:Y:S01]  /*0d60*/  IMAD.SHL.U32 R2, R32, 0x8, RZ ;  /* 0x0000000820027824 */ /* 0x000fe200078e00ff */
[----:B------:R-:W-:Y:S01]  /*0d70*/  @P0 SHF.R.U32.HI R0, RZ, c[0x0][0x250], R3 ;  /* 0x00009400ff000a19 */ /* 0x000fe20000011603 */
[----:B------:R-:W-:Y:S01]  /*0d80*/  UIADD3 UR5, UR19, UR5, URZ ;  /* 0x0000000513057290 */ /* 0x000fe2000fffe03f */
[----:B------:R-:W-:Y:S01]  /*0d90*/  IADD3 R10, P0, R248, R14, RZ ;  /* 0x0000000ef80a7210 */ /* 0x000fe20007f1e0ff */
[----:B------:R-:W-:Y:S01]  /*0da0*/  USHF.L.U32 UR17, UR11, 0x6, URZ ;  /* 0x000000060b117899 */ /* 0x000fe2000800063f */
[----:B------:R-:W-:Y:S01]  /*0db0*/  SHF.R.S32.HI R4, RZ, 0x1f, R0 ;  /* 0x0000001fff047819 */ /* 0x000fe20000011400 */
[----:B------:R-:W-:Y:S01]  /*0dc0*/  IMAD.MOV.U32 R246, RZ, RZ, 0x20 ;  /* 0x00000020fff67424 */ /* 0x000fe200078e00ff */
[----:B------:R-:W-:Y:S01]  /*0dd0*/  SHF.R.S32.HI R3, RZ, 0x1f, R2 ;  /* 0x0000001fff037819 */ /* 0x000fe20000011402 */
[----:B------:R-:W-:Y:S01]  /*0de0*/  USHF.R.S32.HI UR15, URZ, 0x1f, UR17 ;  /* 0x0000001f3f0f7899 */ /* 0x000fe20008011411 */
[----:B------:R-:W-:Y:S01]  /*0df0*/  IADD3 R29, R2, 0x40, RZ ;  /* 0x00000040021d7810 */ /* 0x000fe20007ffe0ff */
[----:B------:R-:W-:Y:S01]  /*0e00*/  IMAD R5, R4, c[0x0][0x1e0], RZ ;  /* 0x0000780004057a24 */ /* 0x000fe200078e02ff */
[----:B------:R-:W-:Y:S01]  /*0e10*/  ISETP.GE.AND P5, PT, R2, c[0x0][0x1cc], PT ;  /* 0x0000730002007a0c */ /* 0x000fe20003fa6270 */
[----:B------:R-:W-:Y:S01]  /*0e20*/  IMAD R4, R4, c[0x0][0x1b0], RZ ;  /* 0x00006c0004047a24 */ /* 0x000fe200078e02ff */
[----:B------:R-:W-:Y:S01]  /*0e30*/  ISETP.GE.AND P4, PT, R29, c[0x0][0x1cc], PT ;  /* 0x000073001d007a0c */ /* 0x000fe20003f86270 */
[----:B------:R-:W-:Y:S01]  /*0e40*/  IMAD R8, R0, c[0x0][0x1e4], R5 ;  /* 0x0000790000087a24 */ /* 0x000fe200078e0205 */
[----:B------:R-:W-:Y:S01]  /*0e50*/  IADD3 R28, R2, 0x80, RZ ;  /* 0x00000080021c7810 */ /* 0x000fe20007ffe0ff */
[----:B------:R-:W-:Y:S01]  /*0e60*/  IMAD R9, R0, c[0x0][0x1b4], R4 ;  /* 0x00006d0000097a24 */ /* 0x000fe200078e0204 */
[----:B------:R-:W-:Y:S01]  /*0e70*/  IADD3 R27, R2, 0xc0, RZ ;  /* 0x000000c0021b7810 */ /* 0x000fe20007ffe0ff */
[--C-:B------:R-:W-:Y:S01]  /*0e80*/  IMAD.WIDE.U32 R6, R0, c[0x0][0x1e0], R2.reuse ;  /* 0x0000780000067a25 */ /* 0x100fe200078e0002 */
[----:B------:R-:W-:Y:S01]  /*0e90*/  ISETP.GE.AND P3, PT, R28, c[0x0][0x1cc], PT ;  /* 0x000073001c007a0c */ /* 0x000fe20003f66270 */
[----:B------:R-:W-:Y:S01]  /*0ea0*/  CS2R R146, SRZ ;  /* 0x0000000000927805 */ /* 0x000fe2000001ff00 */
[----:B------:R-:W-:Y:S01]  /*0eb0*/  CS2R R144, SRZ ;  /* 0x0000000000907805 */ /* 0x000fe2000001ff00 */
[----:B------:R-:W-:Y:S01]  /*0ec0*/  IMAD.WIDE.U32 R4, R0, c[0x0][0x1b0], R2 ;  /* 0x00006c0000047a25 */ /* 0x000fe200078e0002 */
[C---:B------:R-:W-:Y:S01]  /*0ed0*/  SEL R0, R19.reuse, RZ, !P2 ;  /* 0x000000ff13007207 */ /* 0x040fe20005000000 */
[----:B------:R-:W-:Y:S01]  /*0ee0*/  CS2R R142, SRZ ;  /* 0x00000000008e7805 */ /* 0x000fe2000001ff00 */
[----:B------:R-:W-:Y:S01]  /*0ef0*/  SEL R19, R19, RZ, !P1 ;  /* 0x000000ff13137207 */ /* 0x000fe20004800000 */
[----:B------:R-:W-:Y:S01]  /*0f00*/  IMAD.IADD R7, R7, 0x1, R8 ;  /* 0x0000000107077824 */ /* 0x000fe200078e0208 */
[----:B------:R-:W-:Y:S01]  /*0f10*/  ISETP.GE.AND P1, PT, R27, c[0x0][0x19c], PT ;  /* 0x000067001b007a0c */ /* 0x000fe20003f26270 */
        /* <DEDUP_REMOVED lines=15> */
[----:B------:R-:W-:Y:S01]  /*1010*/  CS2R R124, SRZ ;  /* 0x00000000007c7805 */ /* 0x000fe2000001ff00 */
[----:B------:R-:W-:Y:S01]  /*1020*/  CS2R R122, SRZ ;  /* 0x00000000007a7805 */ /* 0x000fe2000001ff00 */
[----:B------:R-:W-:Y:S01]  /*1030*/  CS2R R120, SRZ ;  /* 0x0000000000787805 */ /* 0x000fe2000001ff00 */
[----:B------:R-:W-:Y:S01]  /*1040*/  IMAD.X R11, R18, 0x1, R15, P0 ;  /* 0x00000001120b7824 */ /* 0x000fe200000e060f */
[C---:B------:R-:W-:Y:S01]  /*1050*/  IADD3 R16, P0, R248.reuse, R16, RZ ;  /* 0x00000010f8107210 */ /* 0x040fe20007f1e0ff */
[----:B------:R-:W-:Y:S01]  /*1060*/  IMAD.U32 R4, RZ, RZ, UR6 ;  /* 0x00000006ff047e24 */ /* 0x000fe2000f8e00ff */
[----:B------:R-:W-:Y:S01]  /*1070*/  CS2R R118, SRZ ;  /* 0x0000000000767805 */ /* 0x000fe2000001ff00 */
[----:B------:R-:W-:Y:S01]  /*1080*/  IMAD.IADD R7, R7, 0x1, R0 ;  /* 0x0000000107077824 */ /* 0x000fe200078e0200 */
[----:B------:R-:W-:Y:S01]  /*1090*/  CS2R R116, SRZ ;  /* 0x0000000000747805 */ /* 0x000fe2000001ff00 */
[----:B------:R-:W-:Y:S01]  /*10a0*/  IMAD.SHL.U32 R0, R248, 0x40, RZ ;  /* 0x00000040f8007824 */ /* 0x000fe200078e00ff */
[----:B------:R-:W-:Y:S01]  /*10b0*/  CS2R R114, SRZ ;  /* 0x0000000000727805 */ /* 0x000fe2000001ff00 */
        /* <DEDUP_REMOVED lines=23> */
[----:B------:R-:W-:Y:S01]  /*1230*/  CS2R R94, SRZ ;  /* 0x00000000005e7805 */ /* 0x000fe2000001ff00 */
[----:B------:R-:W-:Y:S01]  /*1240*/  IMAD.X R17, R18, 0x1, R17, P0 ;  /* 0x0000000112117824 */ /* 0x000fe200000e0611 */
[----:B------:R-:W-:Y:S01]  /*1250*/  LEA R6, P0, R8, c[0x0][0x190], 0x1 ;  /* 0x0000640008067a11 */ /* 0x000fe200078008ff */
[----:B------:R-:W-:Y:S01]  /*1260*/  IMAD.IADD R7, R9, 0x1, R13 ;  /* 0x0000000109077824 */ /* 0x000fe200078e020d */
[----:B------:R-:W-:Y:S01]  /*1270*/  LEA.HI.X R5, R10, c[0x0][0x1c4], R0, 0x1, P2 ;  /* 0x000071000a057a11 */ /* 0x000fe200010f0c00 */
[----:B------:R-:W-:Y:S01]  /*1280*/  IMAD.MOV.U32 R9, RZ, RZ, c[0x0][0x1d8] ;  /* 0x00007600ff097624 */ /* 0x000fe200078e00ff */
[----:B------:R-:W-:Y:S01]  /*1290*/  LEA.HI R10, R35, R150, RZ, 0x6 ;  /* 0x00000096230a7211 */ /* 0x000fe200078f30ff */
[----:B------:R-:W-:Y:S01]  /*12a0*/  IMAD.MOV.U32 R11, RZ, RZ, c[0x0][0x1dc] ;  /* 0x00007700ff0b7624 */ /* 0x000fe200078e00ff */
[----:B------:R-:W-:Y:S01]  /*12b0*/  LEA.HI.X R7, R8, c[0x0][0x194], R7, 0x1, P0 ;  /* 0x0000650008077a11 */ /* 0x000fe200000f0c07 */
[----:B------:R-:W-:Y:S01]  /*12c0*/  IMAD.MOV.U32 R14, RZ, RZ, c[0x0][0x1a8] ;  /* 0x00006a00ff0e7624 */ /* 0x000fe200078e00ff */
[----:B------:R-:W-:Y:S01]  /*12d0*/  LEA R8, P0, R9, R4, 0x6 ;  /* 0x0000000409087211 */ /* 0x000fe200078030ff */
[----:B------:R-:W-:Y:S01]  /*12e0*/  IMAD R15, R22, c[0x0][0x180], RZ ;  /* 0x00006000160f7a24 */ /* 0x000fe200078e02ff */
[----:B------:R-:W-:Y:S01]  /*12f0*/  SHF.R.S32.HI R30, RZ, 0x6, R10 ;  /* 0x00000006ff1e7819 */ /* 0x000fe2000001140a */
[----:B------:R-:W-:Y:S01]  /*1300*/  IMAD R10, R17, c[0x0][0x178], RZ ;  /* 0x00005e00110a7a24 */ /* 0x000fe200078e02ff */
[----:B------:R-:W-:Y:S01]  /*1310*/  IADD3 R0, -R248, UR16, RZ ;  /* 0x00000010f8007c10 */ /* 0x000fe2000fffe1ff */
[----:B------:R-:W-:Y:S01]  /*1320*/  IMAD R15, R148, c[0x0][0x184], R15 ;  /* 0x00006100940f7a24 */ /* 0x000fe200078e020f */
[----:B------:R-:W-:Y:S01]  /*1330*/  LEA.HI.X R9, R9, R5, R11, 0x6, P0 ;  /* 0x0000000509097211 */ /* 0x000fe200000f340b */
[----:B------:R-:W-:Y:S01]  /*1340*/  IMAD R11, R30, 0x200, R12 ;  /* 0x000002001e0b7824 */ /* 0x000fe200078e020c */
[----:B------:R-:W-:Y:S01]  /*1350*/  ISETP.LT.OR P0, PT, R0, 0x1, P5 ;  /* 0x000000010000780c */ /* 0x000fe20002f01670 */
[----:B------:R-:W-:Y:S01]  /*1360*/  IMAD R10, R16, c[0x0][0x17c], R10 ;  /* 0x00005f00100a7a24 */ /* 0x000fe200078e020a */
[----:B------:R-:W-:Y:S01]  /*1370*/  ISETP.LT.OR P6, PT, R0, 0x1, P4 ;  /* 0x000000010000780c */ /* 0x000fe200027c1670 */
[----:B------:R-:W-:Y:S01]  /*1380*/  IMAD.WIDE.U32 R12, R16, c[0x0][0x178], R2 ;  /* 0x00005e00100c7a25 */ /* 0x000fe200078e0002 */
[C---:B------:R-:W-:Y:S01]  /*1390*/  ISETP.LT.OR P5, PT, R0.reuse, 0x21, P5 ;  /* 0x000000210000780c */ /* 0x040fe20002fa1670 */
[----:B------:R-:W-:Y:S01]  /*13a0*/  CS2R R92, SRZ ;  /* 0x00000000005c7805 */ /* 0x000fe2000001ff00 */
[----:B------:R-:W-:Y:S01]  /*13b0*/  ISETP.LT.OR P4, PT, R0, 0x21, P4 ;  /* 0x000000210000780c */ /* 0x000fe20002781670 */
[----:B------:R-:W-:Y:S01]  /*13c0*/  IMAD.SHL.U32 R240, R11, 0x2, RZ ;  /* 0x000000020bf07824 */ /* 0x000fe200078e00ff */
[----:B------:R-:W-:Y:S01]  /*13d0*/  SHF.R.S32.HI R18, RZ, 0x1f, R84 ;  /* 0x0000001fff127819 */ /* 0x000fe20000011454 */
[----:B------:R-:W-:Y:S01]  /*13e0*/  IMAD.IADD R13, R13, 0x1, R10 ;  /* 0x000000010d0d7824 */ /* 0x000fe200078e020a */
[----:B------:R-:W-:Y:S01]  /*13f0*/  LEA R10, P2, R14, R6, 0x6 ;  /* 0x000000060e0a7211 */ /* 0x000fe200078430ff */
[----:B------:R-:W-:Y:S01]  /*1400*/  IMAD.MOV.U32 R11, RZ, RZ, c[0x0][0x1ac] ;  /* 0x00006b00ff0b7624 */ /* 0x000fe200078e00ff */
[----:B------:R-:W-:Y:S01]  /*1410*/  CS2R R90, SRZ ;  /* 0x00000000005a7805 */ /* 0x000fe2000001ff00 */
[----:B------:R-:W-:Y:S01]  /*1420*/  @!PT LDS RZ, [RZ] ;  /* 0x00000000fffff984 */ /* 0x000fe20000000800 */
[----:B------:R-:W-:Y:S01]  /*1430*/  @!PT LDS RZ, [RZ] ;  /* 0x00000000fffff984 */ /* 0x000fe20000000800 */
[----:B------:R-:W-:Y:S01]  /*1440*/  @!PT LDS RZ, [RZ] ;  /* 0x00000000fffff984 */ /* 0x000fe20000000800 */
[----:B------:R1:W-:Y:S01]  /*1450*/  LDGSTS.E.BYPASS.LTC128B.128 [R240+0x8080], [R4.64], !P0 ;  /* 0x0808000004f07fae */ /* 0x0003e2000c101d4c */
[----:B------:R-:W-:Y:S01]  /*1460*/  ISETP.LT.OR P0, PT, R0, 0x1, P3 ;  /* 0x000000010000780c */ /* 0x000fe20001f01670 */
[----:B------:R-:W-:Y:S01]  /*1470*/  IMAD.WIDE.U32 R12, R148, c[0x0][0x180], R12 ;  /* 0x00006000940c7a25 */ /* 0x000fe200078e000c */
[----:B------:R-:W-:Y:S01]  /*1480*/  LEA.HI.X R11, R14, R7, R11, 0x6, P2 ;  /* 0x000000070e0b7211 */ /* 0x000fe200010f340b */
[----:B------:R1:W-:Y:S01]  /*1490*/  LDGSTS.E.BYPASS.LTC128B.128 [R240+0xa080], [R4.64+0x80], !P6 ;  /* 0x0a08008004f07fae */ /* 0x0003e2000f101d4c */
[----:B------:R-:W-:Y:S01]  /*14a0*/  ISETP.GE.AND P2, PT, R27, c[0x0][0x1cc], PT ;  /* 0x000073001b007a0c */ /* 0x000fe20003f46270 */
[----:B------:R-:W-:Y:S01]  /*14b0*/  IMAD.IADD R13, R13, 0x1, R15 ;  /* 0x000000010d0d7824 */ /* 0x000fe200078e020f */
[C---:B------:R-:W-:Y:S01]  /*14c0*/  ISETP.LT.OR P3, PT, R0.reuse, 0x21, P3 ;  /* 0x000000210000780c */ /* 0x040fe20001f61670 */
[----:B------:R-:W-:Y:S01]  /*14d0*/  IMAD R17, R17, c[0x0][0x208], RZ ;  /* 0x0000820011117a24 */ /* 0x000fe200078e02ff */
[C---:B------:R-:W-:Y:S01]  /*14e0*/  ISETP.LT.OR P6, PT, R0.reuse, 0x1, P2 ;  /* 0x000000010000780c */ /* 0x040fe200017c1670 */
[----:B------:R-:W-:Y:S01]  /*14f0*/  IMAD.WIDE.U32 R24, R21, c[0x0][0x188], R12 ;  /* 0x0000620015187a25 */ /* 0x000fe200078e000c */
[----:B------:R-:W-:Y:S01]  /*1500*/  ISETP.LT.OR P2, PT, R0, 0x21, P2 ;  /* 0x000000210000780c */ /* 0x000fe20001741670 */
[----:B------:R-:W-:Y:S01]  /*1510*/  CS2R R88, SRZ ;  /* 0x0000000000587805 */ /* 0x000fe2000001ff00 */
[----:B------:R-:W-:Y:S01]  /*1520*/  CS2R R86, SRZ ;  /* 0x0000000000567805 */ /* 0x000fe2000001ff00 */
[----:B------:R1:W-:Y:S01]  /*1530*/  LDGSTS.E.BYPASS.LTC128B.128 [R240+0xc080], [R4.64+0x100], !P0 ;  /* 0x0c08010004f07fae */ /* 0x0003e2000c101d4c */
[C---:B------:R-:W-:Y:S01]  /*1540*/  IADD3 R14, P0, R20.reuse, R84, RZ ;  /* 0x00000054140e7210 */ /* 0x040fe20007f1e0ff */
[----:B------:R-:W-:Y:S01]  /*1550*/  CS2R R82, SRZ ;  /* 0x0000000000527805 */ /* 0x000fe2000001ff00 */
[----:B------:R-:W-:Y:S01]  /*1560*/  CS2R R80, SRZ ;  /* 0x0000000000507805 */ /* 0x000fe2000001ff00 */
[----:B------:R2:W-:Y:S01]  /*1570*/  STL.64 [R1+0x8], R24 ;  /* 0x0000081801007387 */ /* 0x0005e20000100a00 */
[----:B------:R-:W-:Y:S01]  /*1580*/  LEA.HI.X.SX32 R15, R20, R18, 0x1, P0 ;  /* 0x00000012140f7211 */ /* 0x000fe200000f0eff */
[C---:B------:R-:W-:Y:S01]  /*1590*/  IMAD R20, R16.reuse, c[0x0][0x20c], R17 ;  /* 0x0000830010147a24 */ /* 0x040fe200078e0211 */
[----:B------:R-:W-:Y:S01]  /*15a0*/  CS2R R78, SRZ ;  /* 0x00000000004e7805 */ /* 0x000fe2000001ff00 */
[----:B------:R1:W-:Y:S01]  /*15b0*/  LDGSTS.E.BYPASS.LTC128B.128 [R240+0xe080], [R4.64+0x180], !P6 ;  /* 0x0e08018004f07fae */ /* 0x0003e2000f101d4c */
[----:B------:R-:W-:Y:S01]  /*15c0*/  IMAD.WIDE.U32 R16, R16, c[0x0][0x208], R2 ;  /* 0x0000820010107a25 */ /* 0x000fe200078e0002 */
[----:B------:R-:W-:Y:S01]  /*15d0*/  CS2R R76, SRZ ;  /* 0x00000000004c7805 */ /* 0x000fe2000001ff00 */
[----:B------:R-:W-:Y:S01]  /*15e0*/  CS2R R74, SRZ ;  /* 0x00000000004a7805 */ /* 0x000fe2000001ff00 */
[----:B------:R3:W-:Y:S01]  /*15f0*/  LDGSTS.E.BYPASS.LTC128B.128 [R240+0x9080], [R8.64], !P5 ;  /* 0x0908000008f07fae */ /* 0x0007e2000e901d4c */
[----:B------:R-:W-:Y:S01]  /*1600*/  IMAD R3, R19, c[0x0][0x188], RZ ;  /* 0x0000620013037a24 */ /* 0x000fe200078e02ff */
[----:B------:R-:W-:Y:S01]  /*1610*/  CS2R R72, SRZ ;  /* 0x0000000000487805 */ /* 0x000fe2000001ff00 */
[----:B------:R-:W-:Y:S01]  /*1620*/  IMAD R18, R22, c[0x0][0x270], RZ ;  /* 0x00009c0016127a24 */ /* 0x000fe200078e02ff */
        /* <DEDUP_REMOVED lines=10> */
[----:B------:R-:W-:Y:S01]  /*16d0*/  IMAD R18, R148, c[0x0][0x274], R18 ;  /* 0x00009d0094127a24 */ /* 0x000fe200078e0212 */
[C---:B------:R-:W-:Y:S01]  /*16e0*/  ISETP.LT.OR P0, PT, R0.reuse, 0x1, P3 ;  /* 0x000000010000780c */ /* 0x040fe20001f01670 */
[----:B------:R4:W-:Y:S01]  /*16f0*/  STL [R1+0x14], R23 ;  /* 0x0000141701007387 */ /* 0x0009e20000100800 */
[C---:B------:R-:W-:Y:S01]  /*1700*/  ISETP.LT.OR P6, PT, R0.reuse, 0x1, P2 ;  /* 0x000000010000780c */ /* 0x040fe200017c1670 */
[----:B------:R-:W-:Y:S01]  /*1710*/  CS2R R68, SRZ ;  /* 0x0000000000447805 */ /* 0x000fe2000001ff00 */
[C---:B------:R-:W-:Y:S01]  /*1720*/  ISETP.LT.OR P4, PT, R0.reuse, 0x21, P4 ;  /* 0x000000210000780c */ /* 0x040fe20002781670 */
[----:B------:R-:W-:Y:S01]  /*1730*/  CS2R R66, SRZ ;  /* 0x0000000000427805 */ /* 0x000fe2000001ff00 */
[C---:B------:R-:W-:Y:S01]  /*1740*/  ISETP.LT.OR P3, PT, R0.reuse, 0x21, P3 ;  /* 0x000000210000780c */ /* 0x040fe20001f61670 */
[----:B------:R5:W-:Y:S01]  /*1750*/  LDGSTS.E.BYPASS.LTC128B.128 [R240+0x80], [R6.64], !P5 ;  /* 0x0008000006f07fae */ /* 0x000be2000e901d4c */
[C---:B------:R-:W-:Y:S01]  /*1760*/  ISETP.LT.OR P5, PT, R0.reuse, 0x1, P1 ;  /* 0x000000010000780c */ /* 0x040fe20000fa1670 */
[----:B-1----:R-:W-:Y:S01]  /*1770*/  IMAD.U32 R4, RZ, RZ, UR18 ;  /* 0x00000012ff047e24 */ /* 0x002fe2000f8e00ff */
[C---:B------:R-:W-:Y:S01]  /*1780*/  ISETP.LT.OR P2, PT, R0.reuse, 0x21, P2 ;  /* 0x000000210000780c */ /* 0x040fe20001741670 */
[----:B------:R-:W-:Y:S01]  /*1790*/  IMAD.U32 R5, RZ, RZ, UR19 ;  /* 0x00000013ff057e24 */ /* 0x000fe2000f8e00ff */
[----:B------:R-:W-:Y:S01]  /*17a0*/  ISETP.LT.OR P1, PT, R0, 0x21, P1 ;  /* 0x000000210000780c */ /* 0x000fe20000f21670 */
[----:B------:R-:W-:Y:S01]  /*17b0*/  IMAD.U32 R5, RZ, RZ, UR5 ;  /* 0x00000005ff057e24 */ /* 0x000fe2000f8e00ff */
[----:B------:R5:W-:Y:S01]  /*17c0*/  LDGSTS.E.BYPASS.LTC128B.128 [R240+0x2080], [R6.64+0x80], !P0 ;  /* 0x0208008006f07fae */ /* 0x000be2000c101d4c */
[C---:B------:R-:W-:Y:S01]  /*17d0*/  LEA R3, P0, R4.reuse, R24, 0x6 ;  /* 0x0000001804037211 */ /* 0x040fe200078030ff */
[----:B------:R-:W-:Y:S01]  /*17e0*/  IMAD.U32 R0, RZ, RZ, UR17 ;  /* 0x00000011ff007e24 */ /* 0x000fe2000f8e00ff */
[-C--:B--2---:R-:W-:Y:S01]  /*17f0*/  LEA.HI R24, R35, R150.reuse, RZ, 0x4 ;  /* 0x0000009623187211 */ /* 0x084fe200078f20ff */
[----:B------:R5:W-:Y:S01]  /*1800*/  LDGSTS.E.BYPASS.LTC128B.128 [R240+0x4080], [R6.64+0x100], !P6 ;  /* 0x0408010006f07fae */ /* 0x000be2000f101d4c */
[----:B------:R-:W-:Y:S01]  /*1810*/  LEA.HI.X R5, R4, R23, R5, 0x6, P0 ;  /* 0x0000001704057211 */ /* 0x000fe200000f3405 */
[----:B------:R-:W-:Y:S01]  /*1820*/  ULDC.64 UR4, c[0x0][0x208] ;  /* 0x0000820000047ab9 */ /* 0x000fe20000000a00 */
[C---:B------:R-:W-:Y:S01]  /*1830*/  LEA R4, P0, R3.reuse, c[0x0][0x160], 0x1 ;  /* 0x0000580003047a11 */ /* 0x040fe200078008ff */
[----:B------:R5:W-:Y:S01]  /*1840*/  LDGSTS.E.BYPASS.LTC128B.128 [R240+0x6080], [R6.64+0x180], !P5 ;  /* 0x0608018006f07fae */ /* 0x000be2000e901d4c */
[----:B------:R-:W-:Y:S01]  /*1850*/  IADD3 R0, -R0, UR8, -R248 ;  /* 0x0000000800007c10 */ /* 0x000fe2000fffe9f8 */
[----:B---3--:R-:W-:Y:S01]  /*1860*/  IMAD.WIDE.U32 R8, R148, c[0x0][0x270], R14 ;  /* 0x00009c0094087a25 */ /* 0x008fe200078e000e */
[----:B------:R-:W-:Y:S01]  /*1870*/  LEA.HI.X R5, R3, c[0x0][0x164], R5, 0x1, P0 ;  /* 0x0000590003057a11 */ /* 0x000fe200000f0c05 */
[----:B------:R1:W-:Y:S01]  /*1880*/  LDGSTS.E.BYPASS.LTC128B.128 [R240+0x1080], [R10.64], !P4 ;  /* 0x010800000af07fae */ /* 0x0003e2000e101d4c */
[----:B------:R-:W-:Y:S01]  /*1890*/  ISETP.GE.AND P6, PT, R29, c[0x0][0x16c], PT ;  /* 0x00005b001d007a0c */ /* 0x000fe20003fc6270 */
[----:B------:R-:W-:Y:S01]  /*18a0*/  IMAD.IADD R13, R9, 0x1, R18 ;  /* 0x00000001090d7824 */ /* 0x000fe200078e0212 */
[----:B------:R-:W-:Y:S01]  /*18b0*/  ISETP.GE.AND P5, PT, R28, c[0x0][0x16c], PT ;  /* 0x00005b001c007a0c */ /* 0x000fe20003fa6270 */
[----:B------:R1:W-:Y:S01]  /*18c0*/  LDGSTS.E.BYPASS.LTC128B.128 [R240+0x3080], [R10.64+0x80], !P3 ;  /* 0x030800800af07fae */ /* 0x0003e2000d901d4c */
[----:B------:R-:W-:Y:S01]  /*18d0*/  ISETP.GE.AND P4, PT, R27, c[0x0][0x16c], PT ;  /* 0x00005b001b007a0c */ /* 0x000fe20003f86270 */
[----:B------:R-:W-:Y:S01]  /*18e0*/  IMAD.MOV.U32 R12, RZ, RZ, R8 ;  /* 0x000000ffff0c7224 */ /* 0x000fe200078e0008 */
[----:B------:R-:W-:Y:S01]  /*18f0*/  ISETP.LT.OR P3, PT, R0, 0x1, P5 ;  /* 0x000000010000780c */ /* 0x000fe20002f61670 */
[----:B------:R1:W-:Y:S01]  /*1900*/  LDGSTS.E.BYPASS.LTC128B.128 [R240+0x5080], [R10.64+0x100], !P2 ;  /* 0x050801000af07fae */ /* 0x0003e2000d101d4c */
[----:B------:R-:W-:Y:S01]  /*1910*/  ISETP.GE.AND P2, PT, R2, c[0x0][0x16c], PT ;  /* 0x00005b0002007a0c */ /* 0x000fe20003f46270 */
[----:B------:R-:W-:Y:S01]  /*1920*/  IMAD.IADD R9, R17, 0x1, R20 ;  /* 0x0000000111097824 */ /* 0x000fe200078e0214 */
[----:B------:R-:W-:Y:S01]  /*1930*/  SHF.R.S32.HI R236, RZ, 0x4, R24 ;  /* 0x00000004ffec7819 */ /* 0x000fe20000011418 */
[----:B------:R1:W-:Y:S01]  /*1940*/  LDGSTS.E.BYPASS.LTC128B.128 [R240+0x7080], [R10.64+0x180], !P1 ;  /* 0x070801800af07fae */ /* 0x0003e2000c901d4c */
[C---:B------:R-:W-:Y:S01]  /*1950*/  ISETP.LT.OR P1, PT, R0.reuse, 0x1, P6 ;  /* 0x000000010000780c */ /* 0x040fe20003721670 */
[----:B------:R-:W-:Y:S01]  /*1960*/  IMAD.MOV.U32 R8, RZ, RZ, R16 ;  /* 0x000000ffff087224 */ /* 0x000fe200078e0010 */
[----:B------:R-:W-:Y:S01]  /*1970*/  ISETP.LT.OR P6, PT, R0, 0x21, P6 ;  /* 0x000000210000780c */ /* 0x000fe200037c1670 */
[----:B------:R-:W0:Y:S01]  /*1980*/  LDGDEPBAR ;  /* 0x00000000000079af */ /* 0x000e220000000000 */
[----:B----4-:R-:W-:Y:S01]  /*1990*/  IMAD R23, R22, c[0x0][0x238], RZ ;  /* 0x00008e0016177a24 */ /* 0x010fe200078e02ff */
[----:B------:R-:W-:Y:S01]  /*19a0*/  UIMAD UR10, UR10, UR4, URZ ;  /* 0x000000040a0a72a4 */ /* 0x000fe2000f8e023f */
[----:B------:R-:W-:Y:S01]  /*19b0*/  IMAD.WIDE.U32 R36, R21, c[0x0][0x278], R12 ;  /* 0x00009e0015247a25 */ /* 0x000fe200078e000c */
[----:B------:R-:W-:Y:S01]  /*19c0*/  UIMAD.WIDE.U32 UR18, UR11, UR4, URZ ;  /* 0x000000040b1272a5 */ /* 0x000fe2000f8e003f */
[----:B------:R-:W-:Y:S01]  /*19d0*/  ISETP.LT.OR P5, PT, R0, 0x21, P5 ;  /* 0x000000210000780c */ /* 0x000fe20002fa1670 */
[----:B------:R-:W-:Y:S01]  /*19e0*/  UIMAD UR10, UR11, UR5, UR10 ;  /* 0x000000050b0a72a4 */ /* 0x000fe2000f8e020a */
[----:B-----5:R-:W-:Y:S01]  /*19f0*/  IMAD.SHL.U32 R6, R84, 0x100, RZ ;  /* 0x0000010054067824 */ /* 0x020fe200078e00ff */
[----:B------:R2:W-:Y:S01]  /*1a00*/  STL.64 [R1+0x20], R36 ;  /* 0x0000202401007387 */ /* 0x0005e20000100a00 */
[C---:B------:R-:W-:Y:S01]  /*1a10*/  IMAD.WIDE.U32 R8, R148.reuse, c[0x0][0x210], R8 ;  /* 0x0000840094087a25 */ /* 0x040fe200078e0008 */
[----:B------:R-:W-:Y:S01]  /*1a20*/  SHF.R.S32.HI R25, RZ, 0x2, R33 ;  /* 0x00000002ff197819 */ /* 0x000fe20000011421 */
[----:B------:R-:W-:Y:S01]  /*1a30*/  UIADD3 UR10, UR19, UR10, URZ ;  /* 0x0000000a130a7290 */ /* 0x000fe2000fffe03f */
[----:B------:R-:W-:Y:S01]  /*1a40*/  SHF.R.S32.HI R3, RZ, 0x1f, R6 ;  /* 0x0000001fff037819 */ /* 0x000fe20000011406 */
[----:B------:R-:W-:Y:S01]  /*1a50*/  IMAD.WIDE.U32 R14, R148, c[0x0][0x288], R14 ;  /* 0x0000a200940e7a25 */ /* 0x000fe200078e000e */
[----:B------:R-:W-:Y:S01]  /*1a60*/  IADD3 R6, P0, R6, R150, RZ ;  /* 0x0000009606067210 */ /* 0x000fe20007f1e0ff */
[----:B------:R-:W-:Y:S01]  /*1a70*/  CS2R R84, SRZ ;  /* 0x0000000000547805 */ /* 0x000fe2000001ff00 */
[----:B------:R-:W-:Y:S01]  /*1a80*/  SHF.R.S32.HI R20, RZ, 0x1f, R33 ;  /* 0x0000001fff147819 */ /* 0x000fe20000011421 */
[----:B------:R-:W-:Y:S01]  /*1a90*/  IMAD R23, R148, c[0x0][0x23c], R23 ;  /* 0x00008f0094177a24 */ /* 0x000fe200078e0217 */
[----:B------:R-:W-:Y:S01]  /*1aa0*/  LEA.HI.X.SX32 R7, R150, R3, 0x1, P0 ;  /* 0x0000000396077211 */ /* 0x000fe200000f0eff */
[----:B------:R-:W-:Y:S01]  /*1ab0*/  IMAD R3, R19, c[0x0][0x278], RZ ;  /* 0x00009e0013037a24 */ /* 0x000fe200078e02ff */
[C---:B------:R-:W-:Y:S01]  /*1ac0*/  ISETP.LT.OR P0, PT, R0.reuse, 0x1, P2 ;  /* 0x000000010000780c */ /* 0x040fe20001701670 */
[----:B------:R-:W-:Y:S01]  /*1ad0*/  CS2R R64, SRZ ;  /* 0x0000000000407805 */ /* 0x000fe2000001ff00 */
[----:B------:R-:W-:Y:S01]  /*1ae0*/  ISETP.LT.OR P2, PT, R0, 0x21, P2 ;  /* 0x000000210000780c */ /* 0x000fe20001741670 */
[----:B-1----:R-:W-:Y:S01]  /*1af0*/  IMAD R10, R22, c[0x0][0x288], RZ ;  /* 0x0000a200160a7a24 */ /* 0x002fe200078e02ff */
[----:B------:R-:W-:Y:S01]  /*1b00*/  CS2R R62, SRZ ;  /* 0x00000000003e7805 */ /* 0x000fe2000001ff00 */
[----:B------:R-:W-:Y:S01]  /*1b10*/  IMAD.WIDE.U32 R16, R148, c[0x0][0x238], R6 ;  /* 0x00008e0094107a25 */ /* 0x000fe200078e0006 */
[----:B------:R-:W-:Y:S01]  /*1b20*/  CS2R R60, SRZ ;  /* 0x00000000003c7805 */ /* 0x000fe2000001ff00 */
[----:B------:R-:W-:Y:S01]  /*1b30*/  CS2R R58, SRZ ;  /* 0x00000000003a7805 */ /* 0x000fe2000001ff00 */
[----:B------:R-:W-:Y:S01]  /*1b40*/  CS2R R56, SRZ ;  /* 0x0000000000387805 */ /* 0x000fe2000001ff00 */
[----:B------:R-:W-:Y:S01]  /*1b50*/  IMAD.MOV.U32 R7, RZ, RZ, c[0x0][0x178] ;  /* 0x00005e00ff077624 */ /* 0x000fe200078e00ff */
[----:B------:R-:W-:Y:S01]  /*1b60*/  CS2R R54, SRZ ;  /* 0x0000000000367805 */ /* 0x000fe2000001ff00 */
[----:B------:R-:W-:Y:S01]  /*1b70*/  IMAD R11, R22, c[0x0][0x210], RZ ;  /* 0x00008400160b7a24 */ /* 0x000fe200078e02ff */
[----:B------:R-:W-:Y:S01]  /*1b80*/  CS2R R52, SRZ ;  /* 0x0000000000347805 */ /* 0x000fe2000001ff00 */
[----:B------:R1:W-:Y:S01]  /*1b90*/  LDGSTS.E.BYPASS.LTC128B.128 [R240+0x10080], [R4.64], !P0 ;  /* 0x1008000004f07fae */ /* 0x0003e2000c101d4c */
[----:B------:R-:W-:Y:S01]  /*1ba0*/  ISETP.GT.AND P0, PT, R150, 0xf, PT ;  /* 0x0000000f9600780c */ /* 0x000fe20003f04270 */
[----:B------:R-:W-:Y:S01]  /*1bb0*/  IMAD R22, R148, c[0x0][0x28c], R10 ;  /* 0x0000a30094167a24 */ /* 0x000fe200078e020a */
[----:B------:R-:W-:Y:S01]  /*1bc0*/  CS2R R50, SRZ ;  /* 0x0000000000327805 */ /* 0x000fe2000001ff00 */
[----:B------:R1:W-:Y:S01]  /*1bd0*/  LDGSTS.E.BYPASS.LTC128B.128 [R240+0x12080], [R4.64+0x80], !P1 ;  /* 0x1208008004f07fae */ /* 0x0003e2000c901d4c */
[C---:B------:R-:W-:Y:S01]  /*1be0*/  ISETP.LT.OR P1, PT, R0.reuse, 0x1, P4 ;  /* 0x000000010000780c */ /* 0x040fe20002721670 */
[----:B------:R-:W-:Y:S01]  /*1bf0*/  IMAD.MOV.U32 R10, RZ, RZ, c[0x0][0x17c] ;  /* 0x00005f00ff0a7624 */ /* 0x000fe200078e00ff */
[----:B------:R-:W-:Y:S01]  /*1c00*/  ISETP.LT.OR P4, PT, R0, 0x21, P4 ;  /* 0x000000210000780c */ /* 0x000fe20002781670 */
[----:B------:R1:W-:Y:S01]  /*1c10*/  LDGSTS.E.BYPASS.LTC128B.128 [R240+0x14080], [R4.64+0x100], !P3 ;  /* 0x1408010004f07fae */ /* 0x0003e2000d901d4c */
[----:B------:R-:W-:Y:S01]  /*1c20*/  LEA R6, P3, R7, R4, 0x6 ;  /* 0x0000000407067211 */ /* 0x000fe200078630ff */
[----:B------:R-:W-:Y:S01]  /*1c30*/  IMAD R3, R21, c[0x0][0x27c], R3 ;  /* 0x00009f0015037a24 */ /* 0x000fe200078e0203 */
[----:B------:R-:W-:Y:S01]  /*1c40*/  CS2R R48, SRZ ;  /* 0x0000000000307805 */ /* 0x000fe2000001ff00 */
[----:B------:R-:W-:Y:S01]  /*1c50*/  IMAD R11, R148, c[0x0][0x214], R11 ;  /* 0x00008500940b7a24 */ /* 0x000fe200078e020b */
[----:B------:R-:W-:Y:S01]  /*1c60*/  LEA.HI.X R7, R7, R5, R10, 0x6, P3 ;  /* 0x0000000507077211 */ /* 0x000fe200018f340a */
[----:B------:R-:W-:Y:S01]  /*1c70*/  IMAD.IADD R18, R37, 0x1, R3 ;  /* 0x0000000125127824 */ /* 0x000fe200078e0203 */
[----:B------:R-:W-:Y:S01]  /*1c80*/  LEA.HI R10, R24, R236, RZ, 0x1 ;  /* 0x000000ec180a7211 */ /* 0x000fe200078f08ff */
[----:B------:R-:W-:Y:S01]  /*1c90*/  IMAD.IADD R3, R9, 0x1, R11 ;  /* 0x0000000109037824 */ /* 0x000fe200078e020b */
[----:B------:R-:W-:Y:S01]  /*1ca0*/  CS2R R46, SRZ ;  /* 0x00000000002e7805 */ /* 0x000fe2000001ff00 */
[----:B------:R1:W-:Y:S01]  /*1cb0*/  LDGSTS.E.BYPASS.LTC128B.128 [R240+0x16080], [R4.64+0x180], !P1 ;  /* 0x1608018004f07fae */ /* 0x0003e2000c901d4c */
[----:B------:R-:W-:Y:S01]  /*1cc0*/  LOP3.LUT R10, R10, 0xfffffffe, RZ, 0xc0, !PT ;  /* 0xfffffffe0a0a7812 */ /* 0x000fe200078ec0ff */
[----:B------:R-:W-:Y:S01]  /*1cd0*/  CS2R R44, SRZ ;  /* 0x00000000002c7805 */ /* 0x000fe2000001ff00 */
[----:B------:R-:W-:Y:S01]  /*1ce0*/  ISETP.GE.AND P1, PT, R2, c[0x0][0x16c], PT ;  /* 0x00005b0002007a0c */ /* 0x000fe20003f26270 */
[----:B------:R3:W-:Y:S01]  /*1cf0*/  STL [R1+0x38], R18 ;  /* 0x0000381201007387 */ /* 0x0007e20000100800 */
[----:B------:R-:W-:Y:S01]  /*1d00*/  CS2R R42, SRZ ;  /* 0x00000000002a7805 */ /* 0x000fe2000001ff00 */
[----:B------:R-:W-:Y:S01]  /*1d10*/  IMAD.IADD R236, R236, 0x1, -R10 ;  /* 0x00000001ecec7824 */ /* 0x000fe200078e0a0a */
[----:B------:R-:W-:Y:S01]  /*1d20*/  SEL R34, RZ, 0x1, P1 ;  /* 0x00000001ff227807 */ /* 0x000fe20000800000 */
[----:B------:R4:W-:Y:S01]  /*1d30*/  LDGSTS.E.BYPASS.LTC128B.128 [R240+0x11080], [R6.64], !P2 ;  /* 0x1108000006f07fae */ /* 0x0009e2000d101d4c */
[C---:B------:R-:W-:Y:S01]  /*1d40*/  ISETP.GE.AND P2, PT, R2.reuse, c[0x0][0x1fc], PT ;  /* 0x00007f0002007a0c */ /* 0x040fe20003f46270 */
[----:B------:R-:W-:Y:S01]  /*1d50*/  CS2R R40, SRZ ;  /* 0x0000000000287805 */ /* 0x000fe2000001ff00 */
[----:B------:R-:W-:Y:S01]  /*1d60*/  ISETP.GE.AND P1, PT, R29, c[0x0][0x1fc], PT ;  /* 0x00007f001d007a0c */ /* 0x000fe20003f26270 */
[----:B------:R4:W-:Y:S01]  /*1d70*/  LDGSTS.E.BYPASS.LTC128B.128 [R240+0x13080], [R6.64+0x80], !P6 ;  /* 0x1308008006f07fae */ /* 0x0009e2000f101d4c */
[----:B------:R-:W-:Y:S01]  /*1d80*/  ISETP.GE.AND P6, PT, R2, c[0x0][0x1fc], PT ;  /* 0x00007f0002007a0c */ /* 0x000fe20003fc6270 */
[----:B------:R-:W-:Y:S01]  /*1d90*/  IMAD.MOV.U32 R2, RZ, RZ, R8 ;  /* 0x000000ffff027224 */ /* 0x000fe200078e0008 */
[----:B------:R-:W-:Y:S01]  /*1da0*/  UISETP.GT.AND UP2, UPT, UR6, -0x1, UPT ;  /* 0xffffffff0600788c */ /* 0x000fe2000bf44270 */
[----:B------:R-:W-:Y:S01]  /*1db0*/  IMAD R8, R19, c[0x0][0x218], RZ ;  /* 0x0000860013087a24 */ /* 0x000fe200078e02ff */
[----:B------:R4:W-:Y:S01]  /*1dc0*/  LDGSTS.E.BYPASS.LTC128B.128 [R240+0x15080], [R6.64+0x100], !P5 ;  /* 0x1508010006f07fae */ /* 0x0009e2000e901d4c */
[----:B------:R-:W-:-:S02]  /*1dd0*/  ISETP.GE.AND P5, PT, R29, c[0x0][0x16c], PT ;  /* 0x00005b001d007a0c */ /* 0x000fc40003fa6270 */
[----:B------:R-:W-:Y:S01]  /*1de0*/  IMAD R10, R21, c[0x0][0x21c], R8 ;  /* 0x00008700150a7a24 */ /* 0x000fe200078e0208 */
[----:B------:R-:W-:Y:S01]  /*1df0*/  LEA.HI R8, R20, R25, RZ, 0x3 ;  /* 0x0000001914087211 */ /* 0x000fe200078f18ff */
[----:B------:R4:W-:Y:S01]  /*1e00*/  LDGSTS.E.BYPASS.LTC128B.128 [R240+0x17080], [R6.64+0x180], !P4 ;  /* 0x1708018006f07fae */ /* 0x0009e2000e101d4c */
[----:B------:R-:W-:Y:S02]  /*1e10*/  ISETP.GE.AND P4, PT, R27, c[0x0][0x16c], PT ;  /* 0x00005b001b007a0c */ /* 0x000fe40003f86270 */
[----:B-1----:R-:W-:Y:S01]  /*1e20*/  @!P0 IADD3 R4, P3, R36, UR17, RZ ;  /* 0x0000001124048c10 */ /* 0x002fe2000ff7e0ff */
[----:B--2---:R-:W-:Y:S01]  /*1e30*/  IMAD.WIDE.U32 R36, R21, c[0x0][0x218], R2 ;  /* 0x0000860015247a25 */ /* 0x004fe200078e0002 */
[----:B------:R-:W-:Y:S02]  /*1e40*/  SEL R243, RZ, 0x8, P4 ;  /* 0x00000008fff37807 */ /* 0x000fe40002000000 */
[----:B------:R-:W-:Y:S01]  /*1e50*/  @!P0 IADD3.X R5, R18, UR15, RZ, P3, !PT ;  /* 0x0000000f12058c10 */ /* 0x000fe20009ffe4ff */
[----:B------:R-:W-:Y:S01]  /*1e60*/  IMAD.U32 R2, RZ, RZ, UR10 ;  /* 0x0000000aff027e24 */ /* 0x000fe2000f8e00ff */
[----:B---3--:R-:W-:Y:S01]  /*1e70*/  LEA.HI R18, R35, R150, RZ, 0x5 ;  /* 0x0000009623127211 */ /* 0x008fe200078f28ff */
[----:B------:R-:W-:Y:S01]  /*1e80*/  IMAD.IADD R31, R37, 0x1, R10 ;  /* 0x00000001251f7824 */ /* 0x000fe200078e020a */
[C---:B------:R-:W-:Y:S01]  /*1e90*/  @!P0 LEA R12, P3, R4.reuse, c[0x0][0x258], 0x2 ;  /* 0x00009600040c8a11 */ /* 0x040fe200078610ff */
[----:B------:R-:W-:Y:S01]  /*1ea0*/  STL.64 [R1], R36 ;  /* 0x0000002401007387 */ /* 0x000fe20000100a00 */
[--C-:B------:R-:W-:Y:S01]  /*1eb0*/  SHF.R.S32.HI R11, RZ, 0x5, R18.reuse ;  /* 0x00000005ff0b7819 */ /* 0x100fe20000011412 */
[----:B------:R-:W-:Y:S01]  /*1ec0*/  USHF.L.U64.HI UR10, UR4, 0x5, UR5 ;  /* 0x00000005040a7899 */ /* 0x000fe20008010205 */
[----:B------:R-:W-:Y:S01]  /*1ed0*/  SHF.R.S32.HI R9, RZ, 0x1f, R18 ;  /* 0x0000001fff097819 */ /* 0x000fe20000011412 */
[----:B------:R1:W-:Y:S01]  /*1ee0*/  STL [R1+0x10], R31 ;  /* 0x0000101f01007387 */ /* 0x0003e20000100800 */
[----:B------:R-:W-:Y:S01]  /*1ef0*/  @!P0 LEA.HI.X R13, R4, c[0x0][0x25c], R5, 0x2, P3 ;  /* 0x00009700040d8a11 */ /* 0x000fe200018f1405 */
[----:B------:R-:W-:Y:S01]  /*1f00*/  IMAD.U32 R5, RZ, RZ, UR19 ;  /* 0x00000013ff057e24 */ /* 0x000fe2000f8e00ff */
[----:B------:R-:W-:Y:S01]  /*1f10*/  LEA.HI R5, R9, R11, RZ, 0x2 ;  /* 0x0000000b09057211 */ /* 0x000fe200078f10ff */
[----:B------:R-:W-:Y:S01]  /*1f20*/  IMAD.U32 R4, RZ, RZ, UR18 ;  /* 0x00000012ff047e24 */ /* 0x000fe2000f8e00ff */
[----:B------:R-:W-:-:S02]  /*1f30*/  ISETP.GE.AND P4, PT, R28, c[0x0][0x1fc], PT ;  /* 0x00007f001c007a0c */ /* 0x000fc40003f86270 */
[----:B------:R-:W-:Y:S02]  /*1f40*/  LOP3.LUT R9, R5, 0xfffffffc, RZ, 0xc0, !PT ;  /* 0xfffffffc05097812 */ /* 0x000fe400078ec0ff */
[----:B------:R-:W-:Y:S01]  /*1f50*/  LOP3.LUT R5, R8, 0xfffffff8, RZ, 0xc0, !PT ;  /* 0xfffffff808057812 */ /* 0x000fe200078ec0ff */
[----:B----4-:R-:W-:Y:S01]  /*1f60*/  IMAD.IADD R7, R15, 0x1, R22 ;  /* 0x000000010f077824 */ /* 0x010fe200078e0216 */
[C---:B------:R-:W-:Y:S01]  /*1f70*/  LEA R8, P3, R4.reuse, R36, 0x6 ;  /* 0x0000002404087211 */ /* 0x040fe200078630ff */
[----:B------:R-:W-:Y:S01]  /*1f80*/  IMAD.MOV.U32 R6, RZ, RZ, R14 ;  /* 0x000000ffff067224 */ /* 0x000fe200078e000e */
[----:B------:R-:W-:Y:S01]  /*1f90*/  SEL R15, RZ, 0xffffffff, P1 ;  /* 0xffffffffff0f7807 */ /* 0x000fe20000800000 */
[----:B------:R-:W-:Y:S01]  /*1fa0*/  IMAD.IADD R25, R25, 0x1, -R5 ;  /* 0x0000000119197824 */ /* 0x000fe200078e0a05 */
[----:B------:R-:W-:Y:S01]  /*1fb0*/  LEA.HI.X R2, R4, R31, R2, 0x6, P3 ;  /* 0x0000001f04027211 */ /* 0x000fe200018f3402 */
[----:B------:R-:W-:Y:S01]  /*1fc0*/  IMAD.WIDE.U32 R38, R21, c[0x0][0x290], R6 ;  /* 0x0000a40015267a25 */ /* 0x000fe200078e0006 */
[----:B------:R-:W-:-:S02]  /*1fd0*/  ISETP.GE.AND P3, PT, R28, c[0x0][0x16c], PT ;  /* 0x00005b001c007a0c */ /* 0x000fc40003f66270 */
[----:B------:R-:W-:Y:S01]  /*1fe0*/  LEA R4, P1, R8, c[0x0][0x1f0], 0x1 ;  /* 0x00007c0008047a11 */ /* 0x000fe200078208ff */
[----:B------:R-:W-:Y:S01]  /*1ff0*/  IMAD.SHL.U32 R6, R32, 0x40, RZ ;  /* 0x0000004020067824 */ /* 0x000fe200078e00ff */
[----:B------:R-:W-:Y:S01]  /*2000*/  LEA.HI R20, R11, R11, RZ, 0x1 ;  /* 0x0000000b0b147211 */ /* 0x000fe200078f08ff */
[----:B------:R-:W-:Y:S01]  /*2010*/  IMAD.SHL.U32 R7, R236, 0x20, RZ ;  /* 0x00000020ec077824 */ /* 0x000fe200078e00ff */
[----:B------:R-:W-:Y:S01]  /*2020*/  LEA.HI.X R5, R8, c[0x0][0x1f4], R2, 0x1, P1 ;  /* 0x00007d0008057a11 */ /* 0x000fe200008f0c02 */
[----:B------:R-:W-:Y:S01]  /*2030*/  IMAD.MOV.U32 R2, RZ, RZ, R16 ;  /* 0x000000ffff027224 */ /* 0x000fe200078e0010 */
[----:B-1----:R-:W-:Y:S01]  /*2040*/  SEL R31, RZ, 0xffffffff, P5 ;  /* 0xffffffffff1f7807 */ /* 0x002fe20002800000 */
[----:B------:R1:W-:Y:S01]  /*2050*/  STL.64 [R1+0x18], R38 ;  /* 0x0000182601007387 */ /* 0x0003e20000100a00 */
[----:B------:R-:W-:Y:S02]  /*2060*/  ISETP.GE.AND P5, PT, R29, c[0x0][0x1fc], PT ;  /* 0x00007f001d007a0c */ /* 0x000fe40003fa6270 */
[----:B------:R-:W-:-:S02]  /*2070*/  SEL R29, RZ, 0x4, P3 ;  /* 0x00000004ff1d7807 */ /* 0x000fc40001800000 */
[----:B------:R-:W-:Y:S02]  /*2080*/  ISETP.GE.AND P3, PT, R28, c[0x0][0x1fc], PT ;  /* 0x00007f001c007a0c */ /* 0x000fe40003f66270 */
[----:B------:R-:W-:Y:S02]  /*2090*/  SEL R28, RZ, 0x1, P2 ;  /* 0x00000001ff1c7807 */ /* 0x000fe40001000000 */
[----:B------:R-:W-:Y:S02]  /*20a0*/  ISETP.GE.AND P2, PT, R27, c[0x0][0x1fc], PT ;  /* 0x00007f001b007a0c */ /* 0x000fe40003f46270 */
[----:B------:R-:W-:Y:S01]  /*20b0*/  LOP3.LUT R3, R20, 0xfffffffe, RZ, 0xc0, !PT ;  /* 0xfffffffe14037812 */ /* 0x000fe200078ec0ff */
[C---:B------:R-:W-:Y:S01]  /*20c0*/  IMAD.IADD R20, R11.reuse, 0x1, -R9 ;  /* 0x000000010b147824 */ /* 0x040fe200078e0a09 */
[----:B------:R-:W-:Y:S02]  /*20d0*/  SEL R242, RZ, 0x8, P2 ;  /* 0x00000008fff27807 */ /* 0x000fe40001000000 */
[C---:B------:R-:W-:Y:S01]  /*20e0*/  ISETP.LT.OR P1, PT, R0.reuse, 0x1, P6 ;  /* 0x000000010000780c */ /* 0x040fe20003721670 */
[----:B------:R-:W-:Y:S01]  /*20f0*/  IMAD.IADD R26, R11, 0x1, -R3 ;  /* 0x000000010b1a7824 */ /* 0x000fe200078e0a03 */
[----:B------:R-:W-:Y:S01]  /*2100*/  ISETP.LT.OR P2, PT, R0, 0x1, P5 ;  /* 0x000000010000780c */ /* 0x000fe20002f41670 */
[----:B------:R-:W-:Y:S01]  /*2110*/  @!P0 IMAD.SHL.U32 R11, R150, 0x10, RZ ;  /* 0x00000010960b8824 */ /* 0x000fe200078e00ff */
[----:B------:R-:W-:Y:S01]  /*2120*/  LOP3.LUT R9, R18, 0xffffffe0, RZ, 0xc0, !PT ;  /* 0xffffffe012097812 */ /* 0x000fe200078ec0ff */
[----:B------:R-:W-:Y:S01]  /*2130*/  IMAD.IADD R3, R17, 0x1, R23 ;  /* 0x0000000111037824 */ /* 0x000fe200078e0217 */
[----:B------:R-:W-:-:S02]  /*2140*/  LOP3.LUT R8, R24, 0xfffffff0, RZ, 0xc0, !PT ;  /* 0xfffffff018087812 */ /* 0x000fc400078ec0ff */
[----:B------:R-:W-:Y:S01]  /*2150*/  SEL R22, RZ, 0x4, P3 ;  /* 0x00000004ff167807 */ /* 0x000fe20001800000 */
[C---:B------:R-:W-:Y:S01]  /*2160*/  IMAD.IADD R9, R150.reuse, 0x1, -R9 ;  /* 0x0000000196097824 */ /* 0x040fe200078e0a09 */
[----:B------:R-:W-:Y:S01]  /*2170*/  ISETP.GE.AND P3, PT, R27, c[0x0][0x1fc], PT ;  /* 0x00007f001b007a0c */ /* 0x000fe20003f66270 */
[----:B------:R-:W-:Y:S01]  /*2180*/  IMAD.IADD R8, R150, 0x1, -R8 ;  /* 0x0000000196087824 */ /* 0x000fe200078e0a08 */
[----:B------:R2:W-:Y:S01]  /*2190*/  @!P0 LDGSTS.E.BYPASS.LTC128B.128 [R11+0x20080], [R12.64] ;  /* 0x200800000c0b8fae */ /* 0x0005e2000b901d4c */
[C---:B------:R-:W-:Y:S01]  /*21a0*/  ISETP.LT.OR P6, PT, R0.reuse, 0x21, P6 ;  /* 0x000000210000780c */ /* 0x040fe200037c1670 */
[----:B------:R-:W-:Y:S01]  /*21b0*/  IMAD.WIDE.U32 R148, R21, c[0x0][0x240], R2 ;  /* 0x0000900015947a25 */ /* 0x000fe200078e0002 */
[----:B------:R-:W-:Y:S01]  /*21c0*/  ISETP.LT.OR P5, PT, R0, 0x21, P5 ;  /* 0x000000210000780c */ /* 0x000fe20002fa1670 */
[----:B------:R-:W0:Y:S01]  /*21d0*/  LDGDEPBAR ;  /* 0x00000000000079af */ /* 0x000e220000000000 */
[----:B------:R-:W-:Y:S01]  /*21e0*/  SHF.R.S32.HI R10, RZ, 0x1f, R8 ;  /* 0x0000001fff0a7819 */ /* 0x000fe20000011408 */
[----:B------:R-:W-:Y:S01]  /*21f0*/  IMAD.SHL.U32 R3, R248, 0x8, RZ ;  /* 0x00000008f8037824 */ /* 0x000fe200078e00ff */
[----:B------:R-:W-:Y:S01]  /*2200*/  LEA.HI R2, R35, R150, RZ, 0x7 ;  /* 0x0000009623027211 */ /* 0x000fe200078f38ff */
[----:B------:R3:W-:Y:S01]  /*2210*/  LDGSTS.E.BYPASS.LTC128B.128 [R240+0x18080], [R4.64], !P1 ;  /* 0x1808000004f07fae */ /* 0x0007e2000c901d4c */
[----:B------:R-:W-:-:S02]  /*2220*/  ISETP.LT.OR P1, PT, R0, 0x1, P4 ;  /* 0x000000010000780c */ /* 0x000fc40002721670 */
[C---:B------:R-:W-:Y:S01]  /*2230*/  ISETP.LT.OR P4, PT, R0.reuse, 0x21, P4 ;  /* 0x000000210000780c */ /* 0x040fe20002781670 */
[----:B------:R3:W-:Y:S01]  /*2240*/  LDGSTS.E.BYPASS.LTC128B.128 [R240+0x1a080], [R4.64+0x80], !P2 ;  /* 0x1a08008004f07fae */ /* 0x0007e2000d101d4c */
[C---:B------:R-:W-:Y:S02]  /*2250*/  ISETP.LT.OR P2, PT, R0.reuse, 0x1, P3 ;  /* 0x000000010000780c */ /* 0x040fe40001f41670 */
[----:B------:R-:W-:Y:S01]  /*2260*/  ISETP.LT.OR P3, PT, R0, 0x21, P3 ;  /* 0x000000210000780c */ /* 0x000fe20001f61670 */
[C---:B------:R-:W-:Y:S01]  /*2270*/  IMAD R0, R19.reuse, c[0x0][0x240], RZ ;  /* 0x0000900013007a24 */ /* 0x040fe200078e02ff */
[----:B------:R-:W-:Y:S01]  /*2280*/  LEA.HI R230, R10, R8, RZ, 0x3 ;  /* 0x000000080ae67211 */ /* 0x000fe200078f18ff */
[----:B------:R-:W-:Y:S01]  /*2290*/  IMAD R10, R19, c[0x0][0x290], RZ ;  /* 0x0000a400130a7a24 */ /* 0x000fe200078e02ff */
[----:B------:R-:W-:Y:S01]  /*22a0*/  LOP3.LUT R3, R3, 0x8, RZ, 0xc0, !PT ;  /* 0x0000000803037812 */ /* 0x000fe200078ec0ff */
[C---:B------:R-:W-:Y:S01]  /*22b0*/  IMAD R19, R21.reuse, c[0x0][0x244], R0 ;  /* 0x0000910015137a24 */ /* 0x040fe200078e0200 */
[----:B------:R-:W-:Y:S01]  /*22c0*/  STL.64 [R1+0x30], R148 ;  /* 0x0000309401007387 */ /* 0x000fe20000100a00 */
[----:B------:R-:W-:-:S03]  /*22d0*/  IMAD R14, R21, c[0x0][0x294], R10 ;  /* 0x0000a500150e7a24 */ /* 0x000fc600078e020a */
[----:B------:R3:W-:Y:S01]  /*22e0*/  LDGSTS.E.BYPASS.LTC128B.128 [R240+0x1c080], [R4.64+0x100], !P1 ;  /* 0x1c08010004f07fae */ /* 0x0007e2000c901d4c */
[----:B------:R-:W-:Y:S01]  /*22f0*/  IMAD.IADD R36, R39, 0x1, R14 ;  /* 0x0000000127247824 */ /* 0x000fe200078e020e */
[----:B--2---:R-:W-:Y:S02]  /*2300*/  SHF.R.S32.HI R12, RZ, 0x1f, R9 ;  /* 0x0000001fff0c7819 */ /* 0x004fe40000011409 */
[----:B------:R-:W-:Y:S01]  /*2310*/  LOP3.LUT R11, R230, 0xfffffff8, RZ, 0xc0, !PT ;  /* 0xfffffff8e60b7812 */ /* 0x000fe200078ec0ff */
[----:B------:R3:W-:Y:S01]  /*2320*/  LDGSTS.E.BYPASS.LTC128B.128 [R240+0x1e080], [R4.64+0x180], !P2 ;  /* 0x1e08018004f07fae */ /* 0x0007e2000d101d4c */
[----:B------:R-:W-:Y:S01]  /*2330*/  LEA.HI R17, R12, R9, RZ, 0x2 ;  /* 0x000000090c117211 */ /* 0x000fe200078f10ff */
[----:B------:R-:W-:Y:S02]  /*2340*/  IMAD.SHL.U32 R230, R230, 0x40, RZ ;  /* 0x00000040e6e67824 */ /* 0x000fe400078e00ff */
[----:B------:R-:W-:Y:S01]  /*2350*/  IMAD.IADD R16, R8, 0x1, -R11 ;  /* 0x0000000108107824 */ /* 0x000fe200078e0a0b */
[----:B------:R-:W-:Y:S01]  /*2360*/  LOP3.LUT R0, R17, 0x7ffffffc, RZ, 0xc0, !PT ;  /* 0x7ffffffc11007812 */ /* 0x000fe200078ec0ff */
[----:B------:R-:W-:Y:S01]  /*2370*/  IMAD.SHL.U32 R11, R30, 0x8, RZ ;  /* 0x000000081e0b7824 */ /* 0x000fe200078e00ff */
[----:B------:R-:W-:Y:S01]  /*2380*/  LOP3.LUT R230, R230, 0xfffffe00, RZ, 0xc0, !PT ;  /* 0xfffffe00e6e67812 */ /* 0x000fe200078ec0ff */
[----:B------:R2:W-:Y:S02]  /*2390*/  STL [R1+0x28], R36 ;  /* 0x0000282401007387 */ /* 0x0005e40000100800 */
[----:B------:R-:W-:Y:S01]  /*23a0*/  IMAD.IADD R12, R9, 0x1, -R0 ;  /* 0x00000001090c7824 */ /* 0x000fe200078e0a00 */
[----:B------:R-:W-:-:S02]  /*23b0*/  SHF.R.S32.HI R0, RZ, 0x7, R2 ;  /* 0x00000007ff007819 */ /* 0x000fc40000011402 */
[----:B------:R-:W-:Y:S01]  /*23c0*/  LOP3.LUT R2, R6, 0x1c0, RZ, 0xc0, !PT ;  /* 0x000001c006027812 */ /* 0x000fe200078ec0ff */
[----:B------:R-:W-:Y:S01]  /*23d0*/  IMAD.SHL.U32 R6, R26, 0x10, RZ ;  /* 0x000000101a067824 */ /* 0x000fe200078e00ff */
[----:B------:R-:W-:Y:S01]  /*23e0*/  LEA.HI R13, R0, R0, RZ, 0x1 ;  /* 0x00000000000d7211 */ /* 0x000fe200078f08ff */
[----:B------:R-:W-:Y:S01]  /*23f0*/  IMAD R10, R236, 0x2, R0 ;  /* 0x00000002ec0a7824 */ /* 0x000fe200078e0200 */
[----:B------:R-:W-:Y:S02]  /*2400*/  SHF.R.U32.HI R9, RZ, 0x3, R2 ;  /* 0x00000003ff097819 */ /* 0x000fe40000011602 */
[----:B------:R-:W-:Y:S02]  /*2410*/  LOP3.LUT R8, R2, 0x10, R6, 0xf8, !PT ;  /* 0x0000001002087812 */ /* 0x000fe400078ef806 */
[C---:B------:R-:W-:Y:S02]  /*2420*/  LOP3.LUT R2, R9.reuse, R3, R2, 0x1e, !PT ;  /* 0x0000000309027212 */ /* 0x040fe400078e1e02 */
[----:B------:R-:W-:Y:S01]  /*2430*/  LOP3.LUT R18, R9, R8, R3, 0x1e, !PT ;  /* 0x0000000809127212 */ /* 0x000fe200078e1e03 */
[----:B------:R-:W-:Y:S01]  /*2440*/  IMAD.U32 R9, RZ, RZ, UR5 ;  /* 0x00000005ff097e24 */ /* 0x000fe2000f8e00ff */
[----:B------:R-:W-:Y:S01]  /*2450*/  LOP3.LUT R3, R13, 0x1ffffffe, RZ, 0xc0, !PT ;  /* 0x1ffffffe0d037812 */ /* 0x000fe200078ec0ff */
[----:B------:R-:W-:Y:S01]  /*2460*/  IMAD.U32 R2, R10, 0x200, R2 ;  /* 0x000002000a027824 */ /* 0x000fe200078e0002 */
[----:B------:R-:W-:Y:S01]  /*2470*/  LOP3.LUT R6, R7, 0x20, RZ, 0xc0, !PT ;  /* 0x0000002007067812 */ /* 0x000fe200078ec0ff */
[----:B------:R-:W-:Y:S01]  /*2480*/  IMAD.U32 R7, RZ, RZ, UR4 ;  /* 0x00000004ff077e24 */ /* 0x000fe2000f8e00ff */
[----:B------:R-:W-:Y:S01]  /*2490*/  UIADD3 UR5, UR14, 0x1, -UR9 ;  /* 0x000000010e057890 */ /* 0x000fe2000fffe809 */
[----:B------:R-:W-:Y:S01]  /*24a0*/  IMAD.IADD R3, R0, 0x1, -R3 ;  /* 0x0000000100037824 */ /* 0x000fe200078e0a03 */
[----:B------:R-:W-:Y:S01]  /*24b0*/  LOP3.LUT R13, R6, 0x18, R11, 0xf8, !PT ;  /* 0x00000018060d7812 */ /* 0x000fe200078ef80b */
[----:B------:R-:W-:Y:S01]  /*24c0*/  IMAD.SHL.U32 R6, R31, 0x2, RZ ;  /* 0x000000021f067824 */ /* 0x000fe200078e00ff */
[----:B------:R-:W-:Y:S01]  /*24d0*/  LEA R8, P1, R7, R4, 0x6 ;  /* 0x0000000407087211 */ /* 0x000fe200078230ff */
[----:B------:R-:W-:Y:S01]  /*24e0*/  IMAD R250, R3, 0x4, R12 ;  /* 0x0000000403fa7824 */ /* 0x000fe200078e020c */
[----:B---3--:R-:W-:Y:S01]  /*24f0*/  SHF.R.S32.HI R4, RZ, 0x2, R17 ;  /* 0x00000002ff047819 */ /* 0x008fe20000011411 */
[----:B------:R-:W-:Y:S01]  /*2500*/  IMAD.SHL.U32 R3, R25, 0x40, RZ ;  /* 0x0000004019037824 */ /* 0x000fe200078e00ff */
[----:B------:R-:W-:Y:S01]  /*2510*/  LOP3.LUT R11, R6, 0x2, R34, 0xe2, !PT ;  /* 0x00000002060b7812 */ /* 0x000fe200078ee222 */
[----:B------:R-:W-:Y:S01]  /*2520*/  IMAD.SHL.U32 R6, R0, 0x8, RZ ;  /* 0x0000000800067824 */ /* 0x000fe200078e00ff */
[----:B------:R-:W-:Y:S01]  /*2530*/  LEA.HI.X R9, R7, R5, R9, 0x6, P1 ;  /* 0x0000000507097211 */ /* 0x000fe200008f3409 */
[----:B------:R-:W-:Y:S01]  /*2540*/  IMAD.SHL.U32 R10, R15, 0x2, RZ ;  /* 0x000000020f0a7824 */ /* 0x000fe200078e00ff */
[----:B------:R-:W-:Y:S01]  /*2550*/  LOP3.LUT R3, R3, 0x1c0, RZ, 0xc0, !PT ;  /* 0x000001c003037812 */ /* 0x000fe200078ec0ff */
[----:B------:R-:W-:Y:S01]  /*2560*/  IMAD R241, R20, 0x10, R4 ;  /* 0x0000001014f17824 */ /* 0x000fe200078e0204 */
[----:B------:R-:W-:Y:S01]  /*2570*/  IADD3 R0, P1, R38, UR17, RZ ;  /* 0x0000001126007c10 */ /* 0x000fe2000ff3e0ff */
[----:B------:R3:W-:Y:S01]  /*2580*/  LDGSTS.E.BYPASS.LTC128B.128 [R240+0x19080], [R8.64], !P6 ;  /* 0x1908000008f07fae */ /* 0x0007e2000f101d4c */
[----:B------:R-:W-:Y:S01]  /*2590*/  LOP3.LUT R7, R3, 0x8, R6, 0xf8, !PT ;  /* 0x0000000803077812 */ /* 0x000fe200078ef806 */
[----:B------:R-:W-:Y:S01]  /*25a0*/  IMAD.SHL.U32 R250, R250, 0x2, RZ ;  /* 0x00000002fafa7824 */ /* 0x000fe200078e00ff */
[----:B------:R-:W-:Y:S01]  /*25b0*/  SHF.R.U32.HI R6, RZ, 0x3, R3 ;  /* 0x00000003ff067819 */ /* 0x000fe20000011603 */
[----:B------:R3:W-:Y:S01]  /*25c0*/  LDGSTS.E.BYPASS.LTC128B.128 [R240+0x1b080], [R8.64+0x80], !P5 ;  /* 0x1b08008008f07fae */ /* 0x0007e2000e901d4c */
[----:B------:R-:W-:Y:S01]  /*25d0*/  IADD3.X R3, R36, UR15, RZ, P1, !PT ;  /* 0x0000000f24037c10 */ /* 0x000fe20008ffe4ff */
[----:B------:R-:W-:Y:S01]  /*25e0*/  USHF.L.U32 UR15, UR4, 0x5, URZ ;  /* 0x00000005040f7899 */ /* 0x000fe2000800063f */
[----:B------:R-:W-:Y:S01]  /*25f0*/  LEA R14, P1, R0, c[0x0][0x280], 0x2 ;  /* 0x0000a000000e7a11 */ /* 0x000fe200078210ff */
[----:B------:R3:W-:Y:S01]  /*2600*/  LDGSTS.E.BYPASS.LTC128B.128 [R240+0x1d080], [R8.64+0x100], !P4 ;  /* 0x1d08010008f07fae */ /* 0x0007e2000e101d4c */
[----:B------:R-:W-:Y:S01]  /*2610*/  LOP3.LUT R10, R10, 0x2, R28, 0xe2, !PT ;  /* 0x000000020a0a7812 */ /* 0x000fe200078ee21c */
[----:B------:R-:W-:Y:S01]  /*2620*/  ULDC UR4, c[0x0][0x2a0] ;  /* 0x0000a80000047ab9 */ /* 0x000fe20000000800 */
[----:B------:R-:W-:Y:S01]  /*2630*/  LEA.HI.X R15, R0, c[0x0][0x284], R3, 0x2, P1 ;  /* 0x0000a100000f7a11 */ /* 0x000fe200008f1403 */
[----:B------:R-:W-:Y:S01]  /*2640*/  IMAD.SHL.U32 R3, R16, 0x40, RZ ;  /* 0x0000004010037824 */ /* 0x000fe200078e00ff */
[----:B------:R-:W-:Y:S01]  /*2650*/  LOP3.LUT R0, R33, 0x3ffffffc, RZ, 0xc0, !PT ;  /* 0x3ffffffc21007812 */ /* 0x000fe200078ec0ff */
[----:B------:R3:W-:Y:S01]  /*2660*/  LDGSTS.E.BYPASS.LTC128B.128 [R240+0x1f080], [R8.64+0x180], !P3 ;  /* 0x1f08018008f07fae */ /* 0x0007e2000d901d4c */
[----:B------:R-:W-:Y:S01]  /*2670*/  LOP3.LUT R243, R243, R11, R29, 0xfe, !PT ;  /* 0x0000000bf3f37212 */ /* 0x000fe200078efe1d */
[----:B------:R-:W-:Y:S01]  /*2680*/  IMAD.MOV.U32 R11, RZ, RZ, 0x10 ;  /* 0x00000010ff0b7424 */ /* 0x000fe200078e00ff */
[----:B------:R-:W-:Y:S01]  /*2690*/  LOP3.LUT R12, R7, R6, RZ, 0x3c, !PT ;  /* 0x00000006070c7212 */ /* 0x000fe200078e3cff */
[----:B------:R-:W-:Y:S01]  /*26a0*/  IMAD.IADD R7, R150, 0x1, -R0 ;  /* 0x0000000196077824 */ /* 0x000fe200078e0a00 */
[----:B------:R-:W-:Y:S01]  /*26b0*/  LOP3.LUT R242, R242, R10, R22, 0xfe, !PT ;  /* 0x0000000af2f27212 */ /* 0x000fe200078efe16 */
[----:B------:R-:W-:Y:S01]  /*26c0*/  IMAD.SHL.U32 R10, R20, 0x400, RZ ;  /* 0x00000400140a7824 */ /* 0x000fe200078e00ff */
[----:B------:R-:W-:Y:S01]  /*26d0*/  R2P PR, R16, 0x6 ;  /* 0x0000000610007804 */ /* 0x000fe20000000000 */
[C---:B------:R-:W-:Y:S01]  /*26e0*/  IMAD R0, R236.reuse, 0x200, R18 ;  /* 0x00000200ec007824 */ /* 0x040fe200078e0212 */
[----:B------:R-:W-:Y:S01]  /*26f0*/  LOP3.LUT R3, R3, 0x1c0, RZ, 0xc0, !PT ;  /* 0x000001c003037812 */ /* 0x000fe200078ec0ff */
[----:B------:R-:W-:Y:S01]  /*2700*/  IMAD.SHL.U32 R236, R236, 0x8, RZ ;  /* 0x00000008ecec7824 */ /* 0x000fe200078e00ff */
[----:B------:R-:W-:Y:S01]  /*2710*/  ULOP3.LUT UR4, URZ, UR4, URZ, 0x33, !UPT ;  /* 0x000000043f047292 */ /* 0x000fe2000f8e333f */
[----:B------:R-:W-:Y:S01]  /*2720*/  SEL R5, R11, 0xfffffff0, !P1 ;  /* 0xfffffff00b057807 */ /* 0x000fe20004800000 */
[----:B------:R-:W-:Y:S01]  /*2730*/  IMAD R7, R7, 0x2, R10 ;  /* 0x0000000207077824 */ /* 0x000fe200078e020a */
[----:B------:R-:W-:Y:S01]  /*2740*/  SEL R4, R246, 0xffffffe0, !P2 ;  /* 0xffffffe0f6047807 */ /* 0x000fe20005000000 */
[----:B------:R-:W-:Y:S01]  /*2750*/  IMAD.SHL.U32 R2, R2, 0x2, RZ ;  /* 0x0000000202027824 */ /* 0x000fe200078e00ff */
[----:B------:R-:W-:Y:S01]  /*2760*/  R2P PR, R32, 0x6 ;  /* 0x0000000620007804 */ /* 0x000fe20000000000 */
[----:B------:R-:W-:Y:S01]  /*2770*/  IMAD.IADD R12, R12, 0x1, R7 ;  /* 0x000000010c0c7824 */ /* 0x000fe200078e0207 */
[--C-:B------:R-:W-:Y:S01]  /*2780*/  SHF.R.U32.HI R6, RZ, 0x3, R3.reuse ;  /* 0x00000003ff067819 */ /* 0x100fe20000011603 */
[----:B------:R-:W-:Y:S01]  /*2790*/  IMAD.SHL.U32 R235, R0, 0x2, RZ ;  /* 0x0000000200eb7824 */ /* 0x000fe200078e00ff */
[----:B------:R-:W-:Y:S01]  /*27a0*/  LOP3.LUT R236, R3, 0x8, R236, 0xf8, !PT ;  /* 0x0000000803ec7812 */ /* 0x000fe200078ef8ec */
[----:B------:R-:W-:Y:S01]  /*27b0*/  IMAD.SHL.U32 R244, R12, 0x2, RZ ;  /* 0x000000020cf47824 */ /* 0x000fe200078e00ff */
[----:B------:R-:W-:Y:S01]  /*27c0*/  LOP3.LUT R7, R6, R13, R3, 0x1e, !PT ;  /* 0x0000000d06077212 */ /* 0x000fe200078e1e03 */
[----:B-1----:R-:W-:Y:S01]  /*27d0*/  CS2R R38, SRZ ;  /* 0x0000000000267805 */ /* 0x002fe2000001ff00 */
[----:B------:R-:W-:Y:S01]  /*27e0*/  SEL R3, R11, 0xfffffff0, !P1 ;  /* 0xfffffff00b037807 */ /* 0x000fe20004800000 */
[----:B------:R-:W-:Y:S01]  /*27f0*/  IMAD R11, R26, 0x400, R230 ;  /* 0x000004001a0b7824 */ /* 0x000fe200078e02e6 */
[----:B------:R-:W-:Y:S01]  /*2800*/  SEL R228, R246, 0xffffffe0, !P2 ;  /* 0xffffffe0f6e47807 */ /* 0x000fe20005000000 */
[----:B---3--:R-:W-:Y:S01]  /*2810*/  IMAD.IADD R8, R149, 0x1, R19 ;  /* 0x0000000195087824 */ /* 0x008fe200078e0213 */
[----:B------:R-:W-:Y:S01]  /*2820*/  R2P PR, R25, 0x6 ;  /* 0x0000000619007804 */ /* 0x000fe20000000000 */
[----:B------:R-:W-:Y:S01]  /*2830*/  IMAD R3, R3, 0x2, R2 ;  /* 0x0000000203037824 */ /* 0x000fe200078e0202 */
[----:B------:R-:W-:Y:S01]  /*2840*/  ISETP.GE.AND P6, PT, R150, 0x10, PT ;  /* 0x000000109600780c */ /* 0x000fe20003fc6270 */
[----:B------:R-:W-:Y:S01]  /*2850*/  IMAD.IADD R232, R0, 0x1, R228 ;  /* 0x0000000100e87824 */ /* 0x000fe200078e02e4 */
[----:B------:R-:W-:Y:S01]  /*2860*/  LOP3.LUT R236, R236, R6, RZ, 0x3c, !PT ;  /* 0x00000006ecec7212 */ /* 0x000fe200078e3cff */
[----:B------:R1:W-:Y:S01]  /*2870*/  STL [R1+0x2c], R8 ;  /* 0x00002c0801007387 */ /* 0x0003e20000100800 */
[-C--:B------:R-:W-:Y:S01]  /*2880*/  LOP3.LUT R6, R7, R230.reuse, RZ, 0xfc, !PT ;  /* 0x000000e607067212 */ /* 0x080fe200078efcff */
[----:B------:R-:W-:Y:S01]  /*2890*/  IMAD R229, R228, 0x2, R2 ;  /* 0x00000002e4e57824 */ /* 0x000fe200078e0202 */
[C---:B------:R-:W-:Y:S01]  /*28a0*/  IADD3 R7, R244.reuse, 0x20280, RZ ;  /* 0x00020280f4077810 */ /* 0x040fe20007ffe0ff */
[----:B--2---:R-:W-:Y:S01]  /*28b0*/  CS2R R36, SRZ ;  /* 0x0000000000247805 */ /* 0x004fe2000001ff00 */
[----:B------:R-:W-:Y:S01]  /*28c0*/  IADD3 R245, R244, 0x202c0, RZ ;  /* 0x000202c0f4f57810 */ /* 0x000fe20007ffe0ff */
[----:B------:R-:W-:Y:S01]  /*28d0*/  CS2R R34, SRZ ;  /* 0x0000000000227805 */ /* 0x000fe2000001ff00 */
[C---:B------:R-:W-:Y:S01]  /*28e0*/  IADD3 R230, R236.reuse, R230, R10 ;  /* 0x000000e6ece67210 */ /* 0x040fe20007ffe00a */
[----:B------:R-:W-:Y:S01]  /*28f0*/  IMAD.IADD R236, R236, 0x1, R11 ;  /* 0x00000001ecec7824 */ /* 0x000fe200078e020b */
[----:B------:R-:W-:Y:S01]  /*2900*/  @P2 IADD3 R245, R7, -0x40, RZ ;  /* 0xffffffc007f52810 */ /* 0x000fe20007ffe0ff */
[----:B------:R-:W-:Y:S01]  /*2910*/  @!P6 IMAD.SHL.U32 R7, R150, 0x10, RZ ;  /* 0x000000109607e824 */ /* 0x000fe200078e00ff */
[----:B------:R-:W-:Y:S01]  /*2920*/  SEL R246, R246, 0xffffffe0, !P1 ;  /* 0xffffffe0f6f67807 */ /* 0x000fe20004800000 */
[----:B------:R-:W-:Y:S01]  /*2930*/  IMAD.SHL.U32 R230, R230, 0x2, RZ ;  /* 0x00000002e6e67824 */ /* 0x000fe200078e00ff */
[----:B------:R-:W-:Y:S01]  /*2940*/  LEA R236, R236, 0x22280, 0x1 ;  /* 0x00022280ecec7811 */ /* 0x000fe200078e08ff */
[----:B------:R-:W-:Y:S01]  /*2950*/  CS2R R32, SRZ ;  /* 0x0000000000207805 */ /* 0x000fe2000001ff00 */
[----:B------:R2:W-:Y:S01]  /*2960*/  @!P6 LDGSTS.E.BYPASS.LTC128B.128 [R7+0x20180], [R14.64] ;  /* 0x201800000e07efae */ /* 0x0005e2000b901d4c */
[C---:B------:R-:W-:Y:S01]  /*2970*/  IMAD R231, R5.reuse, 0x2, R230 ;  /* 0x0000000205e77824 */ /* 0x040fe200078e02e6 */
[----:B------:R-:W-:Y:S01]  /*2980*/  CS2R R30, SRZ ;  /* 0x00000000001e7805 */ /* 0x000fe2000001ff00 */
[----:B------:R-:W-:Y:S01]  /*2990*/  IMAD R237, R5, 0x2, R236 ;  /* 0x0000000205ed7824 */ /* 0x000fe200078e02ec */
[----:B------:R-:W0:Y:S01]  /*29a0*/  LDGDEPBAR ;  /* 0x00000000000079af */ /* 0x000e220000000000 */
[----:B------:R-:W-:Y:S01]  /*29b0*/  IMAD.IADD R247, R244, 0x1, R246 ;  /* 0x00000001f4f77824 */ /* 0x000fe200078e02f6 */
[----:B------:R-:W-:Y:S01]  /*29c0*/  CS2R R28, SRZ ;  /* 0x00000000001c7805 */ /* 0x000fe2000001ff00 */
[----:B------:R-:W-:Y:S01]  /*29d0*/  CS2R R26, SRZ ;  /* 0x00000000001a7805 */ /* 0x000fe2000001ff00 */
[----:B------:R-:W-:Y:S01]  /*29e0*/  CS2R R24, SRZ ;  /* 0x0000000000187805 */ /* 0x000fe2000001ff00 */
[----:B------:R-:W-:Y:S01]  /*29f0*/  CS2R R22, SRZ ;  /* 0x0000000000167805 */ /* 0x000fe2000001ff00 */
[----:B------:R-:W-:Y:S01]  /*2a00*/  CS2R R20, SRZ ;  /* 0x0000000000147805 */ /* 0x000fe2000001ff00 */
[----:B------:R-:W-:Y:S01]  /*2a10*/  IADD3 R252, -R250, UR16, RZ ;  /* 0x00000010fafc7c10 */ /* 0x000fe2000fffe1ff */
[----:B------:R-:W-:Y:S01]  /*2a20*/  IMAD.SHL.U32 R0, R6, 0x2, RZ ;  /* 0x0000000206007824 */ /* 0x000fe200078e00ff */
[----:B------:R-:W-:Y:S01]  /*2a30*/  ULDC UR17, c[0x0][0x2a8] ;  /* 0x0000aa0000117ab9 */ /* 0x000fe20000000800 */
[----:B------:R-:W-:Y:S01]  /*2a40*/  IMAD R228, R228, 0x2, R3 ;  /* 0x00000002e4e47824 */ /* 0x000fe200078e0203 */
[----:B------:R-:W-:Y:S01]  /*2a50*/  UIADD3 UR14, UR14, -UR8, URZ ;  /* 0x800000080e0e7290 */ /* 0x000fe2000fffe03f */
[----:B------:R-:W-:Y:S01]  /*2a60*/  IMAD.SHL.U32 R232, R232, 0x2, RZ ;  /* 0x00000002e8e87824 */ /* 0x000fe200078e00ff */
[----:B------:R-:W-:Y:S01]  /*2a70*/  UISETP.GE.AND UP1, UPT, UR17, 0x1, UPT ;  /* 0x000000011100788c */ /* 0x000fe2000bf26270 */
[----:B------:R-:W-:-:S02]  /*2a80*/  IMAD.IADD R246, R246, 0x1, R245 ;  /* 0x00000001f6f67824 */ /* 0x000fc400078e02f5 */
[C---:B------:R-:W-:Y:S02]  /*2a90*/  IMAD R234, R4.reuse, 0x2, R230 ;  /* 0x0000000204ea7824 */ /* 0x040fe400078e02e6 */
[C---:B------:R-:W-:Y:S02]  /*2aa0*/  IMAD R239, R4.reuse, 0x2, R236 ;  /* 0x0000000204ef7824 */ /* 0x040fe400078e02ec */
[C---:B------:R-:W-:Y:S02]  /*2ab0*/  IMAD R233, R4.reuse, 0x2, R231 ;  /* 0x0000000204e97824 */ /* 0x040fe400078e02e7 */
[----:B------:R-:W-:Y:S02]  /*2ac0*/  IMAD R238, R4, 0x2, R237 ;  /* 0x0000000204ee7824 */ /* 0x000fe400078e02ed */
[----:B--2---:R-:W-:-:S05]  /*2ad0*/  IMAD.U32 R7, RZ, RZ, UR5 ;  /* 0x00000005ff077e24 */ /* 0x004fca000f8e00ff */
[----:B------:R-:W-:-:S04]  /*2ae0*/  IADD3 R7, R7, -UR8, -R250 ;  /* 0x8000000807077c10 */ /* 0x000fc8000fffe8fa */
[C---:B------:R-:W-:Y:S02]  /*2af0*/  IADD3 R249, R7.reuse, c[0x0][0x2a4], RZ ;  /* 0x0000a90007f97a10 */ /* 0x040fe40007ffe0ff */
[----:B-1----:R-:W-:Y:S02]  /*2b00*/  IADD3 R251, R7, UR4, RZ ;  /* 0x0000000407fb7c10 */ /* 0x002fe4000fffe0ff */
.L_x_895:
[----:B------:R-:W-:Y:S04]  /*2b10*/  DEPBAR.LE SB0, 0x0 ;  /* 0x000080000000791a */ /* 0x000fe80000000000 */
[----:B------:R-:W-:Y:S01]  /*2b20*/  BAR.SYNC.DEFER_BLOCKING 0x0 ;  /* 0x0000000000007b1d */ /* 0x000fe20000010000 */
[----:B------:R-:W-:Y:S05]  /*2b30*/  PLOP3.LUT P1, PT, PT, PT, UP1, 0x40, 0x0 ;  /* 0x000000000000781c */ /* 0x000fea0003f2e818 */
        /* <DEDUP_REMOVED lines=152> */
[----:B------:R-:W-:-:S05]  /*34c0*/  @P1 BRA `(.L_x_885) ;  /* 0x0000019000001947 */ /* 0x000fca0003800000 */
        /* <DEDUP_REMOVED lines=13> */
.L_x_887:
[----:B------:R-:W-:Y:S04]  /*35a0*/  MOV R6, c[0x0][0x2a8] ;  /* 0x0000aa0000067a02 */ /* 0x000fe80000000f00 */
[----:B------:R-:W-:Y:S11]  /*35b0*/  ISETP.NE.AND P1, PT, R6, 0x1, PT ;  /* 0x000000010600780c */ /* 0x000ff60003f25270 */
[----:B------:R-:W-:Y:S02]  /*35c0*/  @!UPT UIADD3 URZ, URZ, URZ, URZ ;  /* 0x0000003f3f3ff290 */ /* 0x000fe4000fffe03f */
[----:B------:R-:W-:Y:S05]  /*35d0*/  @P1 IMAD.HI.U32 R6, R4, c[0x0][0x2ac], RZ ;  /* 0x0000ab0004061a27 */ /* 0x000fea00078e00ff */
[----:B------:R-:W-:Y:S02]  /*35e0*/  @P1 SHF.R.U32.HI R4, RZ, c[0x0][0x2b0], R6 ;  /* 0x0000ac00ff041a19 */ /* 0x000fe40000011606 */
.L_x_888:
[----:B------:R-:W-:Y:S05]  /*35f0*/  BSYNC B0 ;  /* 0x0000000000007941 */ /* 0x000fea0003800000 */
.L_x_886:
[----:B------:R-:W-:Y:S04]  /*3600*/  IMAD.MOV.U32 R6, RZ, RZ, c[0x0][0x2a8] ;  /* 0x0000aa00ff067624 */ /* 0x000fe800078e00ff */
[----:B------:R-:W-:Y:S04]  /*3610*/  IMAD R4, R4, R6, -UR9 ;  /* 0x8000000904047e24 */ /* 0x000fe8000f8e0206 */
[----:B------:R-:W-:Y:S05]  /*3620*/  IMAD.IADD R4, R4, 0x1, -R250 ;  /* 0x0000000104047824 */ /* 0x000fea00078e0afa */
[----:B------:R-:W-:Y:S02]  /*3630*/  IADD3 R6, R4, c[0x0][0x2a8], RZ ;  /* 0x0000aa0004067a10 */ /* 0x000fe40007ffe0ff */
[----:B------:R-:W-:Y:S02]  /*3640*/  IMNMX R176, R176, R4, !PT ;  /* 0x00000004b0b07217 */ /* 0x000fe40007800200 */
[----:B------:R-:W-:Y:S02]  /*3650*/  IMNMX R177, R177, R6, PT ;  /* 0x00000006b1b17217 */ /* 0x000fe40003800200 */
.L_x_885:
[----:B---34-:R-:W-:Y:S02]  /*3660*/  PLOP3.LUT P1, PT, PT, PT, UP1, 0x40, 0x0 ;  /* 0x000000000000781c */ /* 0x018fe40003f2e818 */
[----:B-1----:R-:W-:Y:S05]  /*3670*/  IADD3 R4, R5, 0x8, RZ ;  /* 0x0000000805047810 */ /* 0x002fea0007ffe0ff */
[--C-:B------:R-:W-:Y:S02]  /*3680*/  IMAD.IADD R179, R249, 0x1, R4.reuse ;  /* 0x00000001f9b37824 */ /* 0x100fe400078e0204 */
[----:B------:R-:W-:Y:S03]  /*3690*/  IMAD.IADD R178, R251, 0x1, R4 ;  /* 0x00000001fbb27824 */ /* 0x000fe600078e0204 */
[----:B------:R-:W-:Y:S01]  /*36a0*/  IMNMX R179, R252, R179, PT ;  /* 0x000000b3fcb37217 */ /* 0x000fe20003800200 */
[----:B------:R-:W-:-:S05]  /*36b0*/  @P1 BRA `(.L_x_889) ;  /* 0x0000019000001947 */ /* 0x000fca0003800000 */
        /* <DEDUP_REMOVED lines=13> */
.L_x_891:
[----:B------:R-:W-:Y:S04]  /*3790*/  MOV R5, c[0x0][0x2a8] ;  /* 0x0000aa0000057a02 */ /* 0x000fe80000000f00 */
[----:B------:R-:W-:Y:S11]  /*37a0*/  ISETP.NE.AND P1, PT, R5, 0x1, PT ;  /* 0x000000010500780c */ /* 0x000ff60003f25270 */
[----:B------:R-:W-:Y:S02]  /*37b0*/  @!UPT UIADD3 URZ, URZ, URZ, URZ ;  /* 0x0000003f3f3ff290 */ /* 0x000fe4000fffe03f */
[----:B------:R-:W-:Y:S05]  /*37c0*/  @P1 IMAD.HI.U32 R5, R4, c[0x0][0x2ac], RZ ;  /* 0x0000ab0004051a27 */ /* 0x000fea00078e00ff */
[----:B------:R-:W-:Y:S02]  /*37d0*/  @P1 SHF.R.U32.HI R4, RZ, c[0x0][0x2b0], R5 ;  /* 0x0000ac00ff041a19 */ /* 0x000fe40000011605 */
.L_x_892:
[----:B------:R-:W-:Y:S05]  /*37e0*/  BSYNC B0 ;  /* 0x0000000000007941 */ /* 0x000fea0003800000 */
.L_x_890:
[----:B------:R-:W-:Y:S04]  /*37f0*/  IMAD.MOV.U32 R5, RZ, RZ, c[0x0][0x2a8] ;  /* 0x0000aa00ff057624 */ /* 0x000fe800078e00ff */
[----:B------:R-:W-:Y:S04]  /*3800*/  IMAD R4, R4, R5, -UR9 ;  /* 0x8000000904047e24 */ /* 0x000fe8000f8e0205 */
[----:B------:R-:W-:Y:S05]  /*3810*/  IMAD.IADD R4, R4, 0x1, -R250 ;  /* 0x0000000104047824 */ /* 0x000fea00078e0afa */
[----:B------:R-:W-:Y:S02]  /*3820*/  IADD3 R5, R4, c[0x0][0x2a8], RZ ;  /* 0x0000aa0004057a10 */ /* 0x000fe40007ffe0ff */
[----:B------:R-:W-:Y:S02]  /*3830*/  IMNMX R178, R178, R4, !PT ;  /* 0x00000004b2b27217 */ /* 0x000fe40007800200 */
[----:B------:R-:W-:Y:S02]  /*3840*/  IMNMX R179, R179, R5, PT ;  /* 0x00000005b3b37217 */ /* 0x000fe40003800200 */
.L_x_889:
        /* <DEDUP_REMOVED lines=114> */
[----:B------:R1:W-:Y:S04]  /*3f70*/  MUFU.EX2 R182, R160 ;  /* 0x000000a000b67308 */ /* 0x0003e80000000800 */
[--C-:B------:R-:W-:Y:S02]  /*3f80*/  FFMA.FTZ R148, R156, c[0x0][0x29c], -R180.reuse ;  /* 0x0000a7009c947a23 */ /* 0x100fe400000108b4 */
[----:B------:R-:W-:Y:S01]  /*3f90*/  LDSM.16.M88.4 R156, [R229+0xe080] ;  /* 0x00e08000e59c783b */ /* 0x000fe20000000200 */
[C---:B------:R-:W-:Y:S03]  /*3fa0*/  HMMA.16816.F32 R8, R168.reuse, R174, R8 ;  /* 0x000000aea808723c */ /* 0x040fe60000001808 */
[----:B------:R2:W4:Y:S05]  /*3fb0*/  MUFU.EX2 R183, R148 ;  /* 0x0000009400b77308 */ /* 0x00052a0000000800 */
[C---:B---3--:R-:W-:Y:S08]  /*3fc0*/  HMMA.16816.F32 R12, R168.reuse, R152, R12 ;  /* 0x00000098a80c723c */ /* 0x048ff0000000180c */
[----:B------:R-:W-:Y:S04]  /*3fd0*/  HMMA.16816.F32 R16, R168, R154, R16 ;  /* 0x0000009aa810723c */ /* 0x000fe80000001810 */
[----:B-1----:R-:W-:Y:S02]  /*3fe0*/  FSEL R160, R191, -INF , !P2 ;  /* 0xff800000bfa07808 */ /* 0x002fe40005000000 */
[----:B------:R-:W-:Y:S03]  /*3ff0*/  ISETP.GT.AND P2, PT, R176, 0x11, P1 ;  /* 0x00000011b000780c */ /* 0x000fe60000f44270 */
[--C-:B------:R-:W-:Y:S01]  /*4000*/  FFMA.FTZ R160, R160, c[0x0][0x29c], -R180.reuse ;  /* 0x0000a700a0a07a23 */ /* 0x100fe200000108b4 */
[C---:B------:R-:W-:Y:S01]  /*4010*/  ISETP.LT.OR P2, PT, R177.reuse, 0x12, P2 ;  /* 0x00000012b100780c */ /* 0x040fe20001741670 */
[----:B--2---:R-:W1:Y:S02]  /*4020*/  LDSM.16.M88.4 R148, [R234+0x1e080] ;  /* 0x01e08000ea94783b */ /* 0x004e640000000200 */
[----:B------:R2:W3:Y:S02]  /*4030*/  MUFU.EX2 R173, R160 ;  /* 0x000000a000ad7308 */ /* 0x0004e40000000800 */
        /* <DEDUP_REMOVED lines=8> */
[----:B-----5:R-:W-:Y:S02]  /*40c0*/  FSEL R152, R187, -INF , !P2 ;  /* 0xff800000bb987808 */ /* 0x020fe40005000000 */
        /* <DEDUP_REMOVED lines=45> */
[--C-:B------:R-:W-:Y:S01]  /*43a0*/  FFMA.FTZ R152, R151, c[0x0][0x29c], -R181.reuse ;  /* 0x0000a70097987a23 */ /* 0x100fe200000108b5 */
[C---:B----4-:R-:W-:Y:S01]  /*43b0*/  F2FP.PACK_AB R151, R182.reuse, R183 ;  /* 0x000000b7b697723e */ /* 0x050fe200000000ff */
[--C-:B------:R-:W-:Y:S01]  /*43c0*/  FFMA.FTZ R149, R149, c[0x0][0x29c], -R181.reuse ;  /* 0x0000a70095957a23 */ /* 0x100fe200000108b5 */
[----:B------:R-:W-:Y:S01]  /*43d0*/  ISETP.LT.OR P2, PT, R179, 0x12, P2 ;  /* 0x00000012b300780c */ /* 0x000fe20001741670 */
[----:B------:R1:W-:Y:S01]  /*43e0*/  MUFU.EX2 R158, R152 ;  /* 0x00000098009e7308 */ /* 0x0003e20000000800 */
[----:B------:R-:W-:Y:S02]  /*43f0*/  FMUL.FTZ R154, R182, R5 ;  /* 0x00000005b69a7220 */ /* 0x000fe40000410000 */
[----:B------:R-:W-:Y:S02]  /*4400*/  FFMA.FTZ R5, -R189, R189, 1 ;  /* 0x3f800000bd057423 */ /* 0x000fe400000101bd */
[----:B---3--:R-:W-:Y:S02]  /*4410*/  FMUL.FTZ R153, R173, R8 ;  /* 0x00000008ad997220 */ /* 0x008fe40000410000 */
        /* <DEDUP_REMOVED lines=43> */
[----:B------:R2:W5:Y:S01]  /*46d0*/  MUFU.EX2 R157, R149 ;  /* 0x00000095009d7308 */ /* 0x0005620000000800 */
        /* <DEDUP_REMOVED lines=20> */
[----:B-----5:R-:W-:Y:S03]  /*4820*/  FMUL.FTZ R18, R157, R18 ;  /* 0x000000129d127220 */ /* 0x020fe60000410000 */
        /* <DEDUP_REMOVED lines=147> */
[C---:B------:R-:W-:Y:S01]  /*5160*/  LOP3.LUT P5, RZ, R242.reuse, 0x1, RZ, 0xc0, !PT ;  /* 0x00000001f2ff7812 */ /* 0x040fe200078ac0ff */
[----:B------:R-:W-:Y:S01]  /*5170*/  IMAD.U32 R16, RZ, RZ, UR10 ;  /* 0x0000000aff107e24 */ /* 0x000fe2000f8e00ff */
[----:B------:R-:W3:Y:S01]  /*5180*/  LDL R200, [R1+0x10] ;  /* 0x0000100001c87983 */ /* 0x000ee20000100800 */
[----:B------:R-:W-:Y:S01]  /*5190*/  LOP3.LUT P4, RZ, R242, 0x2, RZ, 0xc0, !PT ;  /* 0x00000002f2ff7812 */ /* 0x000fe2000788c0ff */
[----:B------:R-:W-:Y:S02]  /*51a0*/  UIMAD.WIDE.U32 UR18, UR16, UR4, URZ ;  /* 0x00000004101272a5 */ /* 0x000fe4000f8e003f */
[----:B------:R-:W4:Y:S01]  /*51b0*/  LDL.64 R204, [R1+0x18] ;  /* 0x0000180001cc7983 */ /* 0x000f220000100a00 */
[----:B------:R-:W-:Y:S03]  /*51c0*/  USHF.R.S32.HI UR17, URZ, 0x1f, UR16 ;  /* 0x0000001f3f117899 */ /* 0x000fe60008011410 */
[----:B------:R-:W5:Y:S01]  /*51d0*/  LDL R201, [R1+0x28] ;  /* 0x0000280001c97983 */ /* 0x000f620000100800 */
[----:B------:R-:W-:Y:S02]  /*51e0*/  UIMAD UR17, UR17, UR4, URZ ;  /* 0x00000004111172a4 */ /* 0x000fe4000f8e023f */
[----:B------:R-:W-:Y:S02]  /*51f0*/  USHF.L.U32 UR4, UR18, 0x6, URZ ;  /* 0x0000000612047899 */ /* 0x000fe4000800063f */
[----:B------:R-:W-:Y:S02]  /*5200*/  UIMAD UR17, UR16, UR5, UR17 ;  /* 0x00000005101172a4 */ /* 0x000fe4000f8e0211 */
[----:B------:R-:W-:Y:S02]  /*5210*/  USHF.L.U32 UR5, UR16, 0x6, URZ ;  /* 0x0000000610057899 */ /* 0x000fe4000800063f */
[----:B------:R-:W-:Y:S04]  /*5220*/  UIADD3 UR17, UR19, UR17, URZ ;  /* 0x0000001113117290 */ /* 0x000fe8000fffe03f */
[----:B------:R-:W-:Y:S01]  /*5230*/  USHF.L.U64.HI UR17, UR18, 0x6, UR17 ;  /* 0x0000000612117899 */ /* 0x000fe20008010211 */
[----:B------:R-:W-:Y:S02]  /*5240*/  IMAD.U32 R10, RZ, RZ, UR5 ;  /* 0x00000005ff0a7e24 */ /* 0x000fe4000f8e00ff */
[----:B------:R-:W-:Y:S01]  /*5250*/  IMAD.U32 R15, RZ, RZ, UR5 ;  /* 0x00000005ff0f7e24 */ /* 0x000fe2000f8e00ff */
[----:B--2---:R-:W-:Y:S04]  /*5260*/  IADD3 R8, P2, R202, UR4, RZ ;  /* 0x00000004ca087c10 */ /* 0x004fe8000ff5e0ff */
[----:B------:R-:W-:Y:S02]  /*5270*/  LEA R12, P1, R8, c[0x0][0x1f0], 0x1 ;  /* 0x00007c00080c7a11 */ /* 0x000fe400078208ff */
[----:B---3--:R-:W-:Y:S04]  /*5280*/  IADD3.X R9, R200, UR17, RZ, P2, !PT ;  /* 0x00000011c8097c10 */ /* 0x008fe800097fe4ff */
[----:B------:R-:W-:Y:S01]  /*5290*/  LEA.HI.X R13, R8, c[0x0][0x1f4], R9, 0x1, P1 ;  /* 0x00007d00080d7a11 */ /* 0x000fe200008f0c09 */
[----:B------:R-:W-:Y:S01]  /*52a0*/  IMAD.U32 R9, RZ, RZ, UR15 ;  /* 0x0000000fff097e24 */ /* 0x000fe2000f8e00ff */
[----:B------:R-:W-:Y:S02]  /*52b0*/  IADD3 R8, -R248, UR8, -R10 ;  /* 0x00000008f8087c10 */ /* 0x000fe4000fffe90a */
[----:B----4-:R-:W-:Y:S02]  /*52c0*/  IADD3 R11, P1, R204, UR5, RZ ;  /* 0x00000005cc0b7c10 */ /* 0x010fe4000ff3e0ff */
[----:B------:R-:W-:Y:S02]  /*52d0*/  ISETP.LT.OR P6, PT, R8, 0x1, !P5 ;  /* 0x000000010800780c */ /* 0x000fe40006fc1670 */
[----:B------:R-:W-:Y:S02]  /*52e0*/  IADD3 R9, P3, P2, R202, UR4, R9 ;  /* 0x00000004ca097c10 */ /* 0x000fe4000fa7e009 */
[----:B-----5:R-:W-:Y:S02]  /*52f0*/  LEA.HI.X.SX32 R15, R15, R201, 0x1, P1 ;  /* 0x000000c90f0f7211 */ /* 0x020fe400008f0eff */
[----:B------:R-:W-:Y:S02]  /*5300*/  ISETP.LT.OR P1, PT, R8, 0x1, !P4 ;  /* 0x000000010800780c */ /* 0x000fe40006721670 */
[----:B------:R-:W-:Y:S02]  /*5310*/  IADD3.X R16, R200, UR17, R16, P3, P2 ;  /* 0x00000011c8107c10 */ /* 0x000fe40009fe4410 */
[----:B------:R-:W1:Y:S01]  /*5320*/  S2R R200, SR_TID.X ;  /* 0x0000000000c87919 */ /* 0x000e620000002100 */
[----:B------:R-:W-:Y:S02]  /*5330*/  LEA R14, P2, R11, c[0x0][0x280], 0x2 ;  /* 0x0000a0000b0e7a11 */ /* 0x000fe400078410ff */
[----:B------:R-:W-:Y:S01]  /*5340*/  LEA R10, P3, R9, c[0x0][0x1f0], 0x1 ;  /* 0x00007c00090a7a11 */ /* 0x000fe200078608ff */
[----:B------:R-:W-:Y:S01]  /*5350*/  @!PT LDS RZ, [RZ] ;  /* 0x00000000fffff984 */ /* 0x000fe20000000800 */
[----:B------:R-:W-:Y:S01]  /*5360*/  @!PT LDS RZ, [RZ] ;  /* 0x00000000fffff984 */ /* 0x000fe20000000800 */
[----:B------:R-:W-:Y:S01]  /*5370*/  @!PT LDS RZ, [RZ] ;  /* 0x00000000fffff984 */ /* 0x000fe20000000800 */
[----:B------:R2:W-:Y:S01]  /*5380*/  LDGSTS.E.BYPASS.LTC128B.128 [R240+0x18080], [R12.64], !P6 ;  /* 0x180800000cf07fae */ /* 0x0005e2000f101d4c */
[----:B------:R-:W-:Y:S02]  /*5390*/  LEA.HI.X R15, R11, c[0x0][0x284], R15, 0x2, P2 ;  /* 0x0000a1000b0f7a11 */ /* 0x000fe400010f140f */
[----:B------:R-:W-:Y:S02]  /*53a0*/  LOP3.LUT P2, RZ, R242, 0x4, RZ, 0xc0, !PT ;  /* 0x00000004f2ff7812 */ /* 0x000fe4000784c0ff */
[----:B------:R2:W-:Y:S01]  /*53b0*/  LDGSTS.E.BYPASS.LTC128B.128 [R240+0x1a080], [R12.64+0x80], !P1 ;  /* 0x1a0800800cf07fae */ /* 0x0005e2000c901d4c */
[----:B------:R-:W-:Y:S02]  /*53c0*/  LEA.HI.X R11, R9, c[0x0][0x1f4], R16, 0x1, P3 ;  /* 0x00007d00090b7a11 */ /* 0x000fe400018f0c10 */
[----:B------:R-:W-:Y:S02]  /*53d0*/  ISETP.LT.OR P6, PT, R8, 0x1, !P2 ;  /* 0x000000010800780c */ /* 0x000fe400057c1670 */
[----:B------:R-:W-:Y:S02]  /*53e0*/  LOP3.LUT P3, RZ, R242, 0x8, RZ, 0xc0, !PT ;  /* 0x00000008f2ff7812 */ /* 0x000fe4000786c0ff */
[C---:B------:R-:W-:Y:S02]  /*53f0*/  ISETP.LT.OR P5, PT, R8.reuse, 0x21, !P5 ;  /* 0x000000210800780c */ /* 0x040fe40006fa1670 */
[C---:B------:R-:W-:Y:S02]  /*5400*/  ISETP.LT.OR P1, PT, R8.reuse, 0x1, !P3 ;  /* 0x000000010800780c */ /* 0x040fe40005f21670 */
[C---:B------:R-:W-:Y:S02]  /*5410*/  ISETP.LT.OR P4, PT, R8.reuse, 0x21, !P4 ;  /* 0x000000210800780c */ /* 0x040fe40006781670 */
[C---:B------:R-:W-:Y:S02]  /*5420*/  ISETP.LT.OR P2, PT, R8.reuse, 0x21, !P2 ;  /* 0x000000210800780c */ /* 0x040fe40005741670 */
[----:B------:R-:W-:Y:S01]  /*5430*/  ISETP.LT.OR P3, PT, R8, 0x21, !P3 ;  /* 0x000000210800780c */ /* 0x000fe20005f61670 */
[----:B------:R2:W-:Y:S01]  /*5440*/  LDGSTS.E.BYPASS.LTC128B.128 [R240+0x1c080], [R12.64+0x100], !P6 ;  /* 0x1c0801000cf07fae */ /* 0x0005e2000f101d4c */
[----:B-1----:R-:W-:Y:S05]  /*5450*/  @!P0 IMAD.SHL.U32 R8, R200, 0x10, RZ ;  /* 0x00000010c8088824 */ /* 0x002fea00078e00ff */
[----:B------:R2:W-:Y:S04]  /*5460*/  LDGSTS.E.BYPASS.LTC128B.128 [R240+0x1e080], [R12.64+0x180], !P1 ;  /* 0x1e0801800cf07fae */ /* 0x0005e8000c901d4c */
[----:B------:R2:W-:Y:S04]  /*5470*/  LDGSTS.E.BYPASS.LTC128B.128 [R240+0x19080], [R10.64], !P5 ;  /* 0x190800000af07fae */ /* 0x0005e8000e901d4c */
[----:B------:R2:W-:Y:S04]  /*5480*/  LDGSTS.E.BYPASS.LTC128B.128 [R240+0x1b080], [R10.64+0x80], !P4 ;  /* 0x1b0800800af07fae */ /* 0x0005e8000e101d4c */
[----:B------:R2:W-:Y:S04]  /*5490*/  LDGSTS.E.BYPASS.LTC128B.128 [R240+0x1d080], [R10.64+0x100], !P2 ;  /* 0x1d0801000af07fae */ /* 0x0005e8000d101d4c */
[----:B------:R2:W-:Y:S04]  /*54a0*/  LDGSTS.E.BYPASS.LTC128B.128 [R240+0x1f080], [R10.64+0x180], !P3 ;  /* 0x1f0801800af07fae */ /* 0x0005e8000d901d4c */
[----:B------:R2:W-:Y:S02]  /*54b0*/  @!P0 LDGSTS.E.BYPASS.LTC128B.128 [R8+0x20180], [R14.64] ;  /* 0x201800000e088fae */ /* 0x0005e4000b901d4c */
.L_x_893:
        /* <DEDUP_REMOVED lines=94> */
[C---:B------:R-:W-:Y:S01]  /*5aa0*/  LOP3.LUT P4, RZ, R243.reuse, 0x1, RZ, 0xc0, !PT ;  /* 0x00000001f3ff7812 */ /* 0x040fe2000788c0ff */
[----:B------:R-:W-:Y:S01]  /*5ab0*/  UIMAD.WIDE.U32 UR20, UR16, UR4, URZ ;  /* 0x00000004101472a5 */ /* 0x000fe2000f8e003f */
[----:B------:R-:W5:Y:S01]  /*5ac0*/  LDL R224, [R1+0x14] ;  /* 0x0000140001e07983 */ /* 0x000f620000100800 */
[----:B------:R-:W-:Y:S01]  /*5ad0*/  LOP3.LUT P3, RZ, R243, 0x2, RZ, 0xc0, !PT ;  /* 0x00000002f3ff7812 */ /* 0x000fe2000786c0ff */
[----:B------:R-:W-:Y:S02]  /*5ae0*/  USHF.R.S32.HI UR17, URZ, 0x1f, UR16 ;  /* 0x0000001f3f117899 */ /* 0x000fe40008011410 */
[----:B----4-:R-:W4:Y:S01]  /*5af0*/  LDL.64 R180, [R1+0x20] ;  /* 0x0000200001b47983 */ /* 0x010f220000100a00 */
[----:B------:R-:W-:Y:S02]  /*5b00*/  USHF.L.U32 UR18, UR20, 0x6, URZ ;  /* 0x0000000614127899 */ /* 0x000fe4000800063f */
[----:B------:R-:W-:Y:S01]  /*5b10*/  UIMAD UR17, UR17, UR4, URZ ;  /* 0x00000004111172a4 */ /* 0x000fe2000f8e023f */
[----:B---3--:R-:W3:Y:S03]  /*5b20*/  LDL R225, [R1+0x38] ;  /* 0x0000380001e17983 */ /* 0x008ee60000100800 */
[----:B------:R-:W-:Y:S04]  /*5b30*/  UIMAD UR17, UR16, UR5, UR17 ;  /* 0x00000005101172a4 */ /* 0x000fe8000f8e0211 */
[----:B------:R-:W-:Y:S04]  /*5b40*/  UIADD3 UR17, UR21, UR17, URZ ;  /* 0x0000001115117290 */ /* 0x000fe8000fffe03f */
[----:B------:R-:W-:Y:S02]  /*5b50*/  USHF.L.U64.HI UR20, UR20, 0x6, UR17 ;  /* 0x0000000614147899 */ /* 0x000fe40008010211 */
[----:B------:R-:W-:Y:S06]  /*5b60*/  USHF.L.U32 UR17, UR16, 0x6, URZ ;  /* 0x0000000610117899 */ /* 0x000fec000800063f */
[----:B------:R-:W-:Y:S02]  /*5b70*/  IMAD.U32 R6, RZ, RZ, UR17 ;  /* 0x00000011ff067e24 */ /* 0x000fe4000f8e00ff */
[----:B------:R-:W-:Y:S01]  /*5b80*/  IMAD.U32 R11, RZ, RZ, UR17 ;  /* 0x00000011ff0b7e24 */ /* 0x000fe2000f8e00ff */
[----:B--2---:R-:W-:Y:S01]  /*5b90*/  IADD3 R4, P2, R226, UR18, RZ ;  /* 0x00000012e2047c10 */ /* 0x004fe2000ff5e0ff */
[----:B------:R-:W-:Y:S03]  /*5ba0*/  ULEA UR18, UP0, UR4, UR18, 0x5 ;  /* 0x0000001204127291 */ /* 0x000fe6000f80283f */
[----:B------:R-:W-:Y:S01]  /*5bb0*/  LEA R8, P1, R4, c[0x0][0x160], 0x1 ;  /* 0x0000580004087a11 */ /* 0x000fe200078208ff */
[----:B------:R-:W-:Y:S01]  /*5bc0*/  ULEA.HI.X UR4, UR4, UR20, UR5, 0x5, UP0 ;  /* 0x0000001404047291 */ /* 0x000fe200080f2c05 */
[----:B-----5:R-:W-:Y:S04]  /*5bd0*/  IADD3.X R5, R224, UR20, RZ, P2, !PT ;  /* 0x00000014e0057c10 */ /* 0x020fe800097fe4ff */
[----:B------:R-:W-:Y:S02]  /*5be0*/  LEA.HI.X R9, R4, c[0x0][0x164], R5, 0x1, P1 ;  /* 0x0000590004097a11 */ /* 0x000fe400008f0c05 */
[----:B------:R-:W-:Y:S02]  /*5bf0*/  IADD3 R4, -R248, UR8, -R6 ;  /* 0x00000008f8047c10 */ /* 0x000fe4000fffe906 */
[----:B----4-:R-:W-:Y:S02]  /*5c00*/  IADD3 R7, P1, R180, UR17, RZ ;  /* 0x00000011b4077c10 */ /* 0x010fe4000ff3e0ff */
[C---:B------:R-:W-:Y:S02]  /*5c10*/  ISETP.LT.OR P6, PT, R4.reuse, 0x1, !P4 ;  /* 0x000000010400780c */ /* 0x040fe400067c1670 */
[----:B------:R-:W-:Y:S02]  /*5c20*/  ISETP.LT.OR P5, PT, R4, 0x1, !P3 ;  /* 0x000000010400780c */ /* 0x000fe40005fa1670 */
[----:B------:R-:W-:Y:S02]  /*5c30*/  IADD3 R5, P2, R226, UR18, RZ ;  /* 0x00000012e2057c10 */ /* 0x000fe4000ff5e0ff */
[----:B---3--:R-:W-:Y:S02]  /*5c40*/  LEA.HI.X.SX32 R11, R11, R225, 0x1, P1 ;  /* 0x000000e10b0b7211 */ /* 0x008fe400008f0eff */
[----:B------:R-:W-:Y:S02]  /*5c50*/  LEA R10, P1, R7, c[0x0][0x258], 0x2 ;  /* 0x00009600070a7a11 */ /* 0x000fe400078210ff */
[----:B------:R-:W-:Y:S02]  /*5c60*/  IADD3.X R12, R224, UR4, RZ, P2, !PT ;  /* 0x00000004e00c7c10 */ /* 0x000fe400097fe4ff */
[----:B------:R-:W2:Y:S01]  /*5c70*/  S2R R224, SR_TID.X ;  /* 0x0000000000e07919 */ /* 0x000ea20000002100 */
[----:B------:R-:W-:Y:S02]  /*5c80*/  LEA R6, P2, R5, c[0x0][0x160], 0x1 ;  /* 0x0000580005067a11 */ /* 0x000fe400078408ff */
[----:B------:R-:W-:Y:S01]  /*5c90*/  LEA.HI.X R11, R7, c[0x0][0x25c], R11, 0x2, P1 ;  /* 0x00009700070b7a11 */ /* 0x000fe200008f140b */
[----:B------:R-:W-:Y:S01]  /*5ca0*/  @!PT LDS RZ, [RZ] ;  /* 0x00000000fffff984 */ /* 0x000fe20000000800 */
[----:B------:R-:W-:Y:S01]  /*5cb0*/  @!PT LDS RZ, [RZ] ;  /* 0x00000000fffff984 */ /* 0x000fe20000000800 */
[----:B------:R-:W-:Y:S01]  /*5cc0*/  @!PT LDS RZ, [RZ] ;  /* 0x00000000fffff984 */ /* 0x000fe20000000800 */
[----:B------:R3:W-:Y:S01]  /*5cd0*/  LDGSTS.E.BYPASS.LTC128B.128 [R240+0x10080], [R8.64], !P6 ;  /* 0x1008000008f07fae */ /* 0x0007e2000f101d4c */
[----:B------:R-:W-:Y:S02]  /*5ce0*/  LOP3.LUT P1, RZ, R243, 0x4, RZ, 0xc0, !PT ;  /* 0x00000004f3ff7812 */ /* 0x000fe4000782c0ff */
[----:B------:R-:W-:Y:S01]  /*5cf0*/  LEA.HI.X R7, R5, c[0x0][0x164], R12, 0x1, P2 ;  /* 0x0000590005077a11 */ /* 0x000fe200010f0c0c */
[----:B------:R3:W-:Y:S01]  /*5d00*/  LDGSTS.E.BYPASS.LTC128B.128 [R240+0x12080], [R8.64+0x80], !P5 ;  /* 0x1208008008f07fae */ /* 0x0007e2000e901d4c */
[C---:B------:R-:W-:Y:S02]  /*5d10*/  ISETP.LT.OR P6, PT, R4.reuse, 0x1, !P1 ;  /* 0x000000010400780c */ /* 0x040fe40004fc1670 */
[----:B------:R-:W-:Y:S02]  /*5d20*/  LOP3.LUT P2, RZ, R243, 0x8, RZ, 0xc0, !PT ;  /* 0x00000008f3ff7812 */ /* 0x000fe4000784c0ff */
[C---:B------:R-:W-:Y:S02]  /*5d30*/  ISETP.LT.OR P4, PT, R4.reuse, 0x21, !P4 ;  /* 0x000000210400780c */ /* 0x040fe40006781670 */
[C---:B------:R-:W-:Y:S02]  /*5d40*/  ISETP.LT.OR P5, PT, R4.reuse, 0x1, !P2 ;  /* 0x000000010400780c */ /* 0x040fe400057a1670 */
[C---:B------:R-:W-:Y:S02]  /*5d50*/  ISETP.LT.OR P3, PT, R4.reuse, 0x21, !P3 ;  /* 0x000000210400780c */ /* 0x040fe40005f61670 */
[C---:B------:R-:W-:Y:S02]  /*5d60*/  ISETP.LT.OR P1, PT, R4.reuse, 0x21, !P1 ;  /* 0x000000210400780c */ /* 0x040fe40004f21670 */
[----:B------:R-:W-:Y:S01]  /*5d70*/  ISETP.LT.OR P2, PT, R4, 0x21, !P2 ;  /* 0x000000210400780c */ /* 0x000fe20005741670 */
[----:B------:R3:W-:Y:S01]  /*5d80*/  LDGSTS.E.BYPASS.LTC128B.128 [R240+0x14080], [R8.64+0x100], !P6 ;  /* 0x1408010008f07fae */ /* 0x0007e2000f101d4c */
[----:B--2---:R-:W-:Y:S05]  /*5d90*/  @!P0 IMAD.SHL.U32 R4, R224, 0x10, RZ ;  /* 0x00000010e0048824 */ /* 0x004fea00078e00ff */
[----:B------:R3:W-:Y:S04]  /*5da0*/  LDGSTS.E.BYPASS.LTC128B.128 [R240+0x16080], [R8.64+0x180], !P5 ;  /* 0x1608018008f07fae */ /* 0x0007e8000e901d4c */
[----:B------:R3:W-:Y:S04]  /*5db0*/  LDGSTS.E.BYPASS.LTC128B.128 [R240+0x11080], [R6.64], !P4 ;  /* 0x1108000006f07fae */ /* 0x0007e8000e101d4c */
[----:B------:R3:W-:Y:S04]  /*5dc0*/  LDGSTS.E.BYPASS.LTC128B.128 [R240+0x13080], [R6.64+0x80], !P3 ;  /* 0x1308008006f07fae */ /* 0x0007e8000d901d4c */
[----:B------:R3:W-:Y:S04]  /*5dd0*/  LDGSTS.E.BYPASS.LTC128B.128 [R240+0x15080], [R6.64+0x100], !P1 ;  /* 0x1508010006f07fae */ /* 0x0007e8000c901d4c */
[----:B------:R3:W-:Y:S04]  /*5de0*/  LDGSTS.E.BYPASS.LTC128B.128 [R240+0x17080], [R6.64+0x180], !P2 ;  /* 0x1708018006f07fae */ /* 0x0007e8000d101d4c */
[----:B------:R3:W-:Y:S02]  /*5df0*/  @!P0 LDGSTS.E.BYPASS.LTC128B.128 [R4+0x20080], [R10.64] ;  /* 0x200800000a048fae */ /* 0x0007e4000b901d4c */
.L_x_894:
        /* <DEDUP_REMOVED lines=218> */
.L_x_884:
[----:B------:R-:W-:Y:S05]  /*6ba0*/  @P3 EXIT ;  /* 0x000000000000394d */ /* 0x000fea0003800000 */
[----:B------:R-:W2:Y:S01]  /*6bb0*/  LDL.LU R9, [R1+0x3c] ;  /* 0x00003c0001097983 */ /* 0x000ea20000300800 */
[----:B------:R-:W-:-:S04]  /*6bc0*/  ISETP.NE.U32.AND P2, PT, RZ, c[0x0][0x360], PT ;  /* 0x0000d800ff007a0c */ /* 0x000fc80003f45070 */
[----:B------:R-:W-:-:S13]  /*6bd0*/  ISETP.NE.AND.EX P2, PT, RZ, c[0x0][0x364], PT, P2 ;  /* 0x0000d900ff007a0c */ /* 0x000fda0003f45320 */
[----:B------:R-:W-:-:S04]  /*6be0*/  @P2 IMAD.MOV.U32 R2, RZ, RZ, 0x4 ;  /* 0x00000004ff022424 */ /* 0x000fc800078e00ff */
[----:B--2---:R-:W-:-:S05]  /*6bf0*/  @P2 IMAD.WIDE R2, R9, R2, c[0x0][0x360] ;  /* 0x0000d80009022625 */ /* 0x004fca00078e0202 */
[----:B------:R1:W2:Y:S01]  /*6c00*/  @P2 LDG.E R0, [R2.64] ;  /* 0x0000000c02002981 */ /* 0x0002a2000c1e1900 */
        /* <DEDUP_REMOVED lines=173> */
.L_x_896:
        /* <DEDUP_REMOVED lines=10> */
.L_x_1168:


//--------------------- .text._ZN7cutlass13device_kernelIN5flash19enable_sm80_to_sm89INS1_16FlashAttnBwdSm80INS1_25CollectiveMainloopBwdSm80ILi1ELi1EN4cute5tupleIJNS5_1CILi64EEES8_NS7_ILi256EEEEEENS_6half_tEfNS_4arch4Sm80ELb1ELb0ELb1ELb0ELb0ELb0ELb0ELb0ELi2ELi4ELi2ELi2ELb0EEENS1_21CollectiveEpilogueBwdISA_SB_SD_Li256ELb0ELb0ELi4EEENS1_25SingleTileBwdLPTSchedulerILb0ELi64ELb0EEEEEEEEEvNT_6ParamsE --------------------------
	.section	.text._ZN7cutlass13device_kernelIN5flash19enable_sm80_to_sm89INS1_16FlashAttnBwdSm80INS1_25CollectiveMainloopBwdSm80ILi1ELi1EN4cute5tupleIJNS5_1CILi64EEES8_NS7_ILi256EEEEEENS_6half_tEfNS_4arch4Sm80ELb1ELb0ELb1ELb0ELb0ELb0ELb0ELb0ELi2ELi4ELi2ELi2ELb0EEENS1_21CollectiveEpilogueBwdISA_SB_SD_Li256ELb0ELb0ELi4EEENS1_25SingleTileBwdLPTSchedulerILb0ELi64ELb0EEEEEEEEEvNT_6ParamsE,"ax",@progbits
	.sectioninfo	@"SHI_REGISTERS=255"
	.align	128
.text._ZN7cutlass13device_kernelIN5flash19enable_sm80_to_sm89INS1_16FlashAttnBwdSm80INS1_25CollectiveMainloopBwdSm80ILi1ELi1EN4cute5tupleIJNS5_1CILi64EEES8_NS7_ILi256EEEEEENS_6half_tEfNS_4arch4Sm80ELb1ELb0ELb1ELb0ELb0ELb0ELb0ELb0ELi2ELi4ELi2ELi2ELb0EEENS1_21CollectiveEpilogueBwdISA_SB_SD_Li256ELb0ELb0ELi4EEENS1_25SingleTileBwdLPTSchedulerILb0ELi64ELb0EEEEEEEEEvNT_6ParamsE:
        .type           _ZN7cutlass13device_kernelIN5flash19enable_sm80_to_sm89INS1_16FlashAttnBwdSm80INS1_25CollectiveMainloopBwdSm80ILi1ELi1EN4cute5tupleIJNS5_1CILi64EEES8_NS7_ILi256EEEEEENS_6half_tEfNS_4arch4Sm80ELb1ELb0ELb1ELb0ELb0ELb0ELb0ELb0ELi2ELi4ELi2ELi2ELb0EEENS1_21CollectiveEpilogueBwdISA_SB_SD_Li256ELb0ELb0ELi4EEENS1_25SingleTileBwdLPTSchedulerILb0ELi64ELb0EEEEEEEEEvNT_6ParamsE,@function
        .size           _ZN7cutlass13device_kernelIN5flash19enable_sm80_to_sm89INS1_16FlashAttnBwdSm80INS1_25CollectiveMainloopBwdSm80ILi1ELi1EN4cute5tupleIJNS5_1CILi64EEES8_NS7_ILi256EEEEEENS_6half_tEfNS_4arch4Sm80ELb1ELb0ELb1ELb0ELb0ELb0ELb0ELb0ELi2ELi4ELi2ELi2ELb0EEENS1_21CollectiveEpilogueBwdISA_SB_SD_Li256ELb0ELb0ELi4EEENS1_25SingleTileBwdLPTSchedulerILb0ELi64ELb0EEEEEEEEEvNT_6ParamsE,(.L_x_1169 - _ZN7cutlass13device_kernelIN5flash19enable_sm80_to_sm89INS1_16FlashAttnBwdSm80INS1_25CollectiveMainloopBwdSm80ILi1ELi1EN4cute5tupleIJNS5_1CILi64EEES8_NS7_ILi256EEEEEENS_6half_tEfNS_4arch4Sm80ELb1ELb0ELb1ELb0ELb0ELb0ELb0ELb0ELi2ELi4ELi2ELi2ELb0EEENS1_21CollectiveEpilogueBwdISA_SB_SD_Li256ELb0ELb0ELi4EEENS1_25SingleTileBwdLPTSchedulerILb0ELi64ELb0EEEEEEEEEvNT_6ParamsE)
        .other          _ZN7cutlass13device_kernelIN5flash19enable_sm80_to_sm89INS1_16FlashAttnBwdSm80INS1_25CollectiveMainloopBwdSm80ILi1ELi1EN4cute5tupleIJNS5_1CILi64EEES8_NS7_ILi256EEEEEENS_6half_tEfNS_4arch4Sm80ELb1ELb0ELb1ELb0ELb0ELb0ELb0ELb0ELi2ELi4ELi2ELi2ELb0EEENS1_21CollectiveEpilogueBwdISA_SB_SD_Li256ELb0ELb0ELi4EEENS1_25SingleTileBwdLPTSchedulerILb0ELi64ELb0EEEEEEEEEvNT_6ParamsE,@"STO_CUDA_ENTRY STV_DEFAULT"
_ZN7cutlass13device_kernelIN5flash19enable_sm80_to_sm89INS1_16FlashAttnBwdSm80INS1_25CollectiveMainloopBwdSm80ILi1ELi1EN4cute5tupleIJNS5_1CILi64EEES8_NS7_ILi256EEEEEENS_6half_tEfNS_4arch4Sm80ELb1ELb0ELb1ELb0ELb0ELb0ELb0ELb0ELi2ELi4ELi2ELi2ELb0EEENS1_21CollectiveEpilogueBwdISA_SB_SD_Li256ELb0ELb0ELi4EEENS1_25SingleTileBwdLPTSchedulerILb0ELi64ELb0EEEEEEEEEvNT_6ParamsE:
[----:B------:R-:W-:Y:S02]  /*0000*/  MOV R1, c[0x0][0x28] ;  /* 0x00000a0000017a02 */ /* 0x000fe40000000f00 */
[----:B------:R-:W1:Y:S01]  /*0010*/  S2R R248, SR_TID.X ;  /* 0x0000000000f87919 */ /* 0x000e620000002100 */
[----:B------:R-:W2:Y:S01]  /*0020*/  S2UR UR4, SR_CTAID.X ;  /* 0x00000000000479c3 */ /* 0x000ea20000002500 */
        /* <DEDUP_REMOVED lines=25> */
.L_x_898:
[----:B------:R-:W-:Y:S02]  /*01c0*/  ULDC UR7, c[0x0][0x3ac] ;  /* 0x0000eb0000077ab9 */ /* 0x000fe40000000800 */
[----:B------:R-:W-:Y:S02]  /*01d0*/  UISETP.NE.AND UP0, UPT, UR7, 0x1, UPT ;  /* 0x000000010700788c */ /* 0x000fe4000bf05270 */
[----:B------:R-:W-:Y:S02]  /*01e0*/  ULDC.64 UR4, c[0x0][0x3b0] ;  /* 0x0000ec0000047ab9 */ /* 0x000fe40000000a00 */
[----:B------:R-:W-:Y:S02]  /*01f0*/  UIMAD.WIDE.U32 UR10, UR6, UR4, URZ ;  /* 0x00000004060a72a5 */ /* 0x000fe4000f8e003f */
[----:B------:R-:W-:-:S05]  /*0200*/  UMOV UR15, UR6 ;  /* 0x00000006000f7c82 */ /* 0x000fca0008000000 */
[----:B------:R-:W-:-:S04]  /*0210*/  @UP0 USHF.R.U32.HI UR15, URZ, UR5, UR11 ;  /* 0x000000053f0f0299 */ /* 0x000fc8000801160b */
[----:B------:R-:W-:-:S04]  /*0220*/  UIMAD UR7, UR15, UR7, URZ ;  /* 0x000000070f0772a4 */ /* 0x000fc8000f8e023f */
.L_x_899:
[----:B------:R-:W-:Y:S02]  /*0230*/  UIADD3 UR9, UR6, -UR7, URZ ;  /* 0x8000000706097290 */ /* 0x000fe4000fffe03f */
[----:B------:R-:W-:Y:S02]  /*0240*/  ULDC.64 UR4, c[0x0][0x3a8] ;  /* 0x0000ea0000047ab9 */ /* 0x000fe40000000a00 */
[----:B------:R-:W-:Y:S02]  /*0250*/  ULDC.64 UR6, c[0x0][0x3a0] ;  /* 0x0000e80000067ab9 */ /* 0x000fe40000000a00 */
[----:B------:R-:W-:Y:S02]  /*0260*/  UISETP.NE.AND UP0, UPT, UR6, 0x1, UPT ;  /* 0x000000010600788c */ /* 0x000fe4000bf05270 */
[----:B------:R-:W-:-:S04]  /*0270*/  UIMAD UR5, UR8, UR5, UR9 ;  /* 0x00000005080572a4 */ /* 0x000fc8000f8e0209 */
[----:B------:R-:W-:-:S03]  /*0280*/  UIMAD.WIDE.U32 UR8, UR5, UR7, URZ ;  /* 0x00000007050872a5 */ /* 0x000fc6000f8e003f */
[----:B------:R-:W-:Y:S02]  /*0290*/  UMOV UR14, UR5 ;  /* 0x00000005000e7c82 */ /* 0x000fe40008000000 */
[----:B------:R-:W-:-:S04]  /*02a0*/  @UP0 USHF.R.U32.HI UR14, URZ, UR4, UR9 ;  /* 0x000000043f0e0299 */ /* 0x000fc80008011609 */
[----:B------:R-:W-:-:S04]  /*02b0*/  UIADD3 UR13, -UR14, URZ, URZ ;  /* 0x0000003f0e0d7290 */ /* 0x000fc8000fffe13f */
[----:B------:R-:W-:Y:S01]  /*02c0*/  UIMAD UR13, UR13, UR6, UR5 ;  /* 0x000000060d0d72a4 */ /* 0x000fe2000f8e0205 */
[----:B------:R-:W-:Y:S05]  /*02d0*/  BRA `(.L_x_900) ;  /* 0x0000025000007947 */ /* 0x000fea0003800000 */
.L_x_897:
        /* <DEDUP_REMOVED lines=20> */
.L_x_901:
[----:B------:R-:W-:Y:S02]  /*0420*/  ULDC UR7, c[0x0][0x3ac] ;  /* 0x0000eb0000077ab9 */ /* 0x000fe40000000800 */
[----:B------:R-:W-:Y:S02]  /*0430*/  UISETP.NE.AND UP0, UPT, UR7, 0x1, UPT ;  /* 0x000000010700788c */ /* 0x000fe4000bf05270 */
[----:B------:R-:W-:Y:S02]  /*0440*/  ULDC.64 UR4, c[0x0][0x3b0] ;  /* 0x0000ec0000047ab9 */ /* 0x000fe40000000a00 */
[----:B------:R-:W-:Y:S02]  /*0450*/  UIMAD.WIDE.U32 UR10, UR6, UR4, URZ ;  /* 0x00000004060a72a5 */ /* 0x000fe4000f8e003f */
[----:B------:R-:W-:-:S05]  /*0460*/  UMOV UR15, UR6 ;  /* 0x00000006000f7c82 */ /* 0x000fca0008000000 */
[----:B------:R-:W-:-:S04]  /*0470*/  @UP0 USHF.R.U32.HI UR15, URZ, UR5, UR11 ;  /* 0x000000053f0f0299 */ /* 0x000fc8000801160b */
[----:B------:R-:W-:-:S04]  /*0480*/  UIMAD UR7, UR15, UR7, URZ ;  /* 0x000000070f0772a4 */ /* 0x000fc8000f8e023f */
.L_x_902:
        /* <DEDUP_REMOVED lines=9> */
[----:B------:R-:W-:Y:S02]  /*0520*/  UIMAD UR13, UR13, UR6, UR5 ;  /* 0x000000060d0d72a4 */ /* 0x000fe4000f8e0205 */
.L_x_900:
        /* <DEDUP_REMOVED lines=16> */
[----:B------:R-:W-:Y:S01]  /*0630*/  UIADD3 UR6, UR6, 0x3f, URZ ;  /* 0x0000003f06067890 */ /* 0x000fe2000fffe03f */
[----:B------:R-:W-:Y:S01]  /*0640*/  CS2R R12, SRZ ;  /* 0x00000000000c7805 */ /* 0x000fe2000001ff00 */
[----:B------:R-:W-:Y:S01]  /*0650*/  USHF.R.S32.HI UR4, URZ, 0x1f, UR5 ;  /* 0x0000001f3f047899 */ /* 0x000fe20008011405 */
[----:B------:R-:W-:Y:S01]  /*0660*/  MOV R152, RZ ;  /* 0x000000ff00987202 */ /* 0x000fe20000000f00 */
[----:B------:R-:W-:Y:S01]  /*0670*/  ULDC.64 UR16, c[0x0][0x118] ;  /* 0x0000460000107ab9 */ /* 0x000fe20000000a00 */
        /* <DEDUP_REMOVED lines=15> */
[----:B------:R-:W-:Y:S01]  /*0770*/  MOV R144, RZ ;  /* 0x000000ff00907202 */ /* 0x000fe20000000f00 */
[----:B------:R-:W-:Y:S01]  /*0780*/  IMAD.MOV.U32 R138, RZ, RZ, RZ ;  /* 0x000000ffff8a7224 */ /* 0x000fe200078e00ff */
[----:B------:R-:W-:Y:S01]  /*0790*/  UISETP.GT.AND UP0, UPT, UR12, UR11, UPT ;  /* 0x0000000b0c00728c */ /* 0x000fe2000bf04270 */
[----:B------:R-:W-:Y:S01]  /*07a0*/  CS2R R20, SRZ ;  /* 0x0000000000147805 */ /* 0x000fe2000001ff00 */
[----:B------:R-:W-:Y:S01]  /*07b0*/  MOV R136, RZ ;  /* 0x000000ff00887202 */ /* 0x000fe20000000f00 */
[----:B------:R-:W-:Y:S01]  /*07c0*/  IMAD.MOV.U32 R134, RZ, RZ, RZ ;  /* 0x000000ffff867224 */ /* 0x000fe200078e00ff */
[----:B------:R-:W-:Y:S01]  /*07d0*/  CS2R R22, SRZ ;  /* 0x0000000000167805 */ /* 0x000fe2000001ff00 */
[----:B------:R-:W-:Y:S01]  /*07e0*/  MOV R132, RZ ;  /* 0x000000ff00847202 */ /* 0x000fe20000000f00 */
[----:B------:R-:W-:Y:S01]  /*07f0*/  IMAD.MOV.U32 R126, RZ, RZ, RZ ;  /* 0x000000ffff7e7224 */ /* 0x000fe200078e00ff */
[----:B------:R-:W-:Y:S01]  /*0800*/  PLOP3.LUT P1, PT, PT, PT, UP0, 0x80, 0x0 ;  /* 0x000000000000781c */ /* 0x000fe20003f2f008 */
        /* <DEDUP_REMOVED lines=54> */
[----:B------:R-:W-:Y:S01]  /*0b70*/  ULDC.64 UR4, c[0x0][0x248] ;  /* 0x0000920000047ab9 */ /* 0x000fe20000000a00 */
[--C-:B------:R-:W-:Y:S01]  /*0b80*/  SHF.R.S32.HI R20, RZ, 0x1f, R248.reuse ;  /* 0x0000001fff147819 */ /* 0x100fe200000114f8 */
[----:B------:R-:W-:Y:S01]  /*0b90*/  UISETP.NE.AND UP0, UPT, UR4, 0x1, UPT ;  /* 0x000000010400788c */ /* 0x000fe2000bf05270 */
[----:B------:R-:W-:Y:S01]  /*0ba0*/  SHF.R.S32.HI R249, RZ, 0x1f, R248 ;  /* 0x0000001ffff97819 */ /* 0x000fe200000114f8 */
[----:B------:R-:W-:Y:S01]  /*0bb0*/  UIMAD.WIDE.U32 UR8, UR13, UR5, URZ ;  /* 0x000000050d0872a5 */ /* 0x000fe2000f8e003f */
[----:B------:R-:W-:Y:S01]  /*0bc0*/  LEA.HI R0, R20, R248, RZ, 0x3 ;  /* 0x000000f814007211 */ /* 0x000fe200078f18ff */
[----:B------:R-:W-:Y:S01]  /*0bd0*/  ULDC UR4, c[0x0][0x250] ;  /* 0x0000940000047ab9 */ /* 0x000fe20000000800 */
[----:B------:R-:W-:Y:S01]  /*0be0*/  IMAD.U32 R2, RZ, RZ, UR13 ;  /* 0x0000000dff027e24 */ /* 0x000fe2000f8e00ff */
[----:B------:R-:W-:Y:S01]  /*0bf0*/  UMOV UR7, UR13 ;  /* 0x0000000d00077c82 */ /* 0x000fe20008000000 */
[----:B------:R-:W-:Y:S01]  /*0c00*/  LOP3.LUT R3, R0, 0xfffffff8, RZ, 0xc0, !PT ;  /* 0xfffffff800037812 */ /* 0x000fe200078ec0ff */
[----:B------:R-:W-:Y:S01]  /*0c10*/  IMAD.U32 R8, RZ, RZ, UR15 ;  /* 0x0000000fff087e24 */ /* 0x000fe2000f8e00ff */
[----:B------:R-:W-:Y:S01]  /*0c20*/  SHF.R.S32.HI R250, RZ, 0x3, R0 ;  /* 0x00000003fffa7819 */ /* 0x000fe20000011400 */
[----:B------:R-:W-:Y:S01]  /*0c30*/  IMAD.WIDE.U32 R22, R2, c[0x0][0x238], R248 ;  /* 0x00008e0002167a25 */ /* 0x000fe200078e00f8 */
[----:B------:R-:W-:Y:S01]  /*0c40*/  @UP0 UMOV UR5, UR9 ;  /* 0x0000000900050c82 */ /* 0x000fe20008000000 */
[----:B------:R-:W-:Y:S01]  /*0c50*/  LOP3.LUT R252, R252, 0xfffffffe, RZ, 0xc0, !PT ;  /* 0xfffffffefcfc7812 */ /* 0x000fe200078ec0ff */
[----:B------:R-:W-:Y:S01]  /*0c60*/  @UP0 USHF.R.U32.HI UR7, URZ, UR4, UR5 ;  /* 0x000000043f070299 */ /* 0x000fe20008011605 */
[----:B------:R-:W-:Y:S01]  /*0c70*/  IMAD.IADD R32, R248, 0x1, -R3 ;  /* 0x00000001f8207824 */ /* 0x000fe200078e0a03 */
[----:B------:R-:W-:Y:S01]  /*0c80*/  SHF.R.S32.HI R251, RZ, 0x1f, R250 ;  /* 0x0000001ffffb7819 */ /* 0x000fe200000114fa */
[----:B------:R-:W-:Y:S01]  /*0c90*/  ULDC.64 UR4, c[0x0][0x1e0] ;  /* 0x0000780000047ab9 */ /* 0x000fe20000000a00 */
[----:B------:R-:W-:Y:S01]  /*0ca0*/  IMAD.U32 R16, RZ, RZ, UR13 ;  /* 0x0000000dff107e24 */ /* 0x000fe2000f8e00ff */
[----:B------:R-:W-:Y:S01]  /*0cb0*/  USHF.R.S32.HI UR6, URZ, 0x1f, UR7 ;  /* 0x0000001f3f067899 */ /* 0x000fe20008011407 */
[----:B------:R-:W-:Y:S01]  /*0cc0*/  IMAD.SHL.U32 R2, R32, 0x8, RZ ;  /* 0x0000000820027824 */ /* 0x000fe200078e00ff */
[----:B------:R-:W-:Y:S01]  /*0cd0*/  USHF.R.S32.HI UR9, URZ, 0x1f, UR14 ;  /* 0x0000001f3f097899 */ /* 0x000fe2000801140e */
[----:B------:R-:W-:Y:S01]  /*0ce0*/  IMAD.U32 R10, RZ, RZ, UR7 ;  /* 0x00000007ff0a7e24 */ /* 0x000fe2000f8e00ff */
[----:B------:R-:W-:Y:S01]  /*0cf0*/  UIMAD UR4, UR6, UR4, URZ ;  /* 0x00000004060472a4 */ /* 0x000fe2000f8e023f */
[----:B------:R-:W-:Y:S01]  /*0d00*/  IMAD R0, R251, c[0x0][0x178], RZ ;  /* 0x00005e00fb007a24 */ /* 0x000fe200078e02ff */
[----:B------:R-:W-:Y:S01]  /*0d10*/  SHF.R.S32.HI R3, RZ, 0x1f, R2 ;  /* 0x0000001fff037819 */ /* 0x000fe20000011402 */
[----:B------:R-:W-:Y:S01]  /*0d20*/  IMAD.WIDE R8, R8, 0x40, R250 ;  /* 0x0000004008087825 */ /* 0x000fe200078e02fa */
[----:B------:R-:W-:Y:S01]  /*0d30*/  UIMAD UR8, UR7, UR5, UR4 ;  /* 0x00000005070872a4 */ /* 0x000fe2000f8e0204 */
[----:B------:R-:W-:Y:S01]  /*0d40*/  ISETP.GE.AND P4, PT, R2, c[0x0][0x1cc], PT ;  /* 0x0000730002007a0c */ /* 0x000fe20003f86270 */
[----:B------:R-:W-:Y:S01]  /*0d50*/  USHF.R.S32.HI UR20, URZ, 0x1f, UR13 ;  /* 0x0000001f3f147899 */ /* 0x000fe2000801140d */
[----:B------:R-:W-:Y:S01]  /*0d60*/  IMAD.WIDE.U32 R4, R10, c[0x0][0x1e0], R2 ;  /* 0x000078000a047a25 */ /* 0x000fe200078e0002 */
[----:B------:R-:W-:Y:S01]  /*0d70*/  ULDC.64 UR4, c[0x0][0x1b0] ;  /* 0x00006c0000047ab9 */ /* 0x000fe20000000a00 */
[----:B------:R-:W-:Y:S01]  /*0d80*/  IADD3 R28, R2, 0x40, RZ ;  /* 0x00000040021c7810 */ /* 0x000fe20007ffe0ff */
[----:B------:R-:W-:Y:S01]  /*0d90*/  UIMAD UR4, UR6, UR4, URZ ;  /* 0x00000004060472a4 */ /* 0x000fe2000f8e023f */
[C---:B------:R-:W-:Y:S01]  /*0da0*/  IMAD R0, R250.reuse, c[0x0][0x17c], R0 ;  /* 0x00005f00fa007a24 */ /* 0x040fe200078e0200 */
[----:B------:R-:W-:Y:S01]  /*0db0*/  IADD3 R7, R5, UR8, RZ ;  /* 0x0000000805077c10 */ /* 0x000fe2000fffe0ff */
[--C-:B------:R-:W-:Y:S01]  /*0dc0*/  IMAD.WIDE.U32 R12, R250, c[0x0][0x178], R2.reuse ;  /* 0x00005e00fa0c7a25 */ /* 0x100fe200078e0002 */
[----:B------:R-:W-:Y:S01]  /*0dd0*/  UIMAD UR8, UR7, UR5, UR4 ;  /* 0x00000005070872a4 */ /* 0x000fe2000f8e0204 */
[----:B------:R-:W-:Y:S01]  /*0de0*/  IADD3 R26, R2, 0x80, RZ ;  /* 0x00000080021a7810 */ /* 0x000fe20007ffe0ff */
[----:B------:R-:W-:Y:S01]  /*0df0*/  USHF.R.S32.HI UR19, URZ, 0x1f, UR11 ;  /* 0x0000001f3f137899 */ /* 0x000fe2000801140b */
[----:B------:R-:W-:Y:S01]  /*0e00*/  IMAD.WIDE.U32 R10, R10, c[0x0][0x1b0], R2 ;  /* 0x00006c000a0a7a25 */ /* 0x000fe200078e0002 */
[----:B------:R-:W-:Y:S01]  /*0e10*/  ULDC.64 UR6, c[0x0][0x1e8] ;  /* 0x00007a0000067ab9 */ /* 0x000fe20000000a00 */
[----:B------:R-:W-:Y:S01]  /*0e20*/  IADD3 R27, R2, 0xc0, RZ ;  /* 0x000000c0021b7810 */ /* 0x000fe20007ffe0ff */
[----:B------:R-:W-:Y:S01]  /*0e30*/  ULDC.64 UR4, c[0x0][0x1b8] ;  /* 0x00006e0000047ab9 */ /* 0x000fe20000000a00 */
[----:B------:R-:W-:Y:S01]  /*0e40*/  IMAD.IADD R13, R13, 0x1, R0 ;  /* 0x000000010d0d7824 */ /* 0x000fe200078e0200 */
[----:B------:R-:W-:Y:S01]  /*0e50*/  UIMAD UR6, UR9, UR6, URZ ;  /* 0x00000006090672a4 */ /* 0x000fe2000f8e023f */
[----:B------:R-:W-:Y:S01]  /*0e60*/  IMAD.MOV.U32 R6, RZ, RZ, R4 ;  /* 0x000000ffff067224 */ /* 0x000fe200078e0004 */
[----:B------:R-:W-:Y:S01]  /*0e70*/  IADD3 R5, R11, UR8, RZ ;  /* 0x000000080b057c10 */ /* 0x000fe2000fffe0ff */
[----:B------:R-:W-:Y:S01]  /*0e80*/  IMAD.U32 R0, RZ, RZ, UR14 ;  /* 0x0000000eff007e24 */ /* 0x000fe2000f8e00ff */
[----:B------:R-:W-:Y:S01]  /*0e90*/  UIMAD UR4, UR9, UR4, URZ ;  /* 0x00000004090472a4 */ /* 0x000fe2000f8e023f */
[----:B------:R-:W-:Y:S01]  /*0ea0*/  IMAD.U32 R11, RZ, RZ, UR14 ;  /* 0x0000000eff0b7e24 */ /* 0x000fe2000f8e00ff */
[----:B------:R-:W-:Y:S01]  /*0eb0*/  UIMAD UR7, UR14, UR7, UR6 ;  /* 0x000000070e0772a4 */ /* 0x000fe2000f8e0206 */
[----:B------:R-:W-:Y:S01]  /*0ec0*/  IMAD.MOV.U32 R4, RZ, RZ, R10 ;  /* 0x000000ffff047224 */ /* 0x000fe200078e000a */
[----:B------:R-:W-:Y:S01]  /*0ed0*/  UIMAD UR6, UR14, UR5, UR4 ;  /* 0x000000050e0672a4 */ /* 0x000fe2000f8e0204 */
[----:B------:R-:W-:Y:S01]  /*0ee0*/  IMAD.WIDE.U32 R6, R0, c[0x0][0x1e8], R6 ;  /* 0x00007a0000067a25 */ /* 0x000fe200078e0006 */
[----:B------:R-:W-:Y:S01]  /*0ef0*/  ULDC UR8, c[0x0][0x198] ;  /* 0x0000660000087ab9 */ /* 0x000fe20000000800 */
[----:B------:R-:W-:Y:S01]  /*0f00*/  ISETP.GE.AND P5, PT, R28, c[0x0][0x1cc], PT ;  /* 0x000073001c007a0c */ /* 0x000fe20003fa6270 */
[----:B------:R-:W-:Y:S01]  /*0f10*/  UIADD3 UR8, -UR10, UR8, URZ ;  /* 0x000000080a087290 */ /* 0x000fe2000fffe13f */
[----:B------:R-:W-:Y:S01]  /*0f20*/  IMAD.U32 R0, RZ, RZ, UR13 ;  /* 0x0000000dff007e24 */ /* 0x000fe2000f8e00ff */
[----:B------:R-:W-:Y:S01]  /*0f30*/  IADD3 R7, R7, UR7, RZ ;  /* 0x0000000707077c10 */ /* 0x000fe2000fffe0ff */
[----:B------:R-:W-:Y:S01]  /*0f40*/  IMAD.SHL.U32 R10, R250, 0x40, RZ ;  /* 0x00000040fa0a7824 */ /* 0x000fe200078e00ff */
[----:B------:R-:W-:Y:S01]  /*0f50*/  ULDC.64 UR4, c[0x0][0x180] ;  /* 0x0000600000047ab9 */ /* 0x000fe20000000a00 */
[----:B------:R-:W-:Y:S01]  /*0f60*/  IMAD.WIDE.U32 R4, R11, c[0x0][0x1b8], R4 ;  /* 0x00006e000b047a25 */ /* 0x000fe200078e0004 */
[----:B------:R-:W-:Y:S01]  /*0f70*/  UIMAD UR4, UR20, UR4, URZ ;  /* 0x00000004140472a4 */ /* 0x000fe2000f8e023f */
[----:B------:R-:W-:Y:S01]  /*0f80*/  ISETP.GE.AND P6, PT, R26, c[0x0][0x1cc], PT ;  /* 0x000073001a007a0c */ /* 0x000fe20003fc6270 */
[----:B------:R-:W-:Y:S01]  /*0f90*/  USHF.L.U32 UR18, UR11, 0x6, URZ ;  /* 0x000000060b127899 */ /* 0x000fe2000800063f */
[----:B------:R-:W-:Y:S01]  /*0fa0*/  IMAD.WIDE.U32 R12, R0, c[0x0][0x180], R12 ;  /* 0x00006000000c7a25 */ /* 0x000fe200078e000c */
[----:B------:R-:W-:Y:S01]  /*0fb0*/  LOP3.LUT R0, R10, 0x1c0, RZ, 0xc0, !PT ;  /* 0x000001c00a007812 */ /* 0x000fe200078ec0ff */
[----:B------:R-:W-:Y:S01]  /*0fc0*/  UIMAD UR4, UR13, UR5, UR4 ;  /* 0x000000050d0472a4 */ /* 0x000fe2000f8e0204 */
[----:B------:R-:W-:Y:S01]  /*0fd0*/  IADD3 R5, R5, UR6, RZ ;  /* 0x0000000605057c10 */ /* 0x000fe2000fffe0ff */
[C---:B------:R-:W-:Y:S01]  /*0fe0*/  IMAD R10, R9.reuse, c[0x0][0x1d8], RZ ;  /* 0x00007600090a7a24 */ /* 0x040fe200078e02ff */
[----:B------:R-:W-:Y:S01]  /*0ff0*/  LOP3.LUT R15, R0, 0x38, R2, 0xf8, !PT ;  /* 0x00000038000f7812 */ /* 0x000fe200078ef802 */
[----:B------:R-:W-:Y:S01]  /*1000*/  IMAD R9, R9, c[0x0][0x1a8], RZ ;  /* 0x00006a0009097a24 */ /* 0x000fe200078e02ff */
[----:B------:R-:W-:Y:S01]  /*1010*/  SHF.R.U32.HI R0, RZ, 0x3, R0 ;  /* 0x00000003ff007819 */ /* 0x000fe20000011600 */
[C---:B------:R-:W-:Y:S01]  /*1020*/  IMAD R14, R8.reuse, c[0x0][0x1dc], R10 ;  /* 0x00007700080e7a24 */ /* 0x040fe200078e020a */
[----:B------:R-:W-:Y:S01]  /*1030*/  IADD3 R13, R13, UR4, RZ ;  /* 0x000000040d0d7c10 */ /* 0x000fe2000fffe0ff */
[C---:B------:R-:W-:Y:S01]  /*1040*/  IMAD.WIDE.U32 R10, R8.reuse, c[0x0][0x1d8], R6 ;  /* 0x00007600080a7a25 */ /* 0x040fe200078e0006 */
[----:B------:R-:W-:Y:S01]  /*1050*/  LOP3.LUT R15, R15, R0, RZ, 0x3c, !PT ;  /* 0x000000000f0f7212 */ /* 0x000fe200078e3cff */
[----:B------:R-:W-:Y:S01]  /*1060*/  ULDC.64 UR4, c[0x0][0x188] ;  /* 0x0000620000047ab9 */ /* 0x000fe20000000a00 */
[----:B------:R-:W-:Y:S01]  /*1070*/  CS2R R162, SRZ ;  /* 0x0000000000a27805 */ /* 0x000fe2000001ff00 */
[C---:B------:R-:W-:Y:S01]  /*1080*/  IMAD R7, R8.reuse, c[0x0][0x1ac], R9 ;  /* 0x00006b0008077a24 */ /* 0x040fe200078e0209 */
[----:B------:R-:W-:Y:S01]  /*1090*/  UIMAD UR4, UR9, UR4, URZ ;  /* 0x00000004090472a4 */ /* 0x000fe2000f8e023f */
[----:B------:R-:W-:Y:S01]  /*10a0*/  IMAD.WIDE.U32 R8, R8, c[0x0][0x1a8], R4 ;  /* 0x00006a0008087a25 */ /* 0x000fe200078e0004 */
[----:B------:R-:W-:Y:S01]  /*10b0*/  LEA R4, P1, R10, c[0x0][0x1c0], 0x1 ;  /* 0x000070000a047a11 */ /* 0x000fe200078208ff */
[----:B------:R-:W-:Y:S01]  /*10c0*/  CS2R R160, SRZ ;  /* 0x0000000000a07805 */ /* 0x000fe2000001ff00 */
[----:B------:R-:W-:Y:S01]  /*10d0*/  UIMAD UR6, UR14, UR5, UR4 ;  /* 0x000000050e0672a4 */ /* 0x000fe2000f8e0204 */
[----:B------:R-:W-:Y:S01]  /*10e0*/  IMAD.IADD R7, R9, 0x1, R7 ;  /* 0x0000000109077824 */ /* 0x000fe200078e0207 */
[C---:B------:R-:W-:Y:S01]  /*10f0*/  LEA R6, P0, R8.reuse, c[0x0][0x190], 0x1 ;  /* 0x0000640008067a11 */ /* 0x040fe200078008ff */
[----:B------:R-:W-:Y:S01]  /*1100*/  IMAD.IADD R0, R11, 0x1, R14 ;  /* 0x000000010b007824 */ /* 0x000fe200078e020e */
[----:B------:R-:W-:Y:S01]  /*1110*/  ULDC.64 UR4, c[0x0][0x178] ;  /* 0x00005e0000047ab9 */ /* 0x000fe20000000a00 */
[----:B------:R-:W-:Y:S01]  /*1120*/  IMAD.MOV.U32 R9, RZ, RZ, c[0x0][0x1d8] ;  /* 0x00007600ff097624 */ /* 0x000fe200078e00ff */
[----:B------:R-:W-:Y:S01]  /*1130*/  LEA.HI.X R7, R8, c[0x0][0x194], R7, 0x1, P0 ;  /* 0x0000650008077a11 */ /* 0x000fe200000f0c07 */
[----:B------:R-:W-:Y:S01]  /*1140*/  IMAD.MOV.U32 R14, RZ, RZ, c[0x0][0x1a8] ;  /* 0x00006a00ff0e7624 */ /* 0x000fe200078e00ff */
[----:B------:R-:W-:Y:S01]  /*1150*/  LEA.HI R8, R20, R248, RZ, 0x6 ;  /* 0x000000f814087211 */ /* 0x000fe200078f30ff */
[----:B------:R-:W-:Y:S01]  /*1160*/  IMAD.U32 R11, RZ, RZ, UR14 ;  /* 0x0000000eff0b7e24 */ /* 0x000fe2000f8e00ff */
[----:B------:R-:W-:Y:S01]  /*1170*/  LEA.HI.X R5, R10, c[0x0][0x1c4], R0, 0x1, P1 ;  /* 0x000071000a057a11 */ /* 0x000fe200008f0c00 */
[----:B------:R-:W-:Y:S01]  /*1180*/  IMAD.MOV.U32 R10, RZ, RZ, c[0x0][0x1dc] ;  /* 0x00007700ff0a7624 */ /* 0x000fe200078e00ff */
[----:B------:R-:W-:Y:S01]  /*1190*/  IADD3 R0, -R250, UR8, RZ ;  /* 0x00000008fa007c10 */ /* 0x000fe2000fffe1ff */
[----:B------:R-:W-:Y:S01]  /*11a0*/  IMAD.WIDE.U32 R18, R11, c[0x0][0x188], R12 ;  /* 0x000062000b127a25 */ /* 0x000fe200078e000c */
[----:B------:R-:W-:Y:S01]  /*11b0*/  SHF.R.S32.HI R29, RZ, 0x6, R8 ;  /* 0x00000006ff1d7819 */ /* 0x000fe20000011408 */
[----:B------:R-:W-:Y:S01]  /*11c0*/  UIMAD UR7, UR19, UR4, URZ ;  /* 0x00000004130772a4 */ /* 0x000fe2000f8e023f */
[C---:B------:R-:W-:Y:S01]  /*11d0*/  LEA R8, P0, R9.reuse, R4, 0x6 ;  /* 0x0000000409087211 */ /* 0x040fe200078030ff */
[----:B------:R-:W-:Y:S01]  /*11e0*/  UIMAD.WIDE.U32 UR22, UR11, UR4, URZ ;  /* 0x000000040b1672a5 */ /* 0x000fe2000f8e003f */
[C---:B------:R-:W-:Y:S01]  /*11f0*/  ISETP.LT.OR P1, PT, R0.reuse, 0x1, P4 ;  /* 0x000000010000780c */ /* 0x040fe20002721670 */
[----:B------:R-:W-:Y:S01]  /*1200*/  UIMAD UR5, UR11, UR5, UR7 ;  /* 0x000000050b0572a4 */ /* 0x000fe2000f8e0207 */
[----:B------:R-:W-:Y:S01]  /*1210*/  LEA.HI.X R9, R9, R5, R10, 0x6, P0 ;  /* 0x0000000509097211 */ /* 0x000fe200000f340a */
[----:B------:R-:W-:Y:S01]  /*1220*/  IMAD R10, R29, 0x200, R15 ;  /* 0x000002001d0a7824 */ /* 0x000fe200078e020f */
[----:B------:R-:W-:Y:S01]  /*1230*/  ISETP.GE.AND P0, PT, R27, c[0x0][0x1cc], PT ;  /* 0x000073001b007a0c */ /* 0x000fe20003f06270 */
[----:B------:R-:W-:Y:S01]  /*1240*/  IMAD.MOV.U32 R15, RZ, RZ, c[0x0][0x1ac] ;  /* 0x00006b00ff0f7624 */ /* 0x000fe200078e00ff */
[----:B------:R-:W-:Y:S01]  /*1250*/  ISETP.LT.OR P3, PT, R0, 0x1, P5 ;  /* 0x000000010000780c */ /* 0x000fe20002f61670 */
[----:B------:R-:W-:Y:S01]  /*1260*/  IMAD.SHL.U32 R240, R10, 0x2, RZ ;  /* 0x000000020af07824 */ /* 0x000fe200078e00ff */
[----:B------:R-:W-:Y:S01]  /*1270*/  ISETP.LT.OR P2, PT, R0, 0x1, P6 ;  /* 0x000000010000780c */ /* 0x000fe20003741670 */
[----:B------:R-:W-:Y:S01]  /*1280*/  IMAD.SHL.U32 R12, R248, 0x4, RZ ;  /* 0x00000004f80c7824 */ /* 0x000fe200078e00ff */
[----:B------:R-:W-:Y:S01]  /*1290*/  UIADD3 UR5, UR23, UR5, URZ ;  /* 0x0000000517057290 */ /* 0x000fe2000fffe03f */
[C---:B------:R-:W-:Y:S01]  /*12a0*/  ISETP.LT.OR P6, PT, R0.reuse, 0x21, P6 ;  /* 0x000000210000780c */ /* 0x040fe200037c1670 */
[----:B------:R1:W-:Y:S01]  /*12b0*/  STL.64 [R1+0x8], R18 ;  /* 0x0000081201007387 */ /* 0x0003e20000100a00 */
[----:B------:R-:W-:Y:S01]  /*12c0*/  IADD3 R21, R19, UR6, RZ ;  /* 0x0000000613157c10 */ /* 0x000fe2000fffe0ff */
[----:B------:R-:W-:Y:S01]  /*12d0*/  ULDC.64 UR6, c[0x0][0x270] ;  /* 0x00009c0000067ab9 */ /* 0x000fe20000000a00 */
[--C-:B------:R-:W-:Y:S01]  /*12e0*/  SHF.R.S32.HI R13, RZ, 0x1f, R12.reuse ;  /* 0x0000001fff0d7819 */ /* 0x100fe2000001140c */
[----:B------:R-:W-:Y:S01]  /*12f0*/  @!PT LDS RZ, [RZ] ;  /* 0x00000000fffff984 */ /* 0x000fe20000000800 */
[----:B------:R-:W-:Y:S01]  /*1300*/  @!PT LDS RZ, [RZ] ;  /* 0x00000000fffff984 */ /* 0x000fe20000000800 */
[----:B------:R-:W-:Y:S01]  /*1310*/  @!PT LDS RZ, [RZ] ;  /* 0x00000000fffff984 */ /* 0x000fe20000000800 */
[----:B------:R2:W-:Y:S01]  /*1320*/  LDGSTS.E.BYPASS.LTC128B.128 [R240+0x8080], [R4.64], !P1 ;  /* 0x0808000004f07fae */ /* 0x0005e2000c901d50 */
[----:B------:R-:W-:Y:S01]  /*1330*/  ISETP.LT.OR P1, PT, R0, 0x1, P0 ;  /* 0x000000010000780c */ /* 0x000fe20000721670 */
[----:B------:R-:W-:Y:S01]  /*1340*/  IMAD.U32 R17, RZ, RZ, UR5 ;  /* 0x00000005ff117e24 */ /* 0x000fe2000f8e00ff */
[----:B------:R-:W-:Y:S01]  /*1350*/  LEA R10, P0, R14, R6, 0x6 ;  /* 0x000000060e0a7211 */ /* 0x000fe200078030ff */
[----:B------:R2:W-:Y:S01]  /*1360*/  LDGSTS.E.BYPASS.LTC128B.128 [R240+0xa080], [R4.64+0x80], !P3 ;  /* 0x0a08008004f07fae */ /* 0x0005e2000d901d50 */
[----:B------:R-:W-:Y:S01]  /*1370*/  ISETP.GE.AND P3, PT, R2, c[0x0][0x19c], PT ;  /* 0x0000670002007a0c */ /* 0x000fe20003f66270 */
[----:B------:R-:W-:Y:S01]  /*1380*/  ULDC.64 UR4, c[0x0][0x238] ;  /* 0x00008e0000047ab9 */ /* 0x000fe20000000a00 */
[----:B------:R-:W-:Y:S01]  /*1390*/  LEA.HI.X R11, R14, R7, R15, 0x6, P0 ;  /* 0x000000070e0b7211 */ /* 0x000fe200000f340f */
[----:B------:R2:W-:Y:S01]  /*13a0*/  LDGSTS.E.BYPASS.LTC128B.128 [R240+0xc080], [R4.64+0x100], !P2 ;  /* 0x0c08010004f07fae */ /* 0x0005e2000d101d50 */
[----:B------:R-:W-:Y:S01]  /*13b0*/  ISETP.LT.OR P0, PT, R0, 0x21, P5 ;  /* 0x000000210000780c */ /* 0x000fe20002f01670 */
[----:B------:R-:W-:Y:S01]  /*13c0*/  IMAD.U32 R14, RZ, RZ, UR13 ;  /* 0x0000000dff0e7e24 */ /* 0x000fe2000f8e00ff */
[C---:B------:R-:W-:Y:S01]  /*13d0*/  ISETP.GE.AND P2, PT, R27.reuse, c[0x0][0x1cc], PT ;  /* 0x000073001b007a0c */ /* 0x040fe20003f46270 */
[----:B------:R-:W-:Y:S01]  /*13e0*/  UIMAD UR4, UR20, UR4, URZ ;  /* 0x00000004140472a4 */ /* 0x000fe2000f8e023f */
[----:B------:R3:W-:Y:S01]  /*13f0*/  STL [R1+0x18], R21 ;  /* 0x0000181501007387 */ /* 0x0007e20000100800 */
[--C-:B------:R-:W-:Y:S01]  /*1400*/  IMAD.WIDE.U32 R14, R14, c[0x0][0x270], R12.reuse ;  /* 0x00009c000e0e7a25 */ /* 0x100fe200078e000c */
[C---:B------:R-:W-:Y:S01]  /*1410*/  ISETP.LT.OR P5, PT, R0.reuse, 0x21, P2 ;  /* 0x000000210000780c */ /* 0x040fe200017a1670 */
[----:B------:R-:W-:Y:S01]  /*1420*/  UIMAD UR4, UR13, UR5, UR4 ;  /* 0x000000050d0472a4 */ /* 0x000fe2000f8e0204 */
[----:B------:R2:W-:Y:S01]  /*1430*/  LDGSTS.E.BYPASS.LTC128B.128 [R240+0xe080], [R4.64+0x180], !P1 ;  /* 0x0e08018004f07fae */ /* 0x0005e2000c901d50 */
[----:B------:R-:W-:Y:S01]  /*1440*/  ISETP.LT.OR P1, PT, R0, 0x21, P4 ;  /* 0x000000210000780c */ /* 0x000fe20002721670 */
[----:B------:R-:W-:Y:S01]  /*1450*/  UIMAD UR6, UR20, UR6, URZ ;  /* 0x00000006140672a4 */ /* 0x000fe2000f8e023f */
[----:B------:R-:W-:Y:S01]  /*1460*/  ISETP.GE.AND P2, PT, R28, c[0x0][0x19c], PT ;  /* 0x000067001c007a0c */ /* 0x000fe20003f46270 */
[----:B------:R-:W-:Y:S01]  /*1470*/  IMAD.MOV.U32 R246, RZ, RZ, 0x20 ;  /* 0x00000020fff67424 */ /* 0x000fe200078e00ff */
[----:B------:R-:W-:Y:S01]  /*1480*/  CS2R R158, SRZ ;  /* 0x00000000009e7805 */ /* 0x000fe2000001ff00 */
[----:B------:R-:W-:Y:S01]  /*1490*/  UIMAD UR6, UR13, UR7, UR6 ;  /* 0x000000070d0672a4 */ /* 0x000fe2000f8e0206 */
[C---:B------:R-:W-:Y:S01]  /*14a0*/  ISETP.LT.OR P4, PT, R0.reuse, 0x1, P2 ;  /* 0x000000010000780c */ /* 0x040fe20001781670 */
[----:B------:R-:W-:Y:S01]  /*14b0*/  CS2R R156, SRZ ;  /* 0x00000000009c7805 */ /* 0x000fe2000001ff00 */
[----:B------:R-:W-:Y:S01]  /*14c0*/  CS2R R154, SRZ ;  /* 0x00000000009a7805 */ /* 0x000fe2000001ff00 */
[----:B------:R-:W-:Y:S01]  /*14d0*/  CS2R R152, SRZ ;  /* 0x0000000000987805 */ /* 0x000fe2000001ff00 */
[----:B------:R-:W-:Y:S01]  /*14e0*/  CS2R R150, SRZ ;  /* 0x0000000000967805 */ /* 0x000fe2000001ff00 */
[----:B------:R-:W-:Y:S01]  /*14f0*/  CS2R R148, SRZ ;  /* 0x0000000000947805 */ /* 0x000fe2000001ff00 */
[----:B------:R-:W-:Y:S01]  /*1500*/  CS2R R146, SRZ ;  /* 0x0000000000927805 */ /* 0x000fe2000001ff00 */
[----:B------:R4:W-:Y:S01]  /*1510*/  LDGSTS.E.BYPASS.LTC128B.128 [R240+0x9080], [R8.64], !P1 ;  /* 0x0908000008f07fae */ /* 0x0009e2000c901d50 */
[----:B------:R-:W-:Y:S01]  /*1520*/  ISETP.GE.AND P1, PT, R27, c[0x0][0x19c], PT ;  /* 0x000067001b007a0c */ /* 0x000fe20003f26270 */
[----:B------:R-:W-:Y:S01]  /*1530*/  CS2R R144, SRZ ;  /* 0x0000000000907805 */ /* 0x000fe2000001ff00 */
[----:B------:R-:W-:Y:S01]  /*1540*/  CS2R R142, SRZ ;  /* 0x00000000008e7805 */ /* 0x000fe2000001ff00 */
[----:B------:R4:W-:Y:S01]  /*1550*/  LDGSTS.E.BYPASS.LTC128B.128 [R240+0xb080], [R8.64+0x80], !P0 ;  /* 0x0b08008008f07fae */ /* 0x0009e2000c101d50 */
[----:B------:R-:W-:Y:S01]  /*1560*/  CS2R R140, SRZ ;  /* 0x00000000008c7805 */ /* 0x000fe2000001ff00 */
[----:B------:R-:W-:Y:S01]  /*1570*/  CS2R R138, SRZ ;  /* 0x00000000008a7805 */ /* 0x000fe2000001ff00 */
[----:B------:R-:W-:Y:S01]  /*1580*/  CS2R R136, SRZ ;  /* 0x0000000000887805 */ /* 0x000fe2000001ff00 */
[----:B------:R4:W-:Y:S01]  /*1590*/  LDGSTS.E.BYPASS.LTC128B.128 [R240+0xd080], [R8.64+0x100], !P6 ;  /* 0x0d08010008f07fae */ /* 0x0009e2000f101d50 */
[C---:B------:R-:W-:Y:S01]  /*15a0*/  ISETP.LT.OR P6, PT, R0.reuse, 0x1, P3 ;  /* 0x000000010000780c */ /* 0x040fe20001fc1670 */
[----:B------:R-:W-:Y:S01]  /*15b0*/  CS2R R134, SRZ ;  /* 0x0000000000867805 */ /* 0x000fe2000001ff00 */
[----:B------:R-:W-:Y:S01]  /*15c0*/  ISETP.LT.OR P3, PT, R0, 0x21, P3 ;  /* 0x000000210000780c */ /* 0x000fe20001f61670 */
[----:B------:R4:W-:Y:S01]  /*15d0*/  LDGSTS.E.BYPASS.LTC128B.128 [R240+0xf080], [R8.64+0x180], !P5 ;  /* 0x0f08018008f07fae */ /* 0x0009e2000e901d50 */
[----:B--2---:R-:W-:Y:S01]  /*15e0*/  IMAD.U32 R4, RZ, RZ, UR22 ;  /* 0x00000016ff047e24 */ /* 0x004fe2000f8e00ff */
[----:B------:R-:W-:Y:S01]  /*15f0*/  CS2R R132, SRZ ;  /* 0x0000000000847805 */ /* 0x000fe2000001ff00 */
[----:B------:R-:W-:Y:S01]  /*1600*/  IMAD.U32 R5, RZ, RZ, UR23 ;  /* 0x00000017ff057e24 */ /* 0x000fe2000f8e00ff */
[----:B------:R-:W-:Y:S01]  /*1610*/  CS2R R130, SRZ ;  /* 0x0000000000827805 */ /* 0x000fe2000001ff00 */
[----:B------:R-:W-:Y:S01]  /*1620*/  CS2R R128, SRZ ;  /* 0x0000000000807805 */ /* 0x000fe2000001ff00 */
[----:B------:R-:W-:Y:S01]  /*1630*/  LEA R5, P0, R4, R18, 0x6 ;  /* 0x0000001204057211 */ /* 0x000fe200078030ff */
[----:B-1----:R-:W-:Y:S01]  /*1640*/  IMAD.WIDE.U32 R18, R16, c[0x0][0x288], R12 ;  /* 0x0000a20010127a25 */ /* 0x002fe200078e000c */
[----:B------:R-:W-:Y:S01]  /*1650*/  IADD3 R13, R23, UR4, RZ ;  /* 0x00000004170d7c10 */ /* 0x000fe2000fffe0ff */
[----:B------:R-:W-:Y:S01]  /*1660*/  ULDC.64 UR4, c[0x0][0x278] ;  /* 0x00009e0000047ab9 */ /* 0x000fe20000000a00 */
[----:B------:R-:W-:Y:S01]  /*1670*/  LEA.HI.X R12, R4, R21, R17, 0x6, P0 ;  /* 0x00000015040c7211 */ /* 0x000fe200000f3411 */
[----:B------:R1:W-:Y:S01]  /*1680*/  LDGSTS.E.BYPASS.LTC128B.128 [R240+0x80], [R6.64], !P6 ;  /* 0x0008000006f07fae */ /* 0x0003e2000f101d50 */
[----:B------:R-:W-:Y:S01]  /*1690*/  ISETP.GE.AND P0, PT, R26, c[0x0][0x19c], PT ;  /* 0x000067001a007a0c */ /* 0x000fe20003f06270 */
[----:B------:R-:W-:Y:S01]  /*16a0*/  UIMAD UR4, UR9, UR4, URZ ;  /* 0x00000004090472a4 */ /* 0x000fe2000f8e023f */
[C---:B------:R-:W-:Y:S01]  /*16b0*/  ISETP.LT.OR P6, PT, R0.reuse, 0x21, P2 ;  /* 0x000000210000780c */ /* 0x040fe200017c1670 */
[----:B------:R1:W-:Y:S01]  /*16c0*/  LDGSTS.E.BYPASS.LTC128B.128 [R240+0x2080], [R6.64+0x80], !P4 ;  /* 0x0208008006f07fae */ /* 0x0003e2000e101d50 */
[C---:B------:R-:W-:Y:S01]  /*16d0*/  ISETP.LT.OR P5, PT, R0.reuse, 0x1, P0 ;  /* 0x000000010000780c */ /* 0x040fe200007a1670 */
[----:B------:R-:W-:Y:S01]  /*16e0*/  CS2R R126, SRZ ;  /* 0x00000000007e7805 */ /* 0x000fe2000001ff00 */
[C---:B------:R-:W-:Y:S01]  /*16f0*/  ISETP.LT.OR P4, PT, R0.reuse, 0x1, P1 ;  /* 0x000000010000780c */ /* 0x040fe20000f81670 */
[----:B------:R-:W-:Y:S01]  /*1700*/  CS2R R124, SRZ ;  /* 0x00000000007c7805 */ /* 0x000fe2000001ff00 */
[C---:B------:R-:W-:Y:S01]  /*1710*/  ISETP.LT.OR P2, PT, R0.reuse, 0x21, P0 ;  /* 0x000000210000780c */ /* 0x040fe20000741670 */
[----:B------:R-:W-:Y:S01]  /*1720*/  CS2R R122, SRZ ;  /* 0x00000000007a7805 */ /* 0x000fe2000001ff00 */
[C---:B------:R-:W-:Y:S01]  /*1730*/  LEA R4, P0, R5.reuse, c[0x0][0x160], 0x1 ;  /* 0x0000580005047a11 */ /* 0x040fe200078008ff */
[----:B------:R-:W-:Y:S01]  /*1740*/  CS2R R120, SRZ ;  /* 0x0000000000787805 */ /* 0x000fe2000001ff00 */
[----:B------:R-:W-:Y:S01]  /*1750*/  ISETP.LT.OR P1, PT, R0, 0x21, P1 ;  /* 0x000000210000780c */ /* 0x000fe20000f21670 */
[----:B------:R-:W-:Y:S01]  /*1760*/  IMAD.MOV.U32 R0, RZ, RZ, c[0x0][0x178] ;  /* 0x00005e00ff007624 */ /* 0x000fe200078e00ff */
[----:B------:R-:W-:Y:S01]  /*1770*/  LEA.HI.X R5, R5, c[0x0][0x164], R12, 0x1, P0 ;  /* 0x0000590005057a11 */ /* 0x000fe200000f0c0c */
[----:B----4-:R-:W-:Y:S01]  /*1780*/  IMAD.U32 R9, RZ, RZ, UR18 ;  /* 0x00000012ff097e24 */ /* 0x010fe2000f8e00ff */
[----:B------:R-:W-:Y:S01]  /*1790*/  P2R R8, PR, RZ, 0x8 ;  /* 0x00000008ff087803 */ /* 0x000fe20000000000 */
[----:B------:R1:W-:Y:S01]  /*17a0*/  LDGSTS.E.BYPASS.LTC128B.128 [R240+0x4080], [R6.64+0x100], !P5 ;  /* 0x0408010006f07fae */ /* 0x0003e2000e901d50 */
[----:B------:R-:W-:Y:S01]  /*17b0*/  ISETP.GE.AND P3, PT, R2, c[0x0][0x16c], PT ;  /* 0x00005b0002007a0c */ /* 0x000fe20003f66270 */
[----:B------:R-:W-:Y:S01]  /*17c0*/  IMAD.MOV.U32 R12, RZ, RZ, R22 ;  /* 0x000000ffff0c7224 */ /* 0x000fe200078e0016 */
[----:B------:R-:W-:Y:S01]  /*17d0*/  ISETP.NE.AND P5, PT, R8, RZ, PT ;  /* 0x000000ff0800720c */ /* 0x000fe20003fa5270 */
[----:B------:R1:W-:Y:S01]  /*17e0*/  LDGSTS.E.BYPASS.LTC128B.128 [R240+0x6080], [R6.64+0x180], !P4 ;  /* 0x0608018006f07fae */ /* 0x0003e2000e101d50 */
[----:B------:R-:W-:Y:S01]  /*17f0*/  IADD3 R9, -R9, c[0x0][0x168], -R250 ;  /* 0x00005a0009097a10 */ /* 0x000fe20007ffe9fa */
[----:B------:R-:W-:Y:S01]  /*1800*/  CS2R R118, SRZ ;  /* 0x0000000000767805 */ /* 0x000fe2000001ff00 */
[CC--:B------:R-:W-:Y:S01]  /*1810*/  LEA.HI R17, R20.reuse, R248.reuse, RZ, 0x4 ;  /* 0x000000f814117211 */ /* 0x0c0fe200078f20ff */
[----:B------:R-:W-:Y:S01]  /*1820*/  CS2R R116, SRZ ;  /* 0x0000000000747805 */ /* 0x000fe2000001ff00 */
[C---:B------:R-:W-:Y:S01]  /*1830*/  ISETP.LT.OR P0, PT, R9.reuse, 0x1, P3 ;  /* 0x000000010900780c */ /* 0x040fe20001f01670 */
[----:B------:R-:W-:Y:S01]  /*1840*/  CS2R R114, SRZ ;  /* 0x0000000000727805 */ /* 0x000fe2000001ff00 */
[----:B------:R-:W-:Y:S01]  /*1850*/  SHF.R.S32.HI R8, RZ, 0x4, R17 ;  /* 0x00000004ff087819 */ /* 0x000fe20000011411 */
[----:B------:R-:W-:Y:S01]  /*1860*/  CS2R R112, SRZ ;  /* 0x0000000000707805 */ /* 0x000fe2000001ff00 */
[----:B------:R-:W-:Y:S01]  /*1870*/  LEA.HI R16, R20, R248, RZ, 0x5 ;  /* 0x000000f814107211 */ /* 0x000fe200078f28ff */
        /* <DEDUP_REMOVED lines=17> */
[----:B-1----:R-:W-:Y:S01]  /*1990*/  IADD3 R7, R15, UR6, RZ ;  /* 0x000000060f077c10 */ /* 0x002fe2000fffe0ff */
[----:B------:R-:W0:Y:S01]  /*19a0*/  LDGDEPBAR ;  /* 0x00000000000079af */ /* 0x000e220000000000 */
[C---:B------:R-:W-:Y:S01]  /*19b0*/  ISETP.LT.OR P1, PT, R9.reuse, 0x1, P1 ;  /* 0x000000010900780c */ /* 0x040fe20000f21670 */
[----:B------:R-:W-:Y:S01]  /*19c0*/  IMAD.MOV.U32 R6, RZ, RZ, R14 ;  /* 0x000000ffff067224 */ /* 0x000fe200078e000e */
[----:B------:R-:W-:Y:S01]  /*19d0*/  ULDC.64 UR6, c[0x0][0x210] ;  /* 0x0000840000067ab9 */ /* 0x000fe20000000a00 */
[----:B------:R1:W-:Y:S01]  /*19e0*/  LDGSTS.E.BYPASS.LTC128B.128 [R240+0x10080], [R4.64], !P0 ;  /* 0x1008000004f07fae */ /* 0x0003e2000c101d50 */
[----:B------:R-:W-:Y:S01]  /*19f0*/  UIMAD UR21, UR20, UR6, URZ ;  /* 0x00000006141572a4 */ /* 0x000fe2000f8e023f */
[----:B------:R-:W-:Y:S01]  /*1a00*/  CS2R R94, SRZ ;  /* 0x00000000005e7805 */ /* 0x000fe2000001ff00 */
[----:B------:R-:W-:Y:S01]  /*1a10*/  UIMAD UR6, UR14, UR5, UR4 ;  /* 0x000000050e0672a4 */ /* 0x000fe2000f8e0204 */
[----:B------:R1:W-:Y:S01]  /*1a20*/  LDGSTS.E.BYPASS.LTC128B.128 [R240+0x12080], [R4.64+0x80], !P2 ;  /* 0x1208008004f07fae */ /* 0x0003e2000d101d50 */
[----:B------:R-:W-:Y:S01]  /*1a30*/  UIMAD UR7, UR13, UR7, UR21 ;  /* 0x000000070d0772a4 */ /* 0x000fe2000f8e0215 */
[----:B------:R-:W-:Y:S01]  /*1a40*/  ISETP.LT.OR P2, PT, R9, 0x21, P6 ;  /* 0x000000210900780c */ /* 0x000fe20003741670 */
[----:B------:R-:W-:Y:S01]  /*1a50*/  USHF.R.S32.HI UR21, URZ, 0x1f, UR18 ;  /* 0x0000001f3f157899 */ /* 0x000fe20008011412 */
[----:B------:R1:W-:Y:S01]  /*1a60*/  LDGSTS.E.BYPASS.LTC128B.128 [R240+0x14080], [R4.64+0x100], !P4 ;  /* 0x1408010004f07fae */ /* 0x0003e2000e101d50 */
[C---:B------:R-:W-:Y:S01]  /*1a70*/  ISETP.GE.AND P4, PT, R2.reuse, c[0x0][0x16c], PT ;  /* 0x00005b0002007a0c */ /* 0x040fe20003f86270 */
[----:B------:R-:W-:Y:S01]  /*1a80*/  ULDC.64 UR4, c[0x0][0x218] ;  /* 0x0000860000047ab9 */ /* 0x000fe20000000a00 */
[----:B------:R-:W-:Y:S01]  /*1a90*/  CS2R R92, SRZ ;  /* 0x00000000005c7805 */ /* 0x000fe2000001ff00 */
[----:B------:R1:W-:Y:S01]  /*1aa0*/  LDGSTS.E.BYPASS.LTC128B.128 [R240+0x16080], [R4.64+0x180], !P1 ;  /* 0x1608018004f07fae */ /* 0x0003e2000c901d50 */
[----:B------:R-:W-:Y:S01]  /*1ab0*/  ISETP.GE.AND P1, PT, R2, c[0x0][0x1fc], PT ;  /* 0x00007f0002007a0c */ /* 0x000fe20003f26270 */
[----:B------:R-:W-:Y:S01]  /*1ac0*/  UIMAD UR4, UR9, UR4, URZ ;  /* 0x00000004090472a4 */ /* 0x000fe2000f8e023f */
[----:B------:R-:W-:Y:S01]  /*1ad0*/  SEL R33, RZ, 0x1, P4 ;  /* 0x00000001ff217807 */ /* 0x000fe20002000000 */
[----:B------:R-:W-:Y:S01]  /*1ae0*/  CS2R R90, SRZ ;  /* 0x00000000005a7805 */ /* 0x000fe2000001ff00 */
[----:B------:R-:W-:Y:S01]  /*1af0*/  P2R R24, PR, RZ, 0x2 ;  /* 0x00000002ff187803 */ /* 0x000fe20000000000 */
[----:B------:R-:W-:Y:S01]  /*1b00*/  UIMAD UR22, UR14, UR5, UR4 ;  /* 0x000000050e1672a4 */ /* 0x000fe2000f8e0204 */
[----:B--2---:R-:W-:Y:S01]  /*1b10*/  IMAD.MOV.U32 R11, RZ, RZ, c[0x0][0x17c] ;  /* 0x00005f00ff0b7624 */ /* 0x004fe200078e00ff */
[----:B------:R-:W-:Y:S01]  /*1b20*/  LEA R10, P0, R0, R4, 0x6 ;  /* 0x00000004000a7211 */ /* 0x000fe200078030ff */
[----:B------:R-:W-:Y:S01]  /*1b30*/  ULDC.64 UR4, c[0x0][0x288] ;  /* 0x0000a20000047ab9 */ /* 0x000fe20000000a00 */
[----:B------:R-:W-:Y:S01]  /*1b40*/  ISETP.GT.AND P1, PT, R248, 0xf, PT ;  /* 0x0000000ff800780c */ /* 0x000fe20003f24270 */
[----:B------:R-:W-:Y:S01]  /*1b50*/  UIMAD UR4, UR20, UR4, URZ ;  /* 0x00000004140472a4 */ /* 0x000fe2000f8e023f */
[----:B------:R-:W-:Y:S01]  /*1b60*/  LEA.HI.X R11, R0, R5, R11, 0x6, P0 ;  /* 0x00000005000b7211 */ /* 0x000fe200000f340b */
[----:B------:R-:W-:Y:S01]  /*1b70*/  CS2R R88, SRZ ;  /* 0x0000000000587805 */ /* 0x000fe2000001ff00 */
[----:B------:R-:W-:Y:S01]  /*1b80*/  ISETP.GE.AND P0, PT, R2, c[0x0][0x1fc], PT ;  /* 0x00007f0002007a0c */ /* 0x000fe20003f06270 */
[----:B------:R-:W-:Y:S01]  /*1b90*/  IMAD.WIDE.U32 R2, R250, c[0x0][0x208], R2 ;  /* 0x00008200fa027a25 */ /* 0x000fe200078e0002 */
[----:B------:R-:W-:Y:S01]  /*1ba0*/  LEA.HI R0, R17, R8, RZ, 0x1 ;  /* 0x0000000811007211 */ /* 0x000fe200078f08ff */
[----:B------:R-:W-:Y:S01]  /*1bb0*/  UIMAD UR4, UR13, UR5, UR4 ;  /* 0x000000050d0472a4 */ /* 0x000fe2000f8e0204 */
[----:B------:R-:W-:Y:S01]  /*1bc0*/  P2R R23, PR, RZ, 0x1 ;  /* 0x00000001ff177803 */ /* 0x000fe20000000000 */
[----:B------:R-:W-:Y:S01]  /*1bd0*/  CS2R R86, SRZ ;  /* 0x0000000000567805 */ /* 0x000fe2000001ff00 */
[----:B------:R-:W-:Y:S01]  /*1be0*/  ISETP.LT.OR P0, PT, R9, 0x21, P3 ;  /* 0x000000210900780c */ /* 0x000fe20001f01670 */
[----:B------:R-:W-:Y:S01]  /*1bf0*/  CS2R R84, SRZ ;  /* 0x0000000000547805 */ /* 0x000fe2000001ff00 */
[----:B------:R-:W-:Y:S01]  /*1c00*/  LOP3.LUT R0, R0, 0xfffffffe, RZ, 0xc0, !PT ;  /* 0xfffffffe00007812 */ /* 0x000fe200078ec0ff */
[----:B------:R-:W-:Y:S01]  /*1c10*/  CS2R R82, SRZ ;  /* 0x0000000000527805 */ /* 0x000fe2000001ff00 */
[----:B------:R-:W-:Y:S01]  /*1c20*/  @P1 LOP3.LUT R252, R252, 0x1, RZ, 0xfc, !PT ;  /* 0x00000001fcfc1812 */ /* 0x000fe200078efcff */
[----:B------:R-:W-:Y:S01]  /*1c30*/  CS2R R80, SRZ ;  /* 0x0000000000507805 */ /* 0x000fe2000001ff00 */
[----:B------:R-:W-:Y:S01]  /*1c40*/  ISETP.GE.AND P3, PT, R28, c[0x0][0x1fc], PT ;  /* 0x00007f001c007a0c */ /* 0x000fe20003f66270 */
[----:B------:R-:W-:Y:S01]  /*1c50*/  IMAD.IADD R22, R8, 0x1, -R0 ;  /* 0x0000000108167824 */ /* 0x000fe200078e0a00 */
[----:B-1----:R-:W-:Y:S01]  /*1c60*/  SHF.R.S32.HI R5, RZ, 0x1f, R16 ;  /* 0x0000001fff057819 */ /* 0x002fe20000011410 */
[----:B------:R-:W-:Y:S01]  /*1c70*/  IMAD R0, R251, c[0x0][0x208], RZ ;  /* 0x00008200fb007a24 */ /* 0x000fe200078e02ff */
[----:B------:R-:W-:Y:S01]  /*1c80*/  LOP3.LUT P6, RZ, R252, 0x1, RZ, 0xc0, !PT ;  /* 0x00000001fcff7812 */ /* 0x000fe200078cc0ff */
[----:B------:R-:W-:Y:S01]  /*1c90*/  IMAD.U32 R4, RZ, RZ, UR14 ;  /* 0x0000000eff047e24 */ /* 0x000fe2000f8e00ff */
[----:B------:R-:W-:Y:S01]  /*1ca0*/  ISETP.GE.AND P4, PT, R28, c[0x0][0x1fc], PT ;  /* 0x00007f001c007a0c */ /* 0x000fe20003f86270 */
[----:B------:R1:W-:Y:S01]  /*1cb0*/  LDGSTS.E.BYPASS.LTC128B.128 [R240+0x11080], [R10.64], !P0 ;  /* 0x110800000af07fae */ /* 0x0003e2000c101d50 */
[----:B------:R-:W-:Y:S01]  /*1cc0*/  ISETP.LT.OR P0, PT, R9, 0x21, P5 ;  /* 0x000000210900780c */ /* 0x000fe20002f01670 */
[----:B------:R-:W-:Y:S01]  /*1cd0*/  IMAD R0, R250, c[0x0][0x20c], R0 ;  /* 0x00008300fa007a24 */ /* 0x000fe200078e0200 */
[----:B------:R-:W-:Y:S01]  /*1ce0*/  ISETP.NE.AND P5, PT, R23, RZ, PT ;  /* 0x000000ff1700720c */ /* 0x000fe20003fa5270 */
[----:B------:R-:W-:Y:S01]  /*1cf0*/  IMAD.WIDE.U32 R30, R4, c[0x0][0x278], R6 ;  /* 0x00009e00041e7a25 */ /* 0x000fe200078e0006 */
[----:B------:R-:W-:Y:S01]  /*1d00*/  SHF.R.S32.HI R4, RZ, 0x5, R16 ;  /* 0x00000005ff047819 */ /* 0x000fe20000011410 */
[----:B------:R-:W-:Y:S01]  /*1d10*/  CS2R R78, SRZ ;  /* 0x00000000004e7805 */ /* 0x000fe2000001ff00 */
[----:B------:R-:W-:Y:S01]  /*1d20*/  CS2R R76, SRZ ;  /* 0x00000000004c7805 */ /* 0x000fe2000001ff00 */
[----:B------:R-:W-:Y:S01]  /*1d30*/  IMAD.IADD R3, R3, 0x1, R0 ;  /* 0x0000000103037824 */ /* 0x000fe200078e0200 */
[-C--:B------:R-:W-:Y:S01]  /*1d40*/  LEA.HI R6, R5, R4.reuse, RZ, 0x2 ;  /* 0x0000000405067211 */ /* 0x080fe200078f10ff */
[----:B------:R-:W-:Y:S01]  /*1d50*/  IMAD.U32 R0, RZ, RZ, UR13 ;  /* 0x0000000dff007e24 */ /* 0x000fe2000f8e00ff */
[----:B------:R-:W-:Y:S01]  /*1d60*/  LEA.HI R5, R4, R4, RZ, 0x1 ;  /* 0x0000000404057211 */ /* 0x000fe200078f08ff */
[----:B------:R2:W-:Y:S01]  /*1d70*/  STL.64 [R1+0x28], R30 ;  /* 0x0000281e01007387 */ /* 0x0005e20000100a00 */
[----:B---3--:R-:W-:Y:S01]  /*1d80*/  IADD3 R21, R31, UR6, RZ ;  /* 0x000000061f157c10 */ /* 0x008fe2000fffe0ff */
[----:B------:R-:W-:Y:S01]  /*1d90*/  IMAD.WIDE.U32 R2, R0, c[0x0][0x210], R2 ;  /* 0x0000840000027a25 */ /* 0x000fe200078e0002 */
[----:B------:R-:W-:Y:S01]  /*1da0*/  LOP3.LUT R7, R5, 0xfffffffe, RZ, 0xc0, !PT ;  /* 0xfffffffe05077812 */ /* 0x000fe200078ec0ff */
[----:B------:R1:W-:Y:S01]  /*1db0*/  LDGSTS.E.BYPASS.LTC128B.128 [R240+0x13080], [R10.64+0x80], !P0 ;  /* 0x130800800af07fae */ /* 0x0003e2000c101d50 */
[----:B------:R-:W-:Y:S01]  /*1dc0*/  @!P1 IADD3 R0, P0, R30, UR18, RZ ;  /* 0x000000121e009c10 */ /* 0x000fe2000ff1e0ff */
[----:B------:R-:W-:Y:S01]  /*1dd0*/  CS2R R74, SRZ ;  /* 0x00000000004a7805 */ /* 0x000fe2000001ff00 */
[----:B------:R-:W-:Y:S01]  /*1de0*/  IADD3 R3, R3, UR7, RZ ;  /* 0x0000000703037c10 */ /* 0x000fe2000fffe0ff */
[----:B------:R-:W-:Y:S01]  /*1df0*/  ULDC.64 UR6, c[0x0][0x208] ;  /* 0x0000820000067ab9 */ /* 0x000fe20000000a00 */
[----:B------:R-:W-:Y:S01]  /*1e00*/  @!P1 IADD3.X R5, R21, UR21, RZ, P0, !PT ;  /* 0x0000001515059c10 */ /* 0x000fe200087fe4ff */
[----:B------:R3:W-:Y:S01]  /*1e10*/  STL [R1+0x34], R21 ;  /* 0x0000341501007387 */ /* 0x0007e20000100800 */
[----:B------:R-:W-:Y:S01]  /*1e20*/  LOP3.LUT R6, R6, 0xfffffffc, RZ, 0xc0, !PT ;  /* 0xfffffffc06067812 */ /* 0x000fe200078ec0ff */
[----:B------:R-:W-:Y:S01]  /*1e30*/  UIMAD UR19, UR19, UR6, URZ ;  /* 0x00000006131372a4 */ /* 0x000fe2000f8e023f */
[----:B------:R-:W-:Y:S01]  /*1e40*/  @!P1 LEA R14, P0, R0, c[0x0][0x258], 0x2 ;  /* 0x00009600000e9a11 */ /* 0x000fe200078010ff */
[----:B------:R-:W-:Y:S01]  /*1e50*/  UIMAD.WIDE.U32 UR24, UR11, UR6, URZ ;  /* 0x000000060b1872a5 */ /* 0x000fe2000f8e003f */
[----:B------:R1:W-:Y:S01]  /*1e60*/  LDGSTS.E.BYPASS.LTC128B.128 [R240+0x15080], [R10.64+0x100], !P2 ;  /* 0x150801000af07fae */ /* 0x0003e2000d101d50 */
[----:B------:R-:W-:Y:S01]  /*1e70*/  IMAD.IADD R25, R4, 0x1, -R6 ;  /* 0x0000000104197824 */ /* 0x000fe200078e0a06 */
[----:B------:R-:W-:Y:S01]  /*1e80*/  @!P1 LEA.HI.X R15, R0, c[0x0][0x25c], R5, 0x2, P0 ;  /* 0x00009700000f9a11 */ /* 0x000fe200000f1405 */
[----:B------:R-:W-:Y:S01]  /*1e90*/  IMAD.U32 R0, RZ, RZ, UR14 ;  /* 0x0000000eff007e24 */ /* 0x000fe2000f8e00ff */
[----:B------:R-:W-:Y:S01]  /*1ea0*/  UIMAD UR19, UR11, UR7, UR19 ;  /* 0x000000070b1372a4 */ /* 0x000fe2000f8e0213 */
[C---:B------:R-:W-:Y:S01]  /*1eb0*/  ISETP.GE.AND P1, PT, R27.reuse, c[0x0][0x16c], PT ;  /* 0x00005b001b007a0c */ /* 0x040fe20003f26270 */
[----:B------:R-:W-:Y:S01]  /*1ec0*/  IMAD.MOV.U32 R6, RZ, RZ, R18 ;  /* 0x000000ffff067224 */ /* 0x000fe200078e0012 */
[----:B------:R-:W-:Y:S01]  /*1ed0*/  ISETP.GE.AND P2, PT, R27, c[0x0][0x16c], PT ;  /* 0x00005b001b007a0c */ /* 0x000fe20003f46270 */
[----:B------:R-:W-:Y:S01]  /*1ee0*/  IMAD.WIDE.U32 R34, R0, c[0x0][0x218], R2 ;  /* 0x0000860000227a25 */ /* 0x000fe200078e0002 */
[----:B------:R-:W-:Y:S01]  /*1ef0*/  UIADD3 UR19, UR25, UR19, URZ ;  /* 0x0000001319137290 */ /* 0x000fe2000fffe03f */
[----:B------:R-:W-:Y:S01]  /*1f00*/  ISETP.LT.OR P1, PT, R9, 0x21, P1 ;  /* 0x000000210900780c */ /* 0x000fe20000f21670 */
[----:B------:R-:W-:Y:S01]  /*1f10*/  CS2R R72, SRZ ;  /* 0x0000000000487805 */ /* 0x000fe2000001ff00 */
[----:B--2---:R-:W-:Y:S01]  /*1f20*/  IMAD.IADD R30, R4, 0x1, -R7 ;  /* 0x00000001041e7824 */ /* 0x004fe200078e0a07 */
[----:B------:R-:W-:Y:S01]  /*1f30*/  IADD3 R31, R35, UR22, RZ ;  /* 0x00000016231f7c10 */ /* 0x000fe2000fffe0ff */
[----:B------:R-:W-:Y:S01]  /*1f40*/  IMAD.U32 R2, RZ, RZ, UR24 ;  /* 0x00000018ff027e24 */ /* 0x000fe2000f8e00ff */
[----:B------:R-:W-:Y:S01]  /*1f50*/  IADD3 R7, R19, UR4, RZ ;  /* 0x0000000413077c10 */ /* 0x000fe2000fffe0ff */
[----:B------:R-:W-:Y:S01]  /*1f60*/  IMAD.U32 R3, RZ, RZ, UR25 ;  /* 0x00000019ff037e24 */ /* 0x000fe2000f8e00ff */
[----:B------:R2:W-:Y:S01]  /*1f70*/  STL.64 [R1], R34 ;  /* 0x0000002201007387 */ /* 0x0005e20000100a00 */
[----:B------:R-:W-:Y:S01]  /*1f80*/  ULDC.64 UR4, c[0x0][0x290] ;  /* 0x0000a40000047ab9 */ /* 0x000fe20000000a00 */
[----:B------:R-:W-:Y:S01]  /*1f90*/  LEA R8, P0, R2, R34, 0x6 ;  /* 0x0000002202087211 */ /* 0x000fe200078030ff */
[----:B------:R-:W-:Y:S01]  /*1fa0*/  UIMAD UR4, UR9, UR4, URZ ;  /* 0x00000004090472a4 */ /* 0x000fe2000f8e023f */
[----:B---3--:R-:W-:Y:S01]  /*1fb0*/  LEA.HI R21, R20, R248, RZ, 0x2 ;  /* 0x000000f814157211 */ /* 0x008fe200078f10ff */
[----:B------:R3:W-:Y:S01]  /*1fc0*/  STL [R1+0x14], R31 ;  /* 0x0000141f01007387 */ /* 0x0007e20000100800 */
[----:B------:R-:W-:Y:S01]  /*1fd0*/  CS2R R70, SRZ ;  /* 0x0000000000467805 */ /* 0x000fe2000001ff00 */
[----:B------:R-:W-:Y:S01]  /*1fe0*/  UIMAD UR4, UR14, UR5, UR4 ;  /* 0x000000050e0472a4 */ /* 0x000fe2000f8e0204 */
[--C-:B------:R-:W-:Y:S01]  /*1ff0*/  SHF.R.S32.HI R5, RZ, 0x2, R21.reuse ;  /* 0x00000002ff057819 */ /* 0x100fe20000011415 */
[----:B------:R1:W-:Y:S01]  /*2000*/  LDGSTS.E.BYPASS.LTC128B.128 [R240+0x17080], [R10.64+0x180], !P1 ;  /* 0x170801800af07fae */ /* 0x0003e2000c901d50 */
[----:B------:R-:W-:Y:S01]  /*2010*/  SHF.R.S32.HI R4, RZ, 0x1f, R21 ;  /* 0x0000001fff047819 */ /* 0x000fe20000011415 */
[----:B------:R-:W-:Y:S01]  /*2020*/  CS2R R68, SRZ ;  /* 0x0000000000447805 */ /* 0x000fe2000001ff00 */
[----:B------:R-:W-:Y:S01]  /*2030*/  ISETP.GE.AND P1, PT, R28, c[0x0][0x16c], PT ;  /* 0x00005b001c007a0c */ /* 0x000fe20003f26270 */
[----:B------:R-:W-:Y:S01]  /*2040*/  CS2R R66, SRZ ;  /* 0x0000000000427805 */ /* 0x000fe2000001ff00 */
[----:B------:R-:W-:Y:S01]  /*2050*/  LEA.HI R0, R4, R5, RZ, 0x3 ;  /* 0x0000000504007211 */ /* 0x000fe200078f18ff */
[----:B------:R-:W-:Y:S01]  /*2060*/  IMAD.U32 R4, RZ, RZ, UR14 ;  /* 0x0000000eff047e24 */ /* 0x000fe2000f8e00ff */
[----:B------:R-:W-:Y:S01]  /*2070*/  SEL R28, RZ, 0x8, P2 ;  /* 0x00000008ff1c7807 */ /* 0x000fe20001000000 */
[----:B------:R-:W-:Y:S01]  /*2080*/  CS2R R64, SRZ ;  /* 0x0000000000407805 */ /* 0x000fe2000001ff00 */
[----:B------:R-:W-:Y:S01]  /*2090*/  LOP3.LUT R3, R0, 0xfffffff8, RZ, 0xc0, !PT ;  /* 0xfffffff800037812 */ /* 0x000fe200078ec0ff */
[----:B------:R-:W-:Y:S01]  /*20a0*/  IMAD.U32 R0, RZ, RZ, UR19 ;  /* 0x00000013ff007e24 */ /* 0x000fe2000f8e00ff */
[----:B------:R-:W-:Y:S01]  /*20b0*/  ISETP.GE.AND P2, PT, R26, c[0x0][0x1fc], PT ;  /* 0x00007f001a007a0c */ /* 0x000fe20003f46270 */
[----:B------:R-:W-:Y:S01]  /*20c0*/  CS2R R62, SRZ ;  /* 0x00000000003e7805 */ /* 0x000fe2000001ff00 */
[----:B------:R-:W-:Y:S01]  /*20d0*/  CS2R R60, SRZ ;  /* 0x00000000003c7805 */ /* 0x000fe2000001ff00 */
[----:B------:R-:W-:Y:S01]  /*20e0*/  IMAD.IADD R23, R5, 0x1, -R3 ;  /* 0x0000000105177824 */ /* 0x000fe200078e0a03 */
[----:B------:R-:W-:Y:S01]  /*20f0*/  LEA.HI.X R5, R2, R31, R0, 0x6, P0 ;  /* 0x0000001f02057211 */ /* 0x000fe200000f3400 */
[----:B------:R-:W-:Y:S01]  /*2100*/  IMAD.U32 R0, RZ, RZ, UR14 ;  /* 0x0000000eff007e24 */ /* 0x000fe2000f8e00ff */
[----:B------:R-:W-:Y:S01]  /*2110*/  LOP3.LUT R2, R17, 0xfffffff0, RZ, 0xc0, !PT ;  /* 0xfffffff011027812 */ /* 0x000fe200078ec0ff */
[----:B--2---:R-:W-:Y:S01]  /*2120*/  IMAD.WIDE.U32 R34, R4, c[0x0][0x240], R12 ;  /* 0x0000900004227a25 */ /* 0x004fe200078e000c */
[----:B------:R-:W-:Y:S01]  /*2130*/  ISETP.GE.AND P0, PT, R26, c[0x0][0x16c], PT ;  /* 0x00005b001a007a0c */ /* 0x000fe20003f06270 */
[----:B------:R-:W-:Y:S01]  /*2140*/  CS2R R58, SRZ ;  /* 0x00000000003a7805 */ /* 0x000fe2000001ff00 */
[----:B------:R-:W-:Y:S01]  /*2150*/  LOP3.LUT R3, R16, 0xffffffe0, RZ, 0xc0, !PT ;  /* 0xffffffe010037812 */ /* 0x000fe200078ec0ff */
[----:B------:R-:W-:Y:S01]  /*2160*/  IMAD.IADD R2, R248, 0x1, -R2 ;  /* 0x00000001f8027824 */ /* 0x000fe200078e0a02 */
[----:B------:R-:W-:Y:S01]  /*2170*/  SEL R243, RZ, 0x4, P0 ;  /* 0x00000004fff37807 */ /* 0x000fe20000000000 */
[----:B------:R-:W-:Y:S01]  /*2180*/  IMAD.WIDE.U32 R38, R0, c[0x0][0x290], R6 ;  /* 0x0000a40000267a25 */ /* 0x000fe200078e0006 */
[----:B------:R-:W-:Y:S01]  /*2190*/  ISETP.GE.AND P0, PT, R26, c[0x0][0x1fc], PT ;  /* 0x00007f001a007a0c */ /* 0x000fe20003f06270 */
[----:B------:R-:W-:Y:S01]  /*21a0*/  STL.64 [R1+0x38], R34 ;  /* 0x0000382201007387 */ /* 0x000fe20000100a00 */
[----:B------:R-:W-:Y:S01]  /*21b0*/  SHF.R.S32.HI R6, RZ, 0x1f, R2 ;  /* 0x0000001fff067819 */ /* 0x000fe20000011402 */
[C---:B------:R-:W-:Y:S01]  /*21c0*/  IMAD.IADD R0, R248.reuse, 0x1, -R3 ;  /* 0x00000001f8007824 */ /* 0x040fe200078e0a03 */
[----:B------:R-:W-:Y:S01]  /*21d0*/  SEL R26, RZ, 0x4, P0 ;  /* 0x00000004ff1a7807 */ /* 0x000fe20000000000 */
[----:B------:R-:W-:Y:S01]  /*21e0*/  @!P6 IMAD.SHL.U32 R3, R248, 0x10, RZ ;  /* 0x00000010f803e824 */ /* 0x000fe200078e00ff */
[----:B------:R-:W-:Y:S01]  /*21f0*/  LEA R4, P0, R8, c[0x0][0x1f0], 0x1 ;  /* 0x00007c0008047a11 */ /* 0x000fe200078008ff */
[----:B-1----:R-:W-:Y:S01]  /*2200*/  IMAD.SHL.U32 R10, R29, 0x8, RZ ;  /* 0x000000081d0a7824 */ /* 0x002fe200078e00ff */
[----:B---3--:R-:W-:Y:S01]  /*2210*/  SEL R31, RZ, 0xffffffff, P1 ;  /* 0xffffffffff1f7807 */ /* 0x008fe20000800000 */
[----:B------:R1:W-:Y:S01]  /*2220*/  STL.64 [R1+0x20], R38 ;  /* 0x0000202601007387 */ /* 0x0003e20000100a00 */
[----:B------:R-:W-:Y:S01]  /*2230*/  LEA.HI R230, R6, R2, RZ, 0x3 ;  /* 0x0000000206e67211 */ /* 0x000fe200078f18ff */
[----:B------:R-:W-:Y:S01]  /*2240*/  CS2R R56, SRZ ;  /* 0x0000000000387805 */ /* 0x000fe2000001ff00 */
[----:B------:R-:W-:Y:S01]  /*2250*/  ISETP.NE.AND P1, PT, R24, RZ, PT ;  /* 0x000000ff1800720c */ /* 0x000fe20003f25270 */
[----:B------:R2:W-:Y:S01]  /*2260*/  @!P6 LDGSTS.E.BYPASS.LTC128B.128 [R3+0x20080], [R14.64] ;  /* 0x200800000e03efae */ /* 0x0005e2000b901d50 */
[----:B------:R-:W-:Y:S01]  /*2270*/  SHF.R.S32.HI R7, RZ, 0x1f, R0 ;  /* 0x0000001fff077819 */ /* 0x000fe20000011400 */
[----:B------:R-:W-:Y:S01]  /*2280*/  CS2R R54, SRZ ;  /* 0x0000000000367805 */ /* 0x000fe2000001ff00 */
[----:B------:R-:W-:Y:S01]  /*2290*/  LEA.HI.X R5, R8, c[0x0][0x1f4], R5, 0x1, P0 ;  /* 0x00007d0008057a11 */ /* 0x000fe200000f0c05 */
[----:B------:R-:W0:Y:S01]  /*22a0*/  LDGDEPBAR ;  /* 0x00000000000079af */ /* 0x000e220000000000 */
[----:B------:R-:W-:Y:S01]  /*22b0*/  ISETP.LT.OR P0, PT, R9, 0x1, P5 ;  /* 0x000000010900780c */ /* 0x000fe20002f01670 */
[----:B------:R-:W-:Y:S01]  /*22c0*/  CS2R R52, SRZ ;  /* 0x0000000000347805 */ /* 0x000fe2000001ff00 */
[----:B------:R-:W-:Y:S01]  /*22d0*/  SEL R19, RZ, 0x1, P1 ;  /* 0x00000001ff137807 */ /* 0x000fe20000800000 */
[----:B------:R-:W-:Y:S01]  /*22e0*/  CS2R R50, SRZ ;  /* 0x0000000000327805 */ /* 0x000fe2000001ff00 */
[----:B------:R-:W-:Y:S01]  /*22f0*/  LEA.HI R16, R7, R0, RZ, 0x2 ;  /* 0x0000000007107211 */ /* 0x000fe200078f10ff */
[----:B------:R-:W-:Y:S01]  /*2300*/  CS2R R48, SRZ ;  /* 0x0000000000307805 */ /* 0x000fe2000001ff00 */
[----:B------:R-:W-:Y:S01]  /*2310*/  ISETP.GE.AND P1, PT, R27, c[0x0][0x1fc], PT ;  /* 0x00007f001b007a0c */ /* 0x000fe20003f26270 */
[----:B------:R-:W-:Y:S01]  /*2320*/  CS2R R46, SRZ ;  /* 0x00000000002e7805 */ /* 0x000fe2000001ff00 */
[----:B------:R-:W-:Y:S01]  /*2330*/  LOP3.LUT R6, R16, 0x7ffffffc, RZ, 0xc0, !PT ;  /* 0x7ffffffc10067812 */ /* 0x000fe200078ec0ff */
[----:B------:R-:W-:Y:S01]  /*2340*/  CS2R R44, SRZ ;  /* 0x00000000002c7805 */ /* 0x000fe2000001ff00 */
[----:B------:R-:W-:Y:S01]  /*2350*/  SEL R242, RZ, 0x8, P1 ;  /* 0x00000008fff27807 */ /* 0x000fe20000800000 */
[----:B------:R-:W-:Y:S01]  /*2360*/  CS2R R42, SRZ ;  /* 0x00000000002a7805 */ /* 0x000fe2000001ff00 */
[----:B------:R-:W-:Y:S01]  /*2370*/  LEA.HI R7, R20, R248, RZ, 0x7 ;  /* 0x000000f814077211 */ /* 0x000fe200078f38ff */
[----:B------:R-:W-:Y:S01]  /*2380*/  IMAD.IADD R11, R0, 0x1, -R6 ;  /* 0x00000001000b7824 */ /* 0x000fe200078e0a06 */
[C---:B------:R-:W-:Y:S01]  /*2390*/  ISETP.LT.OR P1, PT, R9.reuse, 0x1, P4 ;  /* 0x000000010900780c */ /* 0x040fe20002721670 */
[----:B------:R3:W-:Y:S01]  /*23a0*/  LDGSTS.E.BYPASS.LTC128B.128 [R240+0x18080], [R4.64], !P0 ;  /* 0x1808000004f07fae */ /* 0x0007e2000c101d50 */
[----:B------:R-:W-:Y:S01]  /*23b0*/  SHF.R.S32.HI R12, RZ, 0x7, R7 ;  /* 0x00000007ff0c7819 */ /* 0x000fe20000011407 */
[----:B------:R-:W-:Y:S01]  /*23c0*/  IMAD.SHL.U32 R7, R30, 0x10, RZ ;  /* 0x000000101e077824 */ /* 0x000fe200078e00ff */
[----:B------:R-:W-:Y:S01]  /*23d0*/  ISETP.LT.OR P0, PT, R9, 0x1, P2 ;  /* 0x000000010900780c */ /* 0x000fe20001701670 */
[----:B------:R-:W-:Y:S01]  /*23e0*/  IMAD.SHL.U32 R6, R22, 0x20, RZ ;  /* 0x0000002016067824 */ /* 0x000fe200078e00ff */
[----:B------:R-:W-:Y:S01]  /*23f0*/  SEL R24, RZ, 0xffffffff, P3 ;  /* 0xffffffffff187807 */ /* 0x000fe20001800000 */
[----:B------:R-:W-:Y:S01]  /*2400*/  CS2R R40, SRZ ;  /* 0x0000000000287805 */ /* 0x000fe2000001ff00 */
[C---:B--2---:R-:W-:Y:S01]  /*2410*/  LOP3.LUT R3, R230.reuse, 0xfffffff8, RZ, 0xc0, !PT ;  /* 0xfffffff8e6037812 */ /* 0x044fe200078ec0ff */
[----:B------:R-:W-:Y:S01]  /*2420*/  IMAD.SHL.U32 R230, R230, 0x40, RZ ;  /* 0x00000040e6e67824 */ /* 0x000fe200078e00ff */
[----:B------:R-:W-:-:S02]  /*2430*/  ISETP.GE.AND P3, PT, R27, c[0x0][0x1fc], PT ;  /* 0x00007f001b007a0c */ /* 0x000fc40003f66270 */
[C---:B------:R-:W-:Y:S01]  /*2440*/  ISETP.LT.OR P6, PT, R9.reuse, 0x21, P5 ;  /* 0x000000210900780c */ /* 0x040fe20002fc1670 */
[----:B------:R-:W-:Y:S01]  /*2450*/  IMAD.IADD R13, R2, 0x1, -R3 ;  /* 0x00000001020d7824 */ /* 0x000fe200078e0a03 */
[----:B------:R3:W-:Y:S01]  /*2460*/  LDGSTS.E.BYPASS.LTC128B.128 [R240+0x1a080], [R4.64+0x80], !P1 ;  /* 0x1a08008004f07fae */ /* 0x0007e2000c901d50 */
[----:B------:R-:W-:Y:S01]  /*2470*/  IMAD.SHL.U32 R2, R32, 0x40, RZ ;  /* 0x0000004020027824 */ /* 0x000fe200078e00ff */
[C---:B------:R-:W-:Y:S01]  /*2480*/  ISETP.LT.OR P5, PT, R9.reuse, 0x21, P4 ;  /* 0x000000210900780c */ /* 0x040fe200027a1670 */
[----:B------:R-:W-:Y:S01]  /*2490*/  IMAD.SHL.U32 R3, R250, 0x8, RZ ;  /* 0x00000008fa037824 */ /* 0x000fe200078e00ff */
[----:B------:R-:W-:Y:S01]  /*24a0*/  ISETP.LT.OR P1, PT, R9, 0x1, P3 ;  /* 0x000000010900780c */ /* 0x000fe20001f21670 */
[----:B------:R3:W-:Y:S01]  /*24b0*/  LDGSTS.E.BYPASS.LTC128B.128 [R240+0x1c080], [R4.64+0x100], !P0 ;  /* 0x1c08010004f07fae */ /* 0x0007e2000c101d50 */
[----:B------:R-:W-:Y:S02]  /*24c0*/  LOP3.LUT R0, R2, 0x1c0, RZ, 0xc0, !PT ;  /* 0x000001c002007812 */ /* 0x000fe400078ec0ff */
[----:B------:R-:W-:-:S02]  /*24d0*/  LOP3.LUT R3, R3, 0x8, RZ, 0xc0, !PT ;  /* 0x0000000803037812 */ /* 0x000fc400078ec0ff */
[--C-:B------:R-:W-:Y:S02]  /*24e0*/  SHF.R.U32.HI R2, RZ, 0x3, R0.reuse ;  /* 0x00000003ff027819 */ /* 0x100fe40000011600 */
[----:B------:R-:W-:Y:S02]  /*24f0*/  LOP3.LUT R7, R0, 0x10, R7, 0xf8, !PT ;  /* 0x0000001000077812 */ /* 0x000fe400078ef807 */
[----:B------:R-:W-:Y:S02]  /*2500*/  LOP3.LUT R8, R2, R3, R0, 0x1e, !PT ;  /* 0x0000000302087212 */ /* 0x000fe400078e1e00 */
[----:B------:R-:W-:Y:S01]  /*2510*/  LOP3.LUT R0, R6, 0x20, RZ, 0xc0, !PT ;  /* 0x0000002006007812 */ /* 0x000fe200078ec0ff */
[----:B------:R-:W-:Y:S01]  /*2520*/  IMAD.U32 R6, RZ, RZ, UR6 ;  /* 0x00000006ff067e24 */ /* 0x000fe2000f8e00ff */
[----:B------:R-:W-:Y:S01]  /*2530*/  LOP3.LUT R17, R2, R7, R3, 0x1e, !PT ;  /* 0x0000000702117212 */ /* 0x000fe200078e1e03 */
[----:B------:R-:W-:Y:S01]  /*2540*/  IMAD.U32 R7, RZ, RZ, UR7 ;  /* 0x00000007ff077e24 */ /* 0x000fe2000f8e00ff */
[----:B------:R-:W-:Y:S01]  /*2550*/  LEA.HI R3, R12, R12, RZ, 0x1 ;  /* 0x0000000c0c037211 */ /* 0x000fe200078f08ff */
[----:B------:R3:W-:Y:S01]  /*2560*/  LDGSTS.E.BYPASS.LTC128B.128 [R240+0x1e080], [R4.64+0x180], !P1 ;  /* 0x1e08018004f07fae */ /* 0x0007e2000c901d50 */
[C---:B------:R-:W-:Y:S01]  /*2570*/  ISETP.LT.OR P4, PT, R9.reuse, 0x21, P2 ;  /* 0x000000210900780c */ /* 0x040fe20001781670 */
[----:B------:R-:W-:Y:S01]  /*2580*/  USHF.L.U64.HI UR7, UR6, 0x5, UR7 ;  /* 0x0000000506077899 */ /* 0x000fe20008010207 */
[----:B------:R-:W-:Y:S01]  /*2590*/  ISETP.LT.OR P3, PT, R9, 0x21, P3 ;  /* 0x000000210900780c */ /* 0x000fe20001f61670 */
[----:B------:R-:W-:Y:S01]  /*25a0*/  IMAD R9, R22, 0x2, R12 ;  /* 0x0000000216097824 */ /* 0x000fe200078e020c */
[----:B------:R-:W-:Y:S01]  /*25b0*/  LOP3.LUT R18, R0, 0x18, R10, 0xf8, !PT ;  /* 0x0000001800127812 */ /* 0x000fe200078ef80a */
[----:B------:R-:W-:Y:S01]  /*25c0*/  IMAD.SHL.U32 R10, R31, 0x2, RZ ;  /* 0x000000021f0a7824 */ /* 0x000fe200078e00ff */
[----:B------:R-:W-:Y:S01]  /*25d0*/  LOP3.LUT R0, R3, 0x1ffffffe, RZ, 0xc0, !PT ;  /* 0x1ffffffe03007812 */ /* 0x000fe200078ec0ff */
[----:B------:R-:W-:Y:S01]  /*25e0*/  IMAD.U32 R2, R9, 0x200, R8 ;  /* 0x0000020009027824 */ /* 0x000fe200078e0008 */
[----:B------:R-:W-:Y:S01]  /*25f0*/  LEA R8, P0, R6, R4, 0x6 ;  /* 0x0000000406087211 */ /* 0x000fe200078030ff */
[----:B------:R-:W-:Y:S01]  /*2600*/  IMAD.SHL.U32 R3, R23, 0x40, RZ ;  /* 0x0000004017037824 */ /* 0x000fe200078e00ff */
[----:B------:R-:W-:Y:S01]  /*2610*/  IADD3 R36, R39, UR4, RZ ;  /* 0x0000000427247c10 */ /* 0x000fe2000fffe0ff */
[----:B------:R-:W-:Y:S01]  /*2620*/  IMAD.IADD R0, R12, 0x1, -R0 ;  /* 0x000000010c007824 */ /* 0x000fe200078e0a00 */
[----:B------:R-:W-:Y:S01]  /*2630*/  LEA.HI.X R9, R6, R5, R7, 0x6, P0 ;  /* 0x0000000506097211 */ /* 0x000fe200000f3407 */
[----:B------:R-:W-:Y:S01]  /*2640*/  IMAD.SHL.U32 R7, R12, 0x8, RZ ;  /* 0x000000080c077824 */ /* 0x000fe200078e00ff */
[----:B------:R-:W-:Y:S01]  /*2650*/  LOP3.LUT R3, R3, 0x1c0, RZ, 0xc0, !PT ;  /* 0x000001c003037812 */ /* 0x000fe200078ec0ff */
[----:B------:R-:W-:Y:S01]  /*2660*/  IMAD R20, R0, 0x4, R11 ;  /* 0x0000000400147824 */ /* 0x000fe200078e020b */
[----:B------:R-:W-:Y:S01]  /*2670*/  IADD3 R0, P0, R38, UR18, RZ ;  /* 0x0000001226007c10 */ /* 0x000fe2000ff1e0ff */
[----:B------:R-:W-:Y:S01]  /*2680*/  IMAD.SHL.U32 R11, R24, 0x2, RZ ;  /* 0x00000002180b7824 */ /* 0x000fe200078e00ff */
[----:B------:R-:W-:Y:S01]  /*2690*/  LOP3.LUT R7, R3, 0x8, R7, 0xf8, !PT ;  /* 0x0000000803077812 */ /* 0x000fe200078ef807 */
[----:B------:R-:W-:Y:S01]  /*26a0*/  ULDC.64 UR4, c[0x0][0x240] ;  /* 0x0000900000047ab9 */ /* 0x000fe20000000a00 */
[----:B------:R-:W-:Y:S01]  /*26b0*/  SHF.R.U32.HI R6, RZ, 0x3, R3 ;  /* 0x00000003ff067819 */ /* 0x000fe20000011603 */
[----:B------:R-:W-:Y:S01]  /*26c0*/  UIMAD UR4, UR9, UR4, URZ ;  /* 0x00000004090472a4 */ /* 0x000fe2000f8e023f */
[----:B------:R-:W-:Y:S01]  /*26d0*/  IADD3.X R3, R36, UR21, RZ, P0, !PT ;  /* 0x0000001524037c10 */ /* 0x000fe200087fe4ff */
[----:B------:R2:W-:Y:S01]  /*26e0*/  LDGSTS.E.BYPASS.LTC128B.128 [R240+0x19080], [R8.64], !P6 ;  /* 0x1908000008f07fae */ /* 0x0005e2000f101d50 */
[----:B------:R-:W-:Y:S01]  /*26f0*/  LEA R14, P0, R0, c[0x0][0x280], 0x2 ;  /* 0x0000a000000e7a11 */ /* 0x000fe200078010ff */
[----:B------:R-:W-:Y:S01]  /*2700*/  UIMAD UR4, UR14, UR5, UR4 ;  /* 0x000000050e0472a4 */ /* 0x000fe2000f8e0204 */
[----:B------:R-:W-:Y:S01]  /*2710*/  LOP3.LUT R10, R10, 0x2, R33, 0xe2, !PT ;  /* 0x000000020a0a7812 */ /* 0x000fe200078ee221 */
[----:B------:R2:W-:Y:S01]  /*2720*/  LDGSTS.E.BYPASS.LTC128B.128 [R240+0x1b080], [R8.64+0x80], !P5 ;  /* 0x1b08008008f07fae */ /* 0x0005e2000e901d50 */
[----:B------:R-:W-:Y:S01]  /*2730*/  LEA.HI.X R15, R0, c[0x0][0x284], R3, 0x2, P0 ;  /* 0x0000a100000f7a11 */ /* 0x000fe200000f1403 */
[----:B------:R-:W-:Y:S01]  /*2740*/  IMAD.SHL.U32 R20, R20, 0x2, RZ ;  /* 0x0000000214147824 */ /* 0x000fe200078e00ff */
[----:B------:R-:W-:Y:S01]  /*2750*/  SHF.R.S32.HI R3, RZ, 0x2, R16 ;  /* 0x00000002ff037819 */ /* 0x000fe20000011410 */
[----:B------:R-:W-:Y:S01]  /*2760*/  IMAD.MOV.U32 R16, RZ, RZ, 0x10 ;  /* 0x00000010ff107424 */ /* 0x000fe200078e00ff */
[----:B------:R-:W-:Y:S01]  /*2770*/  LOP3.LUT R0, R21, 0x3ffffffc, RZ, 0xc0, !PT ;  /* 0x3ffffffc15007812 */ /* 0x000fe200078ec0ff */
[----:B------:R2:W-:Y:S01]  /*2780*/  LDGSTS.E.BYPASS.LTC128B.128 [R240+0x1d080], [R8.64+0x100], !P4 ;  /* 0x1d08010008f07fae */ /* 0x0005e2000e101d50 */
[----:B------:R-:W-:Y:S01]  /*2790*/  LOP3.LUT R243, R28, R10, R243, 0xfe, !PT ;  /* 0x0000000a1cf37212 */ /* 0x000fe200078efef3 */
[----:B------:R-:W-:Y:S01]  /*27a0*/  IMAD R241, R25, 0x10, R3 ;  /* 0x0000001019f17824 */ /* 0x000fe200078e0203 */
[----:B------:R-:W-:Y:S01]  /*27b0*/  LOP3.LUT R11, R11, 0x2, R19, 0xe2, !PT ;  /* 0x000000020b0b7812 */ /* 0x000fe200078ee213 */
[C---:B------:R-:W-:Y:S01]  /*27c0*/  IMAD.SHL.U32 R3, R13.reuse, 0x40, RZ ;  /* 0x000000400d037824 */ /* 0x040fe200078e00ff */
[----:B------:R-:W-:Y:S01]  /*27d0*/  R2P PR, R13, 0x6 ;  /* 0x000000060d007804 */ /* 0x000fe20000000000 */
[----:B---3--:R-:W-:Y:S01]  /*27e0*/  IMAD.IADD R4, R248, 0x1, -R0 ;  /* 0x00000001f8047824 */ /* 0x008fe200078e0a00 */
[----:B------:R-:W-:Y:S01]  /*27f0*/  LOP3.LUT R12, R7, R6, RZ, 0x3c, !PT ;  /* 0x00000006070c7212 */ /* 0x000fe200078e3cff */
[----:B------:R-:W-:Y:S01]  /*2800*/  IMAD.SHL.U32 R10, R25, 0x400, RZ ;  /* 0x00000400190a7824 */ /* 0x000fe200078e00ff */
[----:B------:R-:W-:Y:S01]  /*2810*/  LOP3.LUT R3, R3, 0x1c0, RZ, 0xc0, !PT ;  /* 0x000001c003037812 */ /* 0x000fe200078ec0ff */
[----:B------:R2:W-:Y:S01]  /*2820*/  LDGSTS.E.BYPASS.LTC128B.128 [R240+0x1f080], [R8.64+0x180], !P3 ;  /* 0x1f08018008f07fae */ /* 0x0005e2000d901d50 */
[----:B------:R-:W-:Y:S01]  /*2830*/  LOP3.LUT R242, R242, R11, R26, 0xfe, !PT ;  /* 0x0000000bf2f27212 */ /* 0x000fe200078efe1a */
[----:B------:R-:W-:Y:S01]  /*2840*/  IMAD R7, R4, 0x2, R10 ;  /* 0x0000000204077824 */ /* 0x000fe200078e020a */
[----:B------:R-:W-:Y:S01]  /*2850*/  SEL R5, R16, 0xfffffff0, !P1 ;  /* 0xfffffff010057807 */ /* 0x000fe20004800000 */
[----:B------:R-:W-:Y:S01]  /*2860*/  IMAD.SHL.U32 R11, R22, 0x8, RZ ;  /* 0x00000008160b7824 */ /* 0x000fe200078e00ff */
[----:B------:R-:W-:Y:S01]  /*2870*/  SEL R4, R246, 0xffffffe0, !P2 ;  /* 0xffffffe0f6047807 */ /* 0x000fe20005000000 */
[----:B------:R-:W-:Y:S01]  /*2880*/  IMAD.IADD R12, R12, 0x1, R7 ;  /* 0x000000010c0c7824 */ /* 0x000fe200078e0207 */
[----:B------:R-:W-:Y:S01]  /*2890*/  SHF.R.U32.HI R6, RZ, 0x3, R3 ;  /* 0x00000003ff067819 */ /* 0x000fe20000011603 */
[----:B------:R3:W-:Y:S01]  /*28a0*/  STL [R1+0x30], R36 ;  /* 0x0000302401007387 */ /* 0x0007e20000100800 */
[----:B------:R-:W-:Y:S01]  /*28b0*/  R2P PR, R32, 0x6 ;  /* 0x0000000620007804 */ /* 0x000fe20000000000 */
[----:B------:R-:W-:Y:S01]  /*28c0*/  IMAD.SHL.U32 R244, R12, 0x2, RZ ;  /* 0x000000020cf47824 */ /* 0x000fe200078e00ff */
[----:B------:R-:W-:Y:S01]  /*28d0*/  LOP3.LUT R11, R3, 0x8, R11, 0xf8, !PT ;  /* 0x00000008030b7812 */ /* 0x000fe200078ef80b */
[----:B------:R-:W-:Y:S01]  /*28e0*/  STL [R1+0x1c], R20 ;  /* 0x00001c1401007387 */ /* 0x000fe20000100800 */
[----:B------:R-:W-:Y:S01]  /*28f0*/  LOP3.LUT R7, R6, R18, R3, 0x1e, !PT ;  /* 0x0000001206077212 */ /* 0x000fe200078e1e03 */
[----:B------:R-:W-:Y:S01]  /*2900*/  IMAD R0, R22, 0x200, R17 ;  /* 0x0000020016007824 */ /* 0x000fe200078e0211 */
[----:B------:R-:W-:Y:S01]  /*2910*/  SEL R3, R16, 0xfffffff0, !P1 ;  /* 0xfffffff010037807 */ /* 0x000fe20004800000 */
[----:B------:R-:W-:Y:S01]  /*2920*/  IMAD.SHL.U32 R2, R2, 0x2, RZ ;  /* 0x0000000202027824 */ /* 0x000fe200078e00ff */
[----:B------:R-:W-:Y:S01]  /*2930*/  SEL R228, R246, 0xffffffe0, !P2 ;  /* 0xffffffe0f6e47807 */ /* 0x000fe20005000000 */
[----:B------:R-:W-:Y:S01]  /*2940*/  IMAD.SHL.U32 R235, R0, 0x2, RZ ;  /* 0x0000000200eb7824 */ /* 0x000fe200078e00ff */
[----:B------:R-:W-:Y:S01]  /*2950*/  R2P PR, R23, 0x6 ;  /* 0x0000000617007804 */ /* 0x000fe20000000000 */
[----:B------:R-:W-:Y:S01]  /*2960*/  IMAD R3, R3, 0x2, R2 ;  /* 0x0000000203037824 */ /* 0x000fe200078e0202 */
[----:B------:R-:W-:Y:S01]  /*2970*/  ISETP.GE.AND P0, PT, R248, 0x10, PT ;  /* 0x00000010f800780c */ /* 0x000fe20003f06270 */
[----:B------:R-:W-:Y:S01]  /*2980*/  IMAD.IADD R232, R0, 0x1, R228 ;  /* 0x0000000100e87824 */ /* 0x000fe200078e02e4 */
[----:B------:R-:W-:Y:S01]  /*2990*/  LOP3.LUT R230, R230, 0xfffffe00, RZ, 0xc0, !PT ;  /* 0xfffffe00e6e67812 */ /* 0x000fe200078ec0ff */
[----:B------:R-:W-:Y:S01]  /*29a0*/  IMAD R229, R228, 0x2, R2 ;  /* 0x00000002e4e57824 */ /* 0x000fe200078e0202 */
[----:B------:R-:W-:Y:S01]  /*29b0*/  LOP3.LUT R236, R11, R6, RZ, 0x3c, !PT ;  /* 0x000000060bec7212 */ /* 0x000fe200078e3cff */
[----:B-1----:R-:W-:Y:S01]  /*29c0*/  CS2R R38, SRZ ;  /* 0x0000000000267805 */ /* 0x002fe2000001ff00 */
[-C--:B------:R-:W-:Y:S01]  /*29d0*/  LOP3.LUT R6, R7, R230.reuse, RZ, 0xfc, !PT ;  /* 0x000000e607067212 */ /* 0x080fe200078efcff */
[----:B------:R-:W-:Y:S01]  /*29e0*/  IMAD R11, R30, 0x400, R230 ;  /* 0x000004001e0b7824 */ /* 0x000fe200078e02e6 */
[----:B------:R-:W-:Y:S01]  /*29f0*/  IADD3 R7, R244, 0x20280, RZ ;  /* 0x00020280f4077810 */ /* 0x000fe20007ffe0ff */
[----:B------:R-:W-:Y:S01]  /*2a00*/  IMAD R228, R228, 0x2, R3 ;  /* 0x00000002e4e47824 */ /* 0x000fe200078e0203 */
[----:B------:R-:W-:Y:S01]  /*2a10*/  IADD3 R245, R244, 0x202c0, RZ ;  /* 0x000202c0f4f57810 */ /* 0x000fe20007ffe0ff */
[----:B------:R-:W-:Y:S01]  /*2a20*/  IMAD.SHL.U32 R0, R6, 0x2, RZ ;  /* 0x0000000206007824 */ /* 0x000fe200078e00ff */
[----:B------:R-:W-:Y:S01]  /*2a30*/  @P2 IADD3 R245, R7, -0x40, RZ ;  /* 0xffffffc007f52810 */ /* 0x000fe20007ffe0ff */
[----:B------:R-:W-:Y:S01]  /*2a40*/  @!P0 IMAD.SHL.U32 R7, R248, 0x10, RZ ;  /* 0x00000010f8078824 */ /* 0x000fe200078e00ff */
[C---:B------:R-:W-:Y:S01]  /*2a50*/  IADD3 R230, R236.reuse, R230, R10 ;  /* 0x000000e6ece67210 */ /* 0x040fe20007ffe00a */
[----:B------:R-:W-:Y:S01]  /*2a60*/  IMAD.IADD R236, R236, 0x1, R11 ;  /* 0x00000001ecec7824 */ /* 0x000fe200078e020b */
[----:B------:R-:W-:Y:S01]  /*2a70*/  SEL R246, R246, 0xffffffe0, !P1 ;  /* 0xffffffe0f6f67807 */ /* 0x000fe20004800000 */
[----:B---3--:R-:W-:Y:S01]  /*2a80*/  CS2R R36, SRZ ;  /* 0x0000000000247805 */ /* 0x008fe2000001ff00 */
[----:B------:R1:W-:Y:S01]  /*2a90*/  @!P0 LDGSTS.E.BYPASS.LTC128B.128 [R7+0x20180], [R14.64] ;  /* 0x201800000e078fae */ /* 0x0003e2000b901d50 */
[----:B------:R-:W-:Y:S01]  /*2aa0*/  IMAD.SHL.U32 R230, R230, 0x2, RZ ;  /* 0x00000002e6e67824 */ /* 0x000fe200078e00ff */
[----:B------:R-:W-:Y:S01]  /*2ab0*/  LEA R236, R236, 0x22280, 0x1 ;  /* 0x00022280ecec7811 */ /* 0x000fe200078e08ff */
[----:B------:R-:W-:Y:S01]  /*2ac0*/  IMAD.IADD R247, R244, 0x1, R246 ;  /* 0x00000001f4f77824 */ /* 0x000fe200078e02f6 */
[----:B------:R-:W0:Y:S01]  /*2ad0*/  LDGDEPBAR ;  /* 0x00000000000079af */ /* 0x000e220000000000 */
[C---:B------:R-:W-:Y:S01]  /*2ae0*/  IMAD R231, R5.reuse, 0x2, R230 ;  /* 0x0000000205e77824 */ /* 0x040fe200078e02e6 */
[----:B------:R-:W-:Y:S01]  /*2af0*/  USHF.L.U32 UR6, UR6, 0x5, URZ ;  /* 0x0000000506067899 */ /* 0x000fe2000800063f */
[----:B------:R-:W-:-:S02]  /*2b00*/  IMAD R237, R5, 0x2, R236 ;  /* 0x0000000205ed7824 */ /* 0x000fc400078e02ec */
[----:B------:R-:W-:Y:S02]  /*2b10*/  IMAD.SHL.U32 R232, R232, 0x2, RZ ;  /* 0x00000002e8e87824 */ /* 0x000fe400078e00ff */
[----:B------:R-:W-:Y:S02]  /*2b20*/  IMAD.IADD R246, R246, 0x1, R245 ;  /* 0x00000001f6f67824 */ /* 0x000fe400078e02f5 */
[C---:B------:R-:W-:Y:S02]  /*2b30*/  IMAD R234, R4.reuse, 0x2, R230 ;  /* 0x0000000204ea7824 */ /* 0x040fe400078e02e6 */
[C---:B------:R-:W-:Y:S02]  /*2b40*/  IMAD R239, R4.reuse, 0x2, R236 ;  /* 0x0000000204ef7824 */ /* 0x040fe400078e02ec */
[C---:B------:R-:W-:Y:S02]  /*2b50*/  IMAD R233, R4.reuse, 0x2, R231 ;  /* 0x0000000204e97824 */ /* 0x040fe400078e02e7 */
[----:B------:R-:W-:Y:S01]  /*2b60*/  IMAD R238, R4, 0x2, R237 ;  /* 0x0000000204ee7824 */ /* 0x000fe200078e02ed */
[----:B-1----:R-:W-:-:S05]  /*2b70*/  IADD3 R7, R35, UR4, RZ ;  /* 0x0000000423077c10 */ /* 0x002fca000fffe0ff */
[----:B------:R1:W-:Y:S02]  /*2b80*/  STL [R1+0x40], R7 ;  /* 0x0000400701007387 */ /* 0x0003e40000100800 */
[----:B-1----:R-:W-:Y:S01]  /*2b90*/  IADD3 R7, -R20, UR8, RZ ;  /* 0x0000000814077c10 */ /* 0x002fe2000fffe1ff */
[----:B------:R-:W-:-:S04]  /*2ba0*/  ULDC UR8, c[0x0][0x198] ;  /* 0x0000660000087ab9 */ /* 0x000fc80000000800 */
[----:B------:R2:W-:Y:S02]  /*2bb0*/  STL [R1+0x10], R7 ;  /* 0x0000100701007387 */ /* 0x0005e40000100800 */
.L_x_906:
[----:B------:R-:W-:Y:S04]  /*2bc0*/  DEPBAR.LE SB0, 0x0 ;  /* 0x000080000000791a */ /* 0x000fe80000000000 */
[----:B------:R-:W-:Y:S01]  /*2bd0*/  BAR.SYNC.DEFER_BLOCKING 0x0 ;  /* 0x0000000000007b1d */ /* 0x000fe20000010000 */
[----:B------:R-:W-:Y:S02]  /*2be0*/  ULEA UR4, UR11, 0x1, 0x6 ;  /* 0x000000010b047891 */ /* 0x000fe4000f8e303f */
[----:B------:R-:W-:Y:S02]  /*2bf0*/  UIADD3 UR9, UR11, 0x1, URZ ;  /* 0x000000010b097890 */ /* 0x000fe4000fffe03f */
[----:B------:R-:W-:Y:S02]  /*2c00*/  UIADD3 UR4, UR4, UR8, -UR10 ;  /* 0x0000000804047290 */ /* 0x000fe4000fffe80a */
[----:B------:R-:W-:Y:S01]  /*2c10*/  UISETP.GE.AND UP0, UPT, UR9, UR12, UPT ;  /* 0x0000000c0900728c */ /* 0x000fe2000bf06270 */
[----:B-1----:R-:W-:Y:S05]  /*2c20*/  LDSM.16.M88.4 R16, [R230+0x10080] ;  /* 0x01008000e610783b */ /* 0x002fea0000000200 */
[----:B--2---:R-:W1:Y:S05]  /*2c30*/  LDSM.16.M88.4 R8, [R2+0x80] ;  /* 0x000080000208783b */ /* 0x004e6a0000000200 */
        /* <DEDUP_REMOVED lines=11> */
[----:B------:R-:W5:Y:S04]  /*2cf0*/  LDL R201, [R1+0x1c] ;  /* 0x00001c0001c97983 */ /* 0x000f680000100800 */
[C---:B--2---:R-:W-:Y:S01]  /*2d00*/  HMMA.16816.F32 R12, R16.reuse, R20, RZ ;  /* 0x00000014100c723c */ /* 0x044fe200000018ff */
[----:B------:R-:W2:Y:S07]  /*2d10*/  LDL R200, [R1+0x10] ;  /* 0x0000100001c87983 */ /* 0x000eae0000100800 */
[----:B------:R-:W-:Y:S01]  /*2d20*/  HMMA.16816.F32 R16, R16, R22, RZ ;  /* 0x000000161010723c */ /* 0x000fe200000018ff */
[----:B------:R-:W1:Y:S07]  /*2d30*/  LDSM.16.M88.4 R20, [R229+0x1080] ;  /* 0x00108000e514783b */ /* 0x000e6e0000000200 */
        /* <DEDUP_REMOVED lines=9> */
[----:B------:R-:W4:Y:S07]  /*2dd0*/  LDSM.16.M88.4 R168, [R2+0x2080] ;  /* 0x0020800002a8783b */ /* 0x000f2e0000000200 */
[C---:B-1----:R-:W-:Y:S08]  /*2de0*/  HMMA.16816.F32 R12, R164.reuse, R20, R12 ;  /* 0x00000014a40c723c */ /* 0x042ff0000000180c */
[----:B------:R-:W-:Y:S01]  /*2df0*/  HMMA.16816.F32 R16, R164, R22, R16 ;  /* 0x00000016a410723c */ /* 0x000fe20000001810 */
[----:B------:R-:W1:Y:S05]  /*2e00*/  LDSM.16.M88.4 R20, [R2+0x3080] ;  /* 0x003080000214783b */ /* 0x000e6a0000000200 */
        /* <DEDUP_REMOVED lines=38> */
[----:B------:R-:W2:Y:S07]  /*3070*/  LDSM.16.M88.4 R168, [R229+0x4080] ;  /* 0x00408000e5a8783b */ /* 0x000eae0000000200 */
        /* <DEDUP_REMOVED lines=11> */
[C---:B--2---:R-:W-:Y:S08]  /*3130*/  HMMA.16816.F32 R4, R32.reuse, R168, R4 ;  /* 0x000000a82004723c */ /* 0x044ff00000001804 */
        /* <DEDUP_REMOVED lines=25> */
[----:B------:R-:W4:Y:S01]  /*32d0*/  LDSM.16.M88.4 R24, [R228+0x7080] ;  /* 0x00708000e418783b */ /* 0x000f220000000200 */
[----:B------:R-:W-:Y:S04]  /*32e0*/  DEPBAR.LE SB0, 0x0 ;  /* 0x000080000000791a */ /* 0x000fe80000000000 */
[----:B------:R-:W-:Y:S02]  /*32f0*/  BAR.SYNC.DEFER_BLOCKING 0x0 ;  /* 0x0000000000007b1d */ /* 0x000fe40000010000 */
[C---:B--2---:R-:W-:Y:S08]  /*3300*/  HMMA.16816.F32 R4, R164.reuse, R168, R4 ;  /* 0x000000a8a404723c */ /* 0x044ff00000001804 */
[C---:B------:R-:W-:Y:S08]  /*3310*/  HMMA.16816.F32 R8, R164.reuse, R170, R8 ;  /* 0x000000aaa408723c */ /* 0x040ff00000001808 */
[C---:B-1----:R-:W-:Y:S01]  /*3320*/  HMMA.16816.F32 R12, R164.reuse, R20, R12 ;  /* 0x00000014a40c723c */ /* 0x042fe2000000180c */
[----:B------:R-:W-:Y:S07]  /*3330*/  LDSM.16.M88.4 R32, [R230+0x18080] ;  /* 0x01808000e620783b */ /* 0x000fee0000000200 */
[----:B------:R-:W-:Y:S01]  /*3340*/  HMMA.16816.F32 R16, R164, R22, R16 ;  /* 0x00000016a410723c */ /* 0x000fe20000001810 */
[----:B------:R-:W1:Y:S07]  /*3350*/  LDSM.16.M88.4 R176, [R2+0x8080] ;  /* 0x0080800002b0783b */ /* 0x000e6e0000000200 */
[C---:B---3--:R-:W-:Y:S01]  /*3360*/  HMMA.16816.F32 R4, R28.reuse, R172, R4 ;  /* 0x000000ac1c04723c */ /* 0x048fe20000001804 */
[----:B------:R-:W2:Y:S05]  /*3370*/  LDSM.16.M88.4 R168, [R2+0x9080] ;  /* 0x0090800002a8783b */ /* 0x000eaa0000000200 */
[----:B------:R-:W-:Y:S02]  /*3380*/  LDSM.16.M88.4 R164, [R231+0x18080] ;  /* 0x01808000e7a4783b */ /* 0x000fe40000000200 */
[C---:B------:R-:W-:Y:S03]  /*3390*/  HMMA.16816.F32 R8, R28.reuse, R174, R8 ;  /* 0x000000ae1c08723c */ /* 0x040fe60000001808 */
[----:B------:R-:W3:Y:S05]  /*33a0*/  LDSM.16.M88.4 R180, [R3+0x8080] ;  /* 0x0080800003b4783b */ /* 0x000eea0000000200 */
[C---:B----4-:R-:W-:Y:S01]  /*33b0*/  HMMA.16816.F32 R12, R28.reuse, R24, R12 ;  /* 0x000000181c0c723c */ /* 0x050fe2000000180c */
[----:B------:R-:W4:Y:S05]  /*33c0*/  LDSM.16.M88.4 R172, [R3+0x9080] ;  /* 0x0090800003ac783b */ /* 0x000f2a0000000200 */
[----:B------:R-:W-:Y:S02]  /*33d0*/  LDSM.16.M88.4 R184, [R229+0x8080] ;  /* 0x00808000e5b8783b */ /* 0x000fe40000000200 */
[----:B------:R-:W-:Y:S03]  /*33e0*/  HMMA.16816.F32 R16, R28, R26, R16 ;  /* 0x0000001a1c10723c */ /* 0x000fe60000001810 */
[----:B------:R-:W-:Y:S01]  /*33f0*/  LDSM.16.M88.4 R188, [R229+0x9080] ;  /* 0x00908000e5bc783b */ /* 0x000fe20000000200 */
[----:B------:R-:W-:Y:S02]  /*3400*/  FMUL.FTZ R4, R4, c[0x0][0x2b4] ;  /* 0x0000ad0004047a20 */ /* 0x000fe40000410000 */
[----:B------:R-:W-:Y:S02]  /*3410*/  FMUL.FTZ R5, R5, c[0x0][0x2b4] ;  /* 0x0000ad0005057a20 */ /* 0x000fe40000410000 */
[----:B------:R-:W-:Y:S01]  /*3420*/  LDSM.16.M88.4 R192, [R228+0x9080] ;  /* 0x00908000e4c0783b */ /* 0x000fe20000000200 */
[----:B------:R-:W-:Y:S01]  /*3430*/  FMUL.FTZ R6, R6, c[0x0][0x2b4] ;  /* 0x0000ad0006067a20 */ /* 0x000fe20000410000 */
[C---:B-1----:R-:W-:Y:S03]  /*3440*/  HMMA.16816.F32 R20, R32.reuse, R176, RZ ;  /* 0x000000b02014723c */ /* 0x042fe600000018ff */
[----:B------:R-:W-:Y:S01]  /*3450*/  MUFU.TANH R199, R6 ;  /* 0x0000000600c77308 */ /* 0x000fe20000002400 */
[----:B------:R-:W-:Y:S02]  /*3460*/  FMUL.FTZ R7, R7, c[0x0][0x2b4] ;  /* 0x0000ad0007077a20 */ /* 0x000fe40000410000 */
[----:B------:R-:W-:Y:S02]  /*3470*/  FMUL.FTZ R8, R8, c[0x0][0x2b4] ;  /* 0x0000ad0008087a20 */ /* 0x000fe40000410000 */
[----:B------:R-:W-:Y:S01]  /*3480*/  FMUL.FTZ R9, R9, c[0x0][0x2b4] ;  /* 0x0000ad0009097a20 */ /* 0x000fe20000410000 */
[C---:B------:R-:W-:Y:S01]  /*3490*/  HMMA.16816.F32 R24, R32.reuse, R178, RZ ;  /* 0x000000b22018723c */ /* 0x040fe200000018ff */
[----:B------:R-:W1:Y:S03]  /*34a0*/  LDSM.16.M88.4 R176, [R234+0x18080] ;  /* 0x01808000eab0783b */ /* 0x000e660000000200 */
[----:B------:R-:W-:Y:S01]  /*34b0*/  MUFU.TANH R198, R7 ;  /* 0x0000000700c67308 */ /* 0x000fe20000002400 */
[----:B------:R-:W-:Y:S02]  /*34c0*/  FMUL.FTZ R10, R10, c[0x0][0x2b4] ;  /* 0x0000ad000a0a7a20 */ /* 0x000fe40000410000 */
[----:B------:R-:W-:Y:S01]  /*34d0*/  FMUL.FTZ R12, R12, c[0x0][0x2b4] ;  /* 0x0000ad000c0c7a20 */ /* 0x000fe20000410000 */
[C---:B--2---:R-:W-:Y:S01]  /*34e0*/  HMMA.16816.F32 R28, R32.reuse, R168, RZ ;  /* 0x000000a8201c723c */ /* 0x044fe200000018ff */
[----:B------:R-:W-:Y:S03]  /*34f0*/  FMUL.FTZ R13, R13, c[0x0][0x2b4] ;  /* 0x0000ad000d0d7a20 */ /* 0x000fe60000410000 */
[----:B------:R-:W-:Y:S02]  /*3500*/  FMUL.FTZ R14, R14, c[0x0][0x2b4] ;  /* 0x0000ad000e0e7a20 */ /* 0x000fe40000410000 */
[----:B------:R-:W-:Y:S02]  /*3510*/  FMUL.FTZ R15, R15, c[0x0][0x2b4] ;  /* 0x0000ad000f0f7a20 */ /* 0x000fe40000410000 */
[----:B------:R-:W-:Y:S01]  /*3520*/  HMMA.16816.F32 R32, R32, R170, RZ ;  /* 0x000000aa2020723c */ /* 0x000fe200000018ff */
[----:B------:R-:W-:Y:S03]  /*3530*/  LDSM.16.M88.4 R168, [R233+0x18080] ;  /* 0x01808000e9a8783b */ /* 0x000fe60000000200 */
[----:B------:R-:W-:Y:S02]  /*3540*/  FMUL.FTZ R17, R17, c[0x0][0x2b4] ;  /* 0x0000ad0011117a20 */ /* 0x000fe40000410000 */
[----:B------:R-:W-:Y:S02]  /*3550*/  FMUL.FTZ R18, R18, c[0x0][0x2b4] ;  /* 0x0000ad0012127a20 */ /* 0x000fe40000410000 */
[C---:B---3--:R-:W-:Y:S05]  /*3560*/  HMMA.16816.F32 R20, R164.reuse, R180, R20 ;  /* 0x000000b4a414723c */ /* 0x048fea0000001814 */
[----:B------:R-:W-:Y:S03]  /*3570*/  FMUL.FTZ R16, R16, c[0x0][0x2b4] ;  /* 0x0000ad0010107a20 */ /* 0x000fe60000410000 */
[C---:B------:R-:W-:Y:S01]  /*3580*/  HMMA.16816.F32 R24, R164.reuse, R182, R24 ;  /* 0x000000b6a418723c */ /* 0x040fe20000001818 */
[----:B------:R-:W2:Y:S07]  /*3590*/  LDSM.16.M88.4 R180, [R228+0x8080] ;  /* 0x00808000e4b4783b */ /* 0x000eae0000000200 */
[C---:B----4-:R-:W-:Y:S08]  /*35a0*/  HMMA.16816.F32 R28, R164.reuse, R172, R28 ;  /* 0x000000aca41c723c */ /* 0x050ff0000000181c */
[----:B------:R-:W-:Y:S01]  /*35b0*/  HMMA.16816.F32 R32, R164, R174, R32 ;  /* 0x000000aea420723c */ /* 0x000fe20000001820 */
[----:B------:R-:W-:Y:S05]  /*35c0*/  LDSM.16.M88.4 R164, [R230+0x1a080] ;  /* 0x01a08000e6a4783b */ /* 0x000fea0000000200 */
[----:B------:R-:W3:Y:S02]  /*35d0*/  LDSM.16.M88.4 R172, [R2+0xa080] ;  /* 0x00a0800002ac783b */ /* 0x000ee40000000200 */
[C---:B-1----:R-:W-:Y:S08]  /*35e0*/  HMMA.16816.F32 R20, R176.reuse, R184, R20 ;  /* 0x000000b8b014723c */ /* 0x042ff00000001814 */
[C---:B------:R-:W-:Y:S01]  /*35f0*/  HMMA.16816.F32 R24, R176.reuse, R186, R24 ;  /* 0x000000bab018723c */ /* 0x040fe20000001818 */
[----:B------:R-:W1:Y:S07]  /*3600*/  LDSM.16.M88.4 R184, [R2+0xb080] ;  /* 0x00b0800002b8783b */ /* 0x000e6e0000000200 */
[C---:B------:R-:W-:Y:S08]  /*3610*/  HMMA.16816.F32 R28, R176.reuse, R188, R28 ;  /* 0x000000bcb01c723c */ /* 0x040ff0000000181c */
[----:B------:R-:W-:Y:S01]  /*3620*/  HMMA.16816.F32 R32, R176, R190, R32 ;  /* 0x000000beb020723c */ /* 0x000fe20000001820 */
[----:B------:R-:W-:Y:S05]  /*3630*/  LDSM.16.M88.4 R176, [R231+0x1a080] ;  /* 0x01a08000e7b0783b */ /* 0x000fea0000000200 */
[----:B------:R-:W-:Y:S02]  /*3640*/  LDSM.16.M88.4 R188, [R3+0xb080] ;  /* 0x00b0800003bc783b */ /* 0x000fe40000000200 */
[C---:B--2---:R-:W-:Y:S08]  /*3650*/  HMMA.16816.F32 R20, R168.reuse, R180, R20 ;  /* 0x000000b4a814723c */ /* 0x044ff00000001814 */
[C---:B------:R-:W-:Y:S01]  /*3660*/  HMMA.16816.F32 R24, R168.reuse, R182, R24 ;  /* 0x000000b6a818723c */ /* 0x040fe20000001818 */
[----:B------:R-:W2:Y:S07]  /*3670*/  LDSM.16.M88.4 R180, [R3+0xa080] ;  /* 0x00a0800003b4783b */ /* 0x000eae0000000200 */
[C---:B------:R-:W-:Y:S08]  /*3680*/  HMMA.16816.F32 R28, R168.reuse, R192, R28 ;  /* 0x000000c0a81c723c */ /* 0x040ff0000000181c */
[----:B------:R-:W-:Y:S01]  /*3690*/  HMMA.16816.F32 R32, R168, R194, R32 ;  /* 0x000000c2a820723c */ /* 0x000fe20000001820 */
[----:B------:R-:W-:Y:S05]  /*36a0*/  LDSM.16.M88.4 R168, [R234+0x1a080] ;  /* 0x01a08000eaa8783b */ /* 0x000fea0000000200 */
[----:B------:R-:W-:Y:S02]  /*36b0*/  LDSM.16.M88.4 R192, [R229+0xb080] ;  /* 0x00b08000e5c0783b */ /* 0x000fe40000000200 */
[C---:B---3--:R-:W-:Y:S08]  /*36c0*/  HMMA.16816.F32 R20, R164.reuse, R172, R20 ;  /* 0x000000aca414723c */ /* 0x048ff00000001814 */
[C---:B------:R-:W-:Y:S01]  /*36d0*/  HMMA.16816.F32 R24, R164.reuse, R174, R24 ;  /* 0x000000aea418723c */ /* 0x040fe20000001818 */
[----:B------:R-:W3:Y:S07]  /*36e0*/  LDSM.16.M88.4 R172, [R229+0xa080] ;  /* 0x00a08000e5ac783b */ /* 0x000eee0000000200 */
[C---:B-1----:R-:W-:Y:S08]  /*36f0*/  HMMA.16816.F32 R28, R164.reuse, R184, R28 ;  /* 0x000000b8a41c723c */ /* 0x042ff0000000181c */
[----:B------:R-:W-:Y:S01]  /*3700*/  HMMA.16816.F32 R32, R164, R186, R32 ;  /* 0x000000baa420723c */ /* 0x000fe20000001820 */
[----:B------:R-:W-:Y:S05]  /*3710*/  LDSM.16.M88.4 R164, [R233+0x1a080] ;  /* 0x01a08000e9a4783b */ /* 0x000fea0000000200 */
[----:B------:R-:W-:Y:S02]  /*3720*/  LDSM.16.M88.4 R184, [R2+0xc080] ;  /* 0x00c0800002b8783b */ /* 0x000fe40000000200 */
[C---:B--2---:R-:W-:Y:S08]  /*3730*/  HMMA.16816.F32 R20, R176.reuse, R180, R20 ;  /* 0x000000b4b014723c */ /* 0x044ff00000001814 */
[C---:B------:R-:W-:Y:S01]  /*3740*/  HMMA.16816.F32 R24, R176.reuse, R182, R24 ;  /* 0x000000b6b018723c */ /* 0x040fe20000001818 */
[----:B------:R-:W1:Y:S07]  /*3750*/  LDSM.16.M88.4 R180, [R228+0xa080] ;  /* 0x00a08000e4b4783b */ /* 0x000e6e0000000200 */
[C---:B------:R-:W-:Y:S08]  /*3760*/  HMMA.16816.F32 R28, R176.reuse, R188, R28 ;  /* 0x000000bcb01c723c */ /* 0x040ff0000000181c */
[----:B------:R-:W-:Y:S01]  /*3770*/  HMMA.16816.F32 R32, R176, R190, R32 ;  /* 0x000000beb020723c */ /* 0x000fe20000001820 */
[----:B------:R-:W2:Y:S05]  /*3780*/  LDSM.16.M88.4 R176, [R228+0xb080] ;  /* 0x00b08000e4b0783b */ /* 0x000eaa0000000200 */
[----:B------:R-:W-:Y:S02]  /*3790*/  LDSM.16.M88.4 R188, [R3+0xc080] ;  /* 0x00c0800003bc783b */ /* 0x000fe40000000200 */
[C---:B---3--:R-:W-:Y:S08]  /*37a0*/  HMMA.16816.F32 R20, R168.reuse, R172, R20 ;  /* 0x000000aca814723c */ /* 0x048ff00000001814 */
[C---:B------:R-:W-:Y:S01]  /*37b0*/  HMMA.16816.F32 R24, R168.reuse, R174, R24 ;  /* 0x000000aea818723c */ /* 0x040fe20000001818 */
[----:B------:R-:W3:Y:S07]  /*37c0*/  LDSM.16.M88.4 R172, [R230+0x1c080] ;  /* 0x01c08000e6ac783b */ /* 0x000eee0000000200 */
[C---:B------:R-:W-:Y:S01]  /*37d0*/  HMMA.16816.F32 R28, R168.reuse, R192, R28 ;  /* 0x000000c0a81c723c */ /* 0x040fe2000000181c */
[----:B------:R-:W-:Y:S07]  /*37e0*/  MUFU.TANH R193, R5 ;  /* 0x0000000500c17308 */ /* 0x000fee0000002400 */
[----:B------:R-:W-:Y:S01]  /*37f0*/  HMMA.16816.F32 R32, R168, R194, R32 ;  /* 0x000000c2a820723c */ /* 0x000fe20000001820 */
[----:B------:R-:W4:Y:S02]  /*3800*/  LDSM.16.M88.4 R168, [R2+0xd080] ;  /* 0x00d0800002a8783b */ /* 0x000f240000000200 */
[----:B------:R3:W3:Y:S05]  /*3810*/  MUFU.TANH R194, R4 ;  /* 0x0000000400c27308 */ /* 0x0006ea0000002400 */
[C---:B-1----:R-:W-:Y:S05]  /*3820*/  HMMA.16816.F32 R20, R164.reuse, R180, R20 ;  /* 0x000000b4a414723c */ /* 0x042fea0000001814 */
[----:B------:R-:W1:Y:S03]  /*3830*/  MUFU.TANH R192, R8 ;  /* 0x0000000800c07308 */ /* 0x000e660000002400 */
[C---:B------:R-:W-:Y:S01]  /*3840*/  HMMA.16816.F32 R24, R164.reuse, R182, R24 ;  /* 0x000000b6a418723c */ /* 0x040fe20000001818 */
[----:B------:R-:W1:Y:S06]  /*3850*/  LDSM.16.M88.4 R180, [R231+0x1c080] ;  /* 0x01c08000e7b4783b */ /* 0x000e6c0000000200 */
[----:B------:R-:W-:Y:S01]  /*3860*/  MUFU.TANH R195, R10 ;  /* 0x0000000a00c37308 */ /* 0x000fe20000002400 */
[C---:B--2---:R-:W-:Y:S01]  /*3870*/  HMMA.16816.F32 R28, R164.reuse, R176, R28 ;  /* 0x000000b0a41c723c */ /* 0x044fe2000000181c */
[----:B---3--:R-:W-:Y:S07]  /*3880*/  LDSM.16.M88.4 R4, [R228+0xd080] ;  /* 0x00d08000e404783b */ /* 0x008fee0000000200 */
[----:B------:R-:W-:Y:S01]  /*3890*/  HMMA.16816.F32 R32, R164, R178, R32 ;  /* 0x000000b2a420723c */ /* 0x000fe20000001820 */
[----:B------:R-:W2:Y:S05]  /*38a0*/  LDSM.16.M88.4 R164, [R3+0xd080] ;  /* 0x00d0800003a4783b */ /* 0x000eaa0000000200 */
[----:B------:R-:W-:Y:S02]  /*38b0*/  LDSM.16.M88.4 R176, [R234+0x1c080] ;  /* 0x01c08000eab0783b */ /* 0x000fe40000000200 */
[C---:B------:R-:W-:Y:S08]  /*38c0*/  HMMA.16816.F32 R20, R172.reuse, R184, R20 ;  /* 0x000000b8ac14723c */ /* 0x040ff00000001814 */
        /* <DEDUP_REMOVED lines=9> */
[C---:B--2---:R-:W-:Y:S07]  /*3960*/  HMMA.16816.F32 R28, R180.reuse, R164, R28 ;  /* 0x000000a4b41c723c */ /* 0x044fee000000181c */
[----:B------:R-:W-:Y:S01]  /*3970*/  FMUL.FTZ R164, R11, c[0x0][0x2b4] ;  /* 0x0000ad000ba47a20 */ /* 0x000fe20000410000 */
[----:B------:R-:W-:Y:S01]  /*3980*/  HMMA.16816.F32 R32, R180, R166, R32 ;  /* 0x000000a6b420723c */ /* 0x000fe20000001820 */
[----:B------:R-:W-:Y:S07]  /*3990*/  MUFU.TANH R183, R12 ;  /* 0x0000000c00b77308 */ /* 0x000fee0000002400 */
[C---:B---3--:R-:W-:Y:S03]  /*39a0*/  HMMA.16816.F32 R20, R176.reuse, R184, R20 ;  /* 0x000000b8b014723c */ /* 0x048fe60000001814 */
[----:B------:R2:W3:Y:S05]  /*39b0*/  MUFU.TANH R185, R9 ;  /* 0x0000000900b97308 */ /* 0x0004ea0000002400 */
[C---:B------:R-:W-:Y:S05]  /*39c0*/  HMMA.16816.F32 R24, R176.reuse, R186, R24 ;  /* 0x000000bab018723c */ /* 0x040fea0000001818 */
[----:B------:R3:W-:Y:S03]  /*39d0*/  MUFU.TANH R187, R164 ;  /* 0x000000a400bb7308 */ /* 0x0007e60000002400 */
[C---:B----4-:R-:W-:Y:S07]  /*39e0*/  HMMA.16816.F32 R28, R176.reuse, R168, R28 ;  /* 0x000000a8b01c723c */ /* 0x050fee000000181c */
[----:B------:R-:W-:Y:S01]  /*39f0*/  MUFU.TANH R182, R13 ;  /* 0x0000000d00b67308 */ /* 0x000fe20000002400 */
[----:B------:R-:W-:Y:S01]  /*3a00*/  HMMA.16816.F32 R32, R176, R170, R32 ;  /* 0x000000aab020723c */ /* 0x000fe20000001820 */
[----:B------:R-:W-:Y:S05]  /*3a10*/  LDSM.16.M88.4 R168, [R2+0xf080] ;  /* 0x00f0800002a8783b */ /* 0x000fea0000000200 */
[----:B--2---:R-:W-:Y:S02]  /*3a20*/  LDSM.16.M88.4 R8, [R230+0x1e080] ;  /* 0x01e08000e608783b */ /* 0x004fe40000000200 */
[C---:B-1----:R-:W-:Y:S01]  /*3a30*/  HMMA.16816.F32 R20, R172.reuse, R188, R20 ;  /* 0x000000bcac14723c */ /* 0x042fe20000001814 */
[----:B------:R-:W-:Y:S02]  /*3a40*/  MUFU.TANH R186, R14 ;  /* 0x0000000e00ba7308 */ /* 0x000fe40000002400 */
[----:B---3--:R-:W1:Y:S05]  /*3a50*/  LDSM.16.M88.4 R164, [R2+0xe080] ;  /* 0x00e0800002a4783b */ /* 0x008e6a0000000200 */
[C---:B------:R-:W-:Y:S03]  /*3a60*/  HMMA.16816.F32 R24, R172.reuse, R190, R24 ;  /* 0x000000beac18723c */ /* 0x040fe60000001818 */
[----:B------:R2:W-:Y:S05]  /*3a70*/  MUFU.TANH R184, R15 ;  /* 0x0000000f00b87308 */ /* 0x0005ea0000002400 */
[C---:B------:R-:W-:Y:S05]  /*3a80*/  HMMA.16816.F32 R28, R172.reuse, R4, R28 ;  /* 0x00000004ac1c723c */ /* 0x040fea000000181c */
[----:B------:R3:W-:Y:S03]  /*3a90*/  MUFU.TANH R179, R16 ;  /* 0x0000001000b37308 */ /* 0x0007e60000002400 */
[----:B------:R-:W-:Y:S01]  /*3aa0*/  HMMA.16816.F32 R32, R172, R6, R32 ;  /* 0x00000006ac20723c */ /* 0x000fe20000001820 */
[----:B------:R-:W-:Y:S06]  /*3ab0*/  LDSM.16.M88.4 R4, [R231+0x1e080] ;  /* 0x01e08000e704783b */ /* 0x000fec0000000200 */
[----:B------:R-:W-:Y:S01]  /*3ac0*/  MUFU.TANH R178, R17 ;  /* 0x0000001100b27308 */ /* 0x000fe20000002400 */
[----:B--2---:R-:W2:Y:S09]  /*3ad0*/  LDSM.16.M88.4 R12, [R3+0xe080] ;  /* 0x00e08000030c783b */ /* 0x004eb20000000200 */
[----:B------:R4:W-:Y:S01]  /*3ae0*/  MUFU.TANH R181, R18 ;  /* 0x0000001200b57308 */ /* 0x0009e20000002400 */
[C---:B-1----:R-:W-:Y:S01]  /*3af0*/  HMMA.16816.F32 R20, R8.reuse, R164, R20 ;  /* 0x000000a40814723c */ /* 0x042fe20000001814 */
[----:B---3--:R-:W-:Y:S04]  /*3b00*/  MOV R16, UR4 ;  /* 0x0000000400107c02 */ /* 0x008fe80008000f00 */
[----:B------:R-:W-:Y:S02]  /*3b10*/  IADD3 R16, R241, -c[0x0][0x168], R16 ;  /* 0x80005a00f1107a10 */ /* 0x000fe40007ffe010 */
[----:B------:R-:W-:Y:S01]  /*3b20*/  FMUL.FTZ R165, R19, c[0x0][0x2b4] ;  /* 0x0000ad0013a57a20 */ /* 0x000fe20000410000 */
[C---:B------:R-:W-:Y:S03]  /*3b30*/  HMMA.16816.F32 R24, R8.reuse, R166, R24 ;  /* 0x000000a60818723c */ /* 0x040fe60000001818 */
[----:B------:R1:W-:Y:S01]  /*3b40*/  MUFU.TANH R180, R165 ;  /* 0x000000a500b47308 */ /* 0x0003e20000002400 */
[----:B-----5:R-:W-:Y:S04]  /*3b50*/  IADD3 R164, -R201, R16, RZ ;  /* 0x00000010c9a47210 */ /* 0x020fe80007ffe1ff */
[C---:B------:R-:W-:Y:S04]  /*3b60*/  HMMA.16816.F32 R28, R8.reuse, R168, R28 ;  /* 0x000000a8081c723c */ /* 0x040fe8000000181c */
[----:B------:R-:W-:Y:S01]  /*3b70*/  IMNMX R172, R200, R164, PT ;  /* 0x000000a4c8ac7217 */ /* 0x000fe20003800200 */
[----:B----4-:R-:W3:Y:S02]  /*3b80*/  LDSM.16.M88.4 R16, [R3+0xf080] ;  /* 0x00f080000310783b */ /* 0x010ee40000000200 */
[----:B------:R-:W-:Y:S01]  /*3b90*/  IADD3 R168, R164, 0x8, RZ ;  /* 0x00000008a4a87810 */ /* 0x000fe20007ffe0ff */
[----:B------:R-:W-:Y:S03]  /*3ba0*/  HMMA.16816.F32 R32, R8, R170, R32 ;  /* 0x000000aa0820723c */ /* 0x000fe60000001820 */
[----:B------:R-:W-:Y:S02]  /*3bb0*/  ISETP.GT.AND P0, PT, R172, RZ, PT ;  /* 0x000000ffac00720c */ /* 0x000fe40003f04270 */
[----:B------:R-:W-:Y:S02]  /*3bc0*/  IMNMX R168, R200, R168, PT ;  /* 0x000000a8c8a87217 */ /* 0x000fe40003800200 */
[----:B------:R-:W-:Y:S01]  /*3bd0*/  ISETP.GT.AND P2, PT, R172, 0x31, PT ;  /* 0x00000031ac00780c */ /* 0x000fe20003f44270 */
[C---:B--2---:R-:W-:Y:S05]  /*3be0*/  HMMA.16816.F32 R20, R4.reuse, R12, R20 ;  /* 0x0000000c0414723c */ /* 0x044fea0000001814 */
[----:B-1----:R-:W-:Y:S02]  /*3bf0*/  FSEL R165, R194, -INF , P0 ;  /* 0xff800000c2a57808 */ /* 0x002fe40000000000 */
[----:B------:R-:W-:Y:S01]  /*3c00*/  ISETP.GT.AND P0, PT, R172, 0x1, PT ;  /* 0x00000001ac00780c */ /* 0x000fe20003f04270 */
[C---:B------:R-:W-:Y:S03]  /*3c10*/  HMMA.16816.F32 R24, R4.reuse, R14, R24 ;  /* 0x0000000e0418723c */ /* 0x040fe60000001818 */
[C---:B------:R-:W-:Y:S01]  /*3c20*/  ISETP.GT.AND P1, PT, R168.reuse, 0x30, PT ;  /* 0x00000030a800780c */ /* 0x040fe20003f24270 */
[--C-:B------:R-:W-:Y:S01]  /*3c30*/  FFMA.FTZ R8, R165, c[0x0][0x29c], -R197.reuse ;  /* 0x0000a700a5087a23 */ /* 0x100fe200000108c5 */
[----:B------:R-:W-:Y:S01]  /*3c40*/  FSEL R174, R193, -INF , P0 ;  /* 0xff800000c1ae7808 */ /* 0x000fe20000000000 */
[----:B------:R-:W-:Y:S01]  /*3c50*/  LDSM.16.M88.4 R164, [R229+0xe080] ;  /* 0x00e08000e5a4783b */ /* 0x000fe20000000200 */
[----:B------:R-:W-:Y:S01]  /*3c60*/  ISETP.GT.AND P0, PT, R168, RZ, PT ;  /* 0x000000ffa800720c */ /* 0x000fe20003f04270 */
[----:B------:R1:W-:Y:S04]  /*3c70*/  MUFU.EX2 R175, R8 ;  /* 0x0000000800af7308 */ /* 0x0003e80000000800 */
[----:B------:R-:W-:Y:S01]  /*3c80*/  FSEL R12, R199, -INF , P0 ;  /* 0xff800000c70c7808 */ /* 0x000fe20000000000 */
[--C-:B------:R-:W-:Y:S01]  /*3c90*/  FFMA.FTZ R174, R174, c[0x0][0x29c], -R197.reuse ;  /* 0x0000a700aeae7a23 */ /* 0x100fe200000108c5 */
[----:B------:R-:W-:Y:S03]  /*3ca0*/  ISETP.GT.AND P0, PT, R168, 0x1, PT ;  /* 0x00000001a800780c */ /* 0x000fe60003f04270 */
[--C-:B------:R-:W-:Y:S02]  /*3cb0*/  FFMA.FTZ R12, R12, c[0x0][0x29c], -R196.reuse ;  /* 0x0000a7000c0c7a23 */ /* 0x100fe400000108c4 */
[----:B------:R-:W-:Y:S01]  /*3cc0*/  MUFU.EX2 R174, R174 ;  /* 0x000000ae00ae7308 */ /* 0x000fe20000000800 */
[C---:B---3--:R-:W-:Y:S08]  /*3cd0*/  HMMA.16816.F32 R28, R4.reuse, R16, R28 ;  /* 0x00000010041c723c */ /* 0x048ff0000000181c */
[----:B------:R-:W-:Y:S01]  /*3ce0*/  HMMA.16816.F32 R32, R4, R18, R32 ;  /* 0x000000120420723c */ /* 0x000fe20000001820 */
[----:B------:R2:W-:Y:S01]  /*3cf0*/  MUFU.EX2 R177, R12 ;  /* 0x0000000c00b17308 */ /* 0x0005e20000000800 */
[----:B-1----:R-:W1:Y:S02]  /*3d00*/  LDSM.16.M88.4 R8, [R234+0x1e080] ;  /* 0x01e08000ea08783b */ /* 0x002e640000000200 */
[----:B--2---:R-:W-:Y:S02]  /*3d10*/  FSEL R12, R198, -INF , P0 ;  /* 0xff800000c60c7808 */ /* 0x004fe40000000000 */
[----:B------:R-:W-:Y:S03]  /*3d20*/  ISETP.GT.AND P0, PT, R172, 0x10, PT ;  /* 0x00000010ac00780c */ /* 0x000fe60003f04270 */
[--C-:B------:R-:W-:Y:S03]  /*3d30*/  FFMA.FTZ R16, R12, c[0x0][0x29c], -R196.reuse ;  /* 0x0000a7000c107a23 */ /* 0x100fe600000108c4 */
[----:B------:R-:W-:Y:S01]  /*3d40*/  FSEL R171, R192, -INF , P0 ;  /* 0xff800000c0ab7808 */ /* 0x000fe20000000000 */
[----:B------:R-:W2:Y:S01]  /*3d50*/  LDSM.16.M88.4 R12, [R229+0xf080] ;  /* 0x00f08000e50c783b */ /* 0x000ea20000000200 */
[----:B------:R-:W-:Y:S01]  /*3d60*/  ISETP.GT.AND P0, PT, R172, 0x11, PT ;  /* 0x00000011ac00780c */ /* 0x000fe20003f04270 */
[----:B------:R3:W-:Y:S02]  /*3d70*/  MUFU.EX2 R176, R16 ;  /* 0x0000001000b07308 */ /* 0x0007e40000000800 */
[--C-:B------:R-:W-:Y:S01]  /*3d80*/  FFMA.FTZ R171, R171, c[0x0][0x29c], -R197.reuse ;  /* 0x0000a700abab7a23 */ /* 0x100fe200000108c5 */
[----:B------:R-:W-:Y:S02]  /*3d90*/  FSEL R4, R185, -INF , P0 ;  /* 0xff800000b9047808 */ /* 0x000fe40000000000 */
[----:B------:R-:W-:Y:S03]  /*3da0*/  ISETP.GT.AND P0, PT, R168, 0x10, PT ;  /* 0x00000010a800780c */ /* 0x000fe60003f04270 */
[--C-:B------:R-:W-:Y:S01]  /*3db0*/  FFMA.FTZ R169, R4, c[0x0][0x29c], -R197.reuse ;  /* 0x0000a70004a97a23 */ /* 0x100fe200000108c5 */
[C---:B-1----:R-:W-:Y:S01]  /*3dc0*/  HMMA.16816.F32 R20, R8.reuse, R164, R20 ;  /* 0x000000a40814723c */ /* 0x042fe20000001814 */
[----:B------:R-:W-:Y:S01]  /*3dd0*/  LDSM.16.M88.4 R4, [R233+0x1e080] ;  /* 0x01e08000e904783b */ /* 0x000fe20000000200 */
[----:B------:R-:W-:Y:S05]  /*3de0*/  MUFU.EX2 R171, R171 ;  /* 0x000000ab00ab7308 */ /* 0x000fea0000000800 */
[----:B------:R-:W-:Y:S01]  /*3df0*/  FSEL R164, R195, -INF , P0 ;  /* 0xff800000c3a47808 */ /* 0x000fe20000000000 */
[C---:B------:R-:W-:Y:S03]  /*3e00*/  HMMA.16816.F32 R24, R8.reuse, R166, R24 ;  /* 0x000000a60818723c */ /* 0x040fe60000001818 */
[----:B------:R-:W-:Y:S01]  /*3e10*/  ISETP.GT.AND P0, PT, R168, 0x11, PT ;  /* 0x00000011a800780c */ /* 0x000fe20003f04270 */
[--C-:B------:R-:W-:Y:S01]  /*3e20*/  FFMA.FTZ R164, R164, c[0x0][0x29c], -R196.reuse ;  /* 0x0000a700a4a47a23 */ /* 0x100fe200000108c4 */
[----:B------:R-:W1:Y:S01]  /*3e30*/  MUFU.EX2 R169, R169 ;  /* 0x000000a900a97308 */ /* 0x000e620000000800 */
[----:B---3--:R-:W3:Y:S09]  /*3e40*/  LDSM.16.M88.4 R16, [R228+0xe080] ;  /* 0x00e08000e410783b */ /* 0x008ef20000000200 */
[----:B------:R4:W-:Y:S01]  /*3e50*/  MUFU.EX2 R173, R164 ;  /* 0x000000a400ad7308 */ /* 0x0009e20000000800 */
[C---:B--2---:R-:W-:Y:S07]  /*3e60*/  HMMA.16816.F32 R28, R8.reuse, R12, R28 ;  /* 0x0000000c081c723c */ /* 0x044fee000000181c */
[----:B------:R-:W-:Y:S01]  /*3e70*/  FFMA.FTZ R13, -R183, R183, 1 ;  /* 0x3f800000b70d7423 */ /* 0x000fe200000101b7 */
[----:B------:R-:W-:Y:S01]  /*3e80*/  HMMA.16816.F32 R32, R8, R14, R32 ;  /* 0x0000000e0820723c */ /* 0x000fe20000001820 */
[----:B------:R-:W2:Y:S06]  /*3e90*/  LDS R8, [R241.X4+0x20180] ;  /* 0x02018000f1087984 */ /* 0x000eac0000004800 */
[----:B-1----:R-:W-:Y:S01]  /*3ea0*/  F2FP.PACK_AB R15, R169, R171 ;  /* 0x000000aba90f723e */ /* 0x002fe200000000ff */
[----:B------:R-:W-:Y:S01]  /*3eb0*/  FFMA.FTZ R14, -R182, R182, 1 ;  /* 0x3f800000b60e7423 */ /* 0x000fe200000101b6 */
[----:B----4-:R-:W-:Y:S02]  /*3ec0*/  FSEL R164, R187, -INF , P0 ;  /* 0xff800000bba47808 */ /* 0x010fe40000000000 */
[----:B------:R-:W-:Y:S03]  /*3ed0*/  ISETP.GT.AND P0, PT, R172, 0x20, PT ;  /* 0x00000020ac00780c */ /* 0x000fe60003f04270 */
[----:B------:R-:W-:Y:S01]  /*3ee0*/  FFMA.FTZ R170, R164, c[0x0][0x29c], -R196 ;  /* 0x0000a700a4aa7a23 */ /* 0x000fe200000108c4 */
[C---:B---3--:R-:W-:Y:S01]  /*3ef0*/  HMMA.16816.F32 R20, R4.reuse, R16, R20 ;  /* 0x000000100414723c */ /* 0x048fe20000001814 */
[----:B------:R-:W1:Y:S04]  /*3f00*/  LDSM.16.M88.4 R164, [R228+0xf080] ;  /* 0x00f08000e4a4783b */ /* 0x000e680000000200 */
[----:B------:R-:W-:Y:S01]  /*3f10*/  FSEL R12, R183, -INF , P0 ;  /* 0xff800000b70c7808 */ /* 0x000fe20000000000 */
[----:B------:R-:W-:Y:S01]  /*3f20*/  MUFU.EX2 R170, R170 ;  /* 0x000000aa00aa7308 */ /* 0x000fe20000000800 */
[----:B------:R-:W-:Y:S01]  /*3f30*/  ISETP.GT.AND P0, PT, R172, 0x21, PT ;  /* 0x00000021ac00780c */ /* 0x000fe20003f04270 */
[C---:B------:R-:W-:Y:S04]  /*3f40*/  HMMA.16816.F32 R24, R4.reuse, R18, R24 ;  /* 0x000000120418723c */ /* 0x040fe80000001818 */
[----:B------:R-:W-:Y:S01]  /*3f50*/  FSEL R9, R182, -INF , P0 ;  /* 0xff800000b6097808 */ /* 0x000fe20000000000 */
[--C-:B------:R-:W-:Y:S01]  /*3f60*/  FFMA.FTZ R12, R12, c[0x0][0x29c], -R197.reuse ;  /* 0x0000a7000c0c7a23 */ /* 0x100fe200000108c5 */
[----:B------:R-:W-:Y:S03]  /*3f70*/  ISETP.GT.AND P0, PT, R168, 0x20, PT ;  /* 0x00000020a800780c */ /* 0x000fe60003f04270 */
[--C-:B------:R-:W-:Y:S01]  /*3f80*/  FFMA.FTZ R9, R9, c[0x0][0x29c], -R197.reuse ;  /* 0x0000a70009097a23 */ /* 0x100fe200000108c5 */
[----:B------:R3:W-:Y:S06]  /*3f90*/  MUFU.EX2 R11, R12 ;  /* 0x0000000c000b7308 */ /* 0x0007ec0000000800 */
[--C-:B--2---:R-:W-:Y:S02]  /*3fa0*/  FADD.FTZ R20, R20, -R8.reuse ;  /* 0x8000000814147221 */ /* 0x104fe40000010000 */
[--C-:B------:R-:W-:Y:S02]  /*3fb0*/  FADD.FTZ R21, R21, -R8.reuse ;  /* 0x8000000815157221 */ /* 0x100fe40000010000 */
[----:B------:R2:W4:Y:S01]  /*3fc0*/  MUFU.EX2 R10, R9 ;  /* 0x00000009000a7308 */ /* 0x0005220000000800 */
[----:B------:R-:W-:Y:S02]  /*3fd0*/  FMUL.FTZ R20, R175, R20 ;  /* 0x00000014af147220 */ /* 0x000fe40000410000 */
[----:B------:R-:W-:Y:S02]  /*3fe0*/  FMUL.FTZ R21, R174, R21 ;  /* 0x00000015ae157220 */ /* 0x000fe40000410000 */
[--C-:B------:R-:W-:Y:S02]  /*3ff0*/  FADD.FTZ R25, R25, -R8.reuse ;  /* 0x8000000819197221 */ /* 0x100fe40000010000 */
[----:B------:R-:W-:Y:S04]  /*4000*/  FADD.FTZ R24, R24, -R8 ;  /* 0x8000000818187221 */ /* 0x000fe80000010000 */
[----:B------:R-:W-:Y:S01]  /*4010*/  FMUL.FTZ R24, R171, R24 ;  /* 0x00000018ab187220 */ /* 0x000fe20000410000 */
[C---:B-1----:R-:W-:Y:S03]  /*4020*/  HMMA.16816.F32 R28, R4.reuse, R164, R28 ;  /* 0x000000a4041c723c */ /* 0x042fe6000000181c */
[----:B---3--:R-:W-:Y:S05]  /*4030*/  FSEL R12, R178, -INF , P2 ;  /* 0xff800000b20c7808 */ /* 0x008fea0001000000 */
[----:B------:R-:W-:Y:S04]  /*4040*/  HMMA.16816.F32 R32, R4, R166, R32 ;  /* 0x000000a60420723c */ /* 0x000fe80000001820 */
[----:B--2---:R-:W-:Y:S02]  /*4050*/  FSEL R9, R186, -INF , P0 ;  /* 0xff800000ba097808 */ /* 0x004fe40000000000 */
[----:B------:R-:W-:Y:S01]  /*4060*/  ISETP.GT.AND P0, PT, R168, 0x21, PT ;  /* 0x00000021a800780c */ /* 0x000fe20003f04270 */
[----:B------:R-:W-:Y:S01]  /*4070*/  FFMA.FTZ R7, -R193, R193, 1 ;  /* 0x3f800000c1077423 */ /* 0x000fe200000101c1 */
[----:B------:R-:W-:Y:S01]  /*4080*/  FSEL R4, R181, -INF , P1 ;  /* 0xff800000b5047808 */ /* 0x000fe20000800000 */
[--C-:B------:R-:W-:Y:S03]  /*4090*/  FFMA.FTZ R9, R9, c[0x0][0x29c], -R196.reuse ;  /* 0x0000a70009097a23 */ /* 0x100fe600000108c4 */
[----:B------:R-:W-:Y:S01]  /*40a0*/  F2FP.PACK_AB R6, R174, R175 ;  /* 0x000000afae06723e */ /* 0x000fe200000000ff */
[----:B------:R1:W-:Y:S01]  /*40b0*/  MUFU.EX2 R18, R9 ;  /* 0x0000000900127308 */ /* 0x0003e20000000800 */
[----:B------:R-:W-:Y:S02]  /*40c0*/  FFMA.FTZ R16, R4, c[0x0][0x29c], -R196 ;  /* 0x0000a70004107a23 */ /* 0x000fe400000108c4 */
[----:B------:R-:W-:Y:S02]  /*40d0*/  FFMA.FTZ R4, -R194, R194, 1 ;  /* 0x3f800000c2047423 */ /* 0x000fe400000101c2 */
[--C-:B------:R-:W-:Y:S02]  /*40e0*/  FADD.FTZ R29, R29, -R8.reuse ;  /* 0x800000081d1d7221 */ /* 0x100fe40000010000 */
[--C-:B------:R-:W-:Y:S02]  /*40f0*/  FADD.FTZ R28, R28, -R8.reuse ;  /* 0x800000081c1c7221 */ /* 0x100fe40000010000 */
[----:B------:R-:W-:Y:S01]  /*4100*/  FMUL.FTZ R21, R7, R21 ;  /* 0x0000001507157220 */ /* 0x000fe20000410000 */
[----:B----4-:R-:W-:Y:S01]  /*4110*/  F2FP.PACK_AB R7, R10, R11 ;  /* 0x0000000b0a07723e */ /* 0x010fe200000000ff */
[--C-:B------:R-:W-:Y:S01]  /*4120*/  FADD.FTZ R32, R32, -R8.reuse ;  /* 0x8000000820207221 */ /* 0x100fe20000010000 */
[----:B------:R-:W-:Y:S01]  /*4130*/  MUFU.EX2 R16, R16 ;  /* 0x0000001000107308 */ /* 0x000fe20000000800 */
[----:B------:R-:W-:Y:S02]  /*4140*/  FADD.FTZ R33, R33, -R8 ;  /* 0x8000000821217221 */ /* 0x000fe40000010000 */
[----:B------:R-:W-:Y:S02]  /*4150*/  FFMA.FTZ R8, -R185, R185, 1 ;  /* 0x3f800000b9087423 */ /* 0x000fe400000101b9 */
[----:B------:R-:W-:Y:S02]  /*4160*/  FMUL.FTZ R19, R11, R28 ;  /* 0x0000001c0b137220 */ /* 0x000fe40000410000 */
[----:B------:R-:W-:Y:S02]  /*4170*/  FFMA.FTZ R28, -R178, R178, 1 ;  /* 0x3f800000b21c7423 */ /* 0x000fe400000101b2 */
[----:B------:R-:W-:Y:S02]  /*4180*/  FMUL.FTZ R19, R13, R19 ;  /* 0x000000130d137220 */ /* 0x000fe40000410000 */
[----:B------:R-:W-:Y:S01]  /*4190*/  FMUL.FTZ R11, R10, R29 ;  /* 0x0000001d0a0b7220 */ /* 0x000fe20000410000 */
[----:B-1----:R-:W-:Y:S02]  /*41a0*/  FSEL R9, R184, -INF , P0 ;  /* 0xff800000b8097808 */ /* 0x002fe40000000000 */
[----:B------:R-:W-:Y:S01]  /*41b0*/  ISETP.GT.AND P0, PT, R172, 0x30, PT ;  /* 0x00000030ac00780c */ /* 0x000fe20003f04270 */
[----:B------:R-:W-:Y:S02]  /*41c0*/  FMUL.FTZ R14, R14, R11 ;  /* 0x0000000b0e0e7220 */ /* 0x000fe40000410000 */
[--C-:B------:R-:W-:Y:S03]  /*41d0*/  FFMA.FTZ R9, R9, c[0x0][0x29c], -R196.reuse ;  /* 0x0000a70009097a23 */ /* 0x100fe600000108c4 */
[----:B------:R-:W-:Y:S01]  /*41e0*/  F2FP.PACK_AB R14, R14, R19 ;  /* 0x000000130e0e723e */ /* 0x000fe200000000ff */
[----:B------:R1:W-:Y:S02]  /*41f0*/  MUFU.EX2 R17, R9 ;  /* 0x0000000900117308 */ /* 0x0003e40000000800 */
[----:B-1----:R-:W-:Y:S02]  /*4200*/  FSEL R9, R179, -INF , P0 ;  /* 0xff800000b3097808 */ /* 0x002fe40000000000 */
[----:B------:R-:W-:Y:S03]  /*4210*/  ISETP.GT.AND P0, PT, R168, 0x31, PT ;  /* 0x00000031a800780c */ /* 0x000fe60003f04270 */
[--C-:B------:R-:W-:Y:S01]  /*4220*/  FFMA.FTZ R9, R9, c[0x0][0x29c], -R197.reuse ;  /* 0x0000a70009097a23 */ /* 0x100fe200000108c5 */
[----:B------:R-:W-:Y:S01]  /*4230*/  FSEL R5, R180, -INF , P0 ;  /* 0xff800000b4057808 */ /* 0x000fe20000000000 */
[----:B------:R-:W-:Y:S01]  /*4240*/  FFMA.FTZ R197, R12, c[0x0][0x29c], -R197 ;  /* 0x0000a7000cc57a23 */ /* 0x000fe200000108c5 */
[----:B------:R-:W-:Y:S01]  /*4250*/  PLOP3.LUT P0, PT, PT, PT, UP0, 0x80, 0x0 ;  /* 0x000000000000781c */ /* 0x000fe20003f0f008 */
[----:B------:R-:W-:Y:S02]  /*4260*/  FMUL.FTZ R12, R169, R25 ;  /* 0x00000019a90c7220 */ /* 0x000fe40000410000 */
[----:B------:R-:W-:Y:S01]  /*4270*/  FFMA.FTZ R196, R5, c[0x0][0x29c], -R196 ;  /* 0x0000a70005c47a23 */ /* 0x000fe200000108c4 */
[----:B------:R-:W1:Y:S01]  /*4280*/  MUFU.EX2 R9, R9 ;  /* 0x0000000900097308 */ /* 0x000e620000000800 */
[----:B------:R-:W-:Y:S02]  /*4290*/  FMUL.FTZ R25, R4, R20 ;  /* 0x0000001404197220 */ /* 0x000fe40000410000 */
[----:B------:R-:W2:Y:S01]  /*42a0*/  LDS R4, [R241.X4+0x201a0] ;  /* 0x0201a000f1047984 */ /* 0x000ea20000004800 */
[----:B------:R-:W-:Y:S02]  /*42b0*/  FMUL.FTZ R12, R8, R12 ;  /* 0x0000000c080c7220 */ /* 0x000fe40000410000 */
[----:B------:R-:W-:Y:S01]  /*42c0*/  FFMA.FTZ R20, -R192, R192, 1 ;  /* 0x3f800000c0147423 */ /* 0x000fe200000101c0 */
[----:B------:R-:W-:Y:S01]  /*42d0*/  F2FP.PACK_AB R11, R21, R25 ;  /* 0x00000019150b723e */ /* 0x000fe200000000ff */
[----:B------:R3:W-:Y:S02]  /*42e0*/  STS [R244+0x20280], R6 ;  /* 0x02028006f4007388 */ /* 0x0007e40000000800 */
[----:B------:R-:W4:Y:S01]  /*42f0*/  MUFU.EX2 R5, R197 ;  /* 0x000000c500057308 */ /* 0x000f220000000800 */
[----:B------:R-:W-:Y:S02]  /*4300*/  FMUL.FTZ R20, R20, R24 ;  /* 0x0000001814147220 */ /* 0x000fe40000410000 */
[----:B------:R-:W-:Y:S03]  /*4310*/  FFMA.FTZ R24, -R179, R179, 1 ;  /* 0x3f800000b3187423 */ /* 0x000fe600000101b3 */
[----:B------:R-:W-:Y:S04]  /*4320*/  F2FP.PACK_AB R12, R12, R20 ;  /* 0x000000140c0c723e */ /* 0x000fe800000000ff */
[----:B------:R-:W5:Y:S01]  /*4330*/  MUFU.EX2 R10, R196 ;  /* 0x000000c4000a7308 */ /* 0x000f620000000800 */
[----:B-1----:R-:W-:Y:S04]  /*4340*/  FMUL.FTZ R8, R9, R32 ;  /* 0x0000002009087220 */ /* 0x002fe80000410000 */
[----:B------:R-:W-:Y:S01]  /*4350*/  FMUL.FTZ R8, R24, R8 ;  /* 0x0000000818087220 */ /* 0x000fe20000410000 */
[----:B---3--:R-:W-:Y:S02]  /*4360*/  F2FP.PACK_AB R6, R17, R18 ;  /* 0x000000121106723e */ /* 0x008fe400000000ff */
[C---:B----4-:R-:W-:Y:S01]  /*4370*/  F2FP.PACK_AB R9, R5.reuse, R9 ;  /* 0x000000090509723e */ /* 0x050fe200000000ff */
[----:B------:R-:W-:Y:S04]  /*4380*/  FMUL.FTZ R5, R5, R33 ;  /* 0x0000002105057220 */ /* 0x000fe80000410000 */
[----:B------:R-:W-:Y:S01]  /*4390*/  FMUL.FTZ R13, R28, R5 ;  /* 0x000000051c0d7220 */ /* 0x000fe20000410000 */
[----:B------:R-:W-:Y:S01]  /*43a0*/  F2FP.PACK_AB R5, R176, R177 ;  /* 0x000000b1b005723e */ /* 0x000fe200000000ff */
[--C-:B--2---:R-:W-:Y:S03]  /*43b0*/  FADD.FTZ R23, R23, -R4.reuse ;  /* 0x8000000417177221 */ /* 0x104fe60000010000 */
[----:B------:R-:W-:Y:S01]  /*43c0*/  F2FP.PACK_AB R13, R13, R8 ;  /* 0x000000080d0d723e */ /* 0x000fe200000000ff */
[----:B------:R5:W-:Y:S01]  /*43d0*/  STS [R244+0x20680], R5 ;  /* 0x02068005f4007388 */ /* 0x000be20000000800 */
[----:B------:R-:W-:Y:S01]  /*43e0*/  F2FP.PACK_AB R8, R170, R173 ;  /* 0x000000adaa08723e */ /* 0x000fe200000000ff */
[--C-:B------:R-:W-:Y:S02]  /*43f0*/  FADD.FTZ R26, R26, -R4.reuse ;  /* 0x800000041a1a7221 */ /* 0x100fe40000010000 */
[--C-:B------:R-:W-:Y:S01]  /*4400*/  FADD.FTZ R31, R31, -R4.reuse ;  /* 0x800000041f1f7221 */ /* 0x100fe20000010000 */
[----:B------:R1:W-:Y:S01]  /*4410*/  STS [R247+0x20280], R15 ;  /* 0x0202800ff7007388 */ /* 0x0003e20000000800 */
[--C-:B------:R-:W-:Y:S02]  /*4420*/  FADD.FTZ R34, R34, -R4.reuse ;  /* 0x8000000422227221 */ /* 0x100fe40000010000 */
[--C-:B------:R-:W-:Y:S02]  /*4430*/  FADD.FTZ R35, R35, -R4.reuse ;  /* 0x8000000423237221 */ /* 0x100fe40000010000 */
[----:B------:R2:W-:Y:S01]  /*4440*/  STS [R247+0x20680], R8 ;  /* 0x02068008f7007388 */ /* 0x0005e20000000800 */
[--C-:B------:R-:W-:Y:S02]  /*4450*/  FADD.FTZ R27, R27, -R4.reuse ;  /* 0x800000041b1b7221 */ /* 0x100fe40000010000 */
[----:B------:R-:W-:Y:S02]  /*4460*/  FMUL.FTZ R17, R17, R31 ;  /* 0x0000001f11117220 */ /* 0x000fe40000410000 */
[----:B------:R3:W-:Y:S01]  /*4470*/  STS [R245], R7 ;  /* 0x00000007f5007388 */ /* 0x0007e20000000800 */
[----:B------:R-:W-:Y:S04]  /*4480*/  FMUL.FTZ R27, R170, R27 ;  /* 0x0000001baa1b7220 */ /* 0x000fe80000410000 */
[----:B------:R4:W-:Y:S01]  /*4490*/  STS [R245+0x400], R6 ;  /* 0x00040006f5007388 */ /* 0x0009e20000000800 */
[----:B-----5:R-:W-:Y:S04]  /*44a0*/  F2FP.PACK_AB R5, R10, R16 ;  /* 0x000000100a05723e */ /* 0x020fe800000000ff */
[----:B------:R5:W-:Y:S01]  /*44b0*/  STS [R246], R9 ;  /* 0x00000009f6007388 */ /* 0x000be20000000800 */
[----:B------:R-:W-:Y:S02]  /*44c0*/  FMUL.FTZ R16, R16, R34 ;  /* 0x0000002210107220 */ /* 0x000fe40000410000 */
[----:B------:R-:W-:Y:S02]  /*44d0*/  FMUL.FTZ R10, R10, R35 ;  /* 0x000000230a0a7220 */ /* 0x000fe40000410000 */
[----:B------:R5:W-:Y:S01]  /*44e0*/  STS [R246+0x400], R5 ;  /* 0x00040005f6007388 */ /* 0x000be20000000800 */
[----:B-1----:R-:W-:Y:S02]  /*44f0*/  FFMA.FTZ R15, -R180, R180, 1 ;  /* 0x3f800000b40f7423 */ /* 0x002fe400000101b4 */
[----:B--2---:R-:W-:Y:S02]  /*4500*/  FMUL.FTZ R8, R173, R26 ;  /* 0x0000001aad087220 */ /* 0x004fe40000410000 */
[----:B------:R-:W-:Y:S01]  /*4510*/  BAR.SYNC.DEFER_BLOCKING 0x0 ;  /* 0x0000000000007b1d */ /* 0x000fe20000010000 */
[----:B------:R-:W-:Y:S02]  /*4520*/  FMUL.FTZ R10, R15, R10 ;  /* 0x0000000a0f0a7220 */ /* 0x000fe40000410000 */
[----:B---3--:R-:W-:Y:S02]  /*4530*/  FFMA.FTZ R7, -R198, R198, 1 ;  /* 0x3f800000c6077423 */ /* 0x008fe400000101c6 */
[--C-:B----4-:R-:W-:Y:S04]  /*4540*/  FADD.FTZ R6, R22, -R4.reuse ;  /* 0x8000000416067221 */ /* 0x110fe80000010000 */
[----:B------:R-:W-:Y:S02]  /*4550*/  FMUL.FTZ R6, R177, R6 ;  /* 0x00000006b1067220 */ /* 0x000fe40000410000 */
[----:B-----5:R-:W-:Y:S04]  /*4560*/  FFMA.FTZ R9, -R199, R199, 1 ;  /* 0x3f800000c7097423 */ /* 0x020fe800000101c7 */
[----:B------:R-:W-:Y:S02]  /*4570*/  FMUL.FTZ R9, R9, R6 ;  /* 0x0000000609097220 */ /* 0x000fe40000410000 */
[----:B------:R-:W-:Y:S02]  /*4580*/  FMUL.FTZ R5, R176, R23 ;  /* 0x00000017b0057220 */ /* 0x000fe40000410000 */
[----:B------:R-:W-:Y:S01]  /*4590*/  FFMA.FTZ R6, -R187, R187, 1 ;  /* 0x3f800000bb067423 */ /* 0x000fe200000101bb */
[----:B------:R-:W-:Y:S01]  /*45a0*/  STS [R244+0x22280], R11 ;  /* 0x0222800bf4007388 */ /* 0x000fe20000000800 */
[----:B------:R-:W-:Y:S02]  /*45b0*/  FMUL.FTZ R5, R7, R5 ;  /* 0x0000000507057220 */ /* 0x000fe40000410000 */
[----:B------:R-:W-:Y:S02]  /*45c0*/  FADD.FTZ R7, R30, -R4 ;  /* 0x800000041e077221 */ /* 0x000fe40000010000 */
[----:B------:R-:W-:Y:S02]  /*45d0*/  FFMA.FTZ R4, -R195, R195, 1 ;  /* 0x3f800000c3047423 */ /* 0x000fe400000101c3 */
[----:B------:R-:W-:Y:S02]  /*45e0*/  FMUL.FTZ R6, R6, R27 ;  /* 0x0000001b06067220 */ /* 0x000fe40000410000 */
[----:B------:R-:W-:Y:S01]  /*45f0*/  FMUL.FTZ R8, R4, R8 ;  /* 0x0000000804087220 */ /* 0x000fe20000410000 */
[----:B------:R-:W-:Y:S01]  /*4600*/  F2FP.PACK_AB R4, R5, R9 ;  /* 0x000000090504723e */ /* 0x000fe200000000ff */
[----:B------:R-:W-:Y:S02]  /*4610*/  FMUL.FTZ R7, R18, R7 ;  /* 0x0000000712077220 */ /* 0x000fe40000410000 */
[----:B------:R-:W-:Y:S01]  /*4620*/  FFMA.FTZ R9, -R186, R186, 1 ;  /* 0x3f800000ba097423 */ /* 0x000fe200000101ba */
[----:B------:R-:W-:Y:S01]  /*4630*/  F2FP.PACK_AB R6, R6, R8 ;  /* 0x000000080606723e */ /* 0x000fe200000000ff */
[----:B------:R1:W-:Y:S01]  /*4640*/  STS [R244+0x22680], R4 ;  /* 0x02268004f4007388 */ /* 0x0003e20000000800 */
[----:B------:R-:W-:Y:S02]  /*4650*/  FFMA.FTZ R5, -R184, R184, 1 ;  /* 0x3f800000b8057423 */ /* 0x000fe400000101b8 */
[----:B------:R-:W-:Y:S02]  /*4660*/  FMUL.FTZ R7, R9, R7 ;  /* 0x0000000709077220 */ /* 0x000fe40000410000 */
[----:B------:R-:W-:Y:S01]  /*4670*/  FMUL.FTZ R5, R5, R17 ;  /* 0x0000001105057220 */ /* 0x000fe20000410000 */
[----:B------:R-:W-:Y:S01]  /*4680*/  STS [R247+0x22280], R12 ;  /* 0x0222800cf7007388 */ /* 0x000fe20000000800 */
[----:B------:R-:W-:Y:S03]  /*4690*/  FFMA.FTZ R9, -R181, R181, 1 ;  /* 0x3f800000b5097423 */ /* 0x000fe600000101b5 */
[----:B------:R-:W-:Y:S01]  /*46a0*/  F2FP.PACK_AB R5, R5, R7 ;  /* 0x000000070505723e */ /* 0x000fe200000000ff */
[----:B------:R-:W-:Y:S01]  /*46b0*/  STS [R247+0x22680], R6 ;  /* 0x02268006f7007388 */ /* 0x000fe20000000800 */
[----:B------:R-:W-:Y:S04]  /*46c0*/  FMUL.FTZ R16, R9, R16 ;  /* 0x0000001009107220 */ /* 0x000fe80000410000 */
        /* <DEDUP_REMOVED lines=108> */
[----:B------:R-:W2:Y:S01]  /*4d90*/  LDL.64 R202, [R1] ;  /* 0x0000000001ca7983 */ /* 0x000ea20000100a00 */
[----:B------:R-:W-:Y:S01]  /*4da0*/  LOP3.LUT P3, RZ, R242, 0x2, RZ, 0xc0, !PT ;  /* 0x00000002f2ff7812 */ /* 0x000fe2000786c0ff */
[----:B------:R-:W-:Y:S01]  /*4db0*/  ULDC.64 UR4, c[0x0][0x208] ;  /* 0x0000820000047ab9 */ /* 0x000fe20000000a00 */
[----:B------:R-:W-:Y:S01]  /*4dc0*/  IMAD.U32 R16, RZ, RZ, UR7 ;  /* 0x00000007ff107e24 */ /* 0x000fe2000f8e00ff */
[----:B------:R-:W3:Y:S01]  /*4dd0*/  LDL R200, [R1+0x14] ;  /* 0x0000140001c87983 */ /* 0x000ee20000100800 */
[----:B------:R-:W-:Y:S02]  /*4de0*/  USHF.R.S32.HI UR18, URZ, 0x1f, UR9 ;  /* 0x0000001f3f127899 */ /* 0x000fe40008011409 */
[----:B------:R-:W-:Y:S01]  /*4df0*/  UIMAD.WIDE.U32 UR20, UR9, UR4, URZ ;  /* 0x00000004091472a5 */ /* 0x000fe2000f8e003f */
[----:B------:R-:W4:Y:S01]  /*4e00*/  LDL.64 R204, [R1+0x20] ;  /* 0x0000200001cc7983 */ /* 0x000f220000100a00 */
[----:B------:R-:W-:Y:S02]  /*4e10*/  UIMAD UR18, UR18, UR4, URZ ;  /* 0x00000004121272a4 */ /* 0x000fe4000f8e023f */
[----:B------:R-:W-:Y:S01]  /*4e20*/  USHF.L.U32 UR4, UR20, 0x6, URZ ;  /* 0x0000000614047899 */ /* 0x000fe2000800063f */
[----:B------:R-:W5:Y:S01]  /*4e30*/  LDL R201, [R1+0x30] ;  /* 0x0000300001c97983 */ /* 0x000f620000100800 */
        /* <DEDUP_REMOVED lines=11> */
[----:B------:R-:W-:Y:S02]  /*4ef0*/  IADD3 R8, -R250, c[0x0][0x168], -R10 ;  /* 0x00005a00fa087a10 */ /* 0x000fe40007ffe90a */
[----:B----4-:R-:W-:Y:S02]  /*4f00*/  IADD3 R11, P0, R204, UR5, RZ ;  /* 0x00000005cc0b7c10 */ /* 0x010fe4000ff1e0ff */
[C---:B------:R-:W-:Y:S02]  /*4f10*/  ISETP.LT.OR P6, PT, R8.reuse, 0x1, !P4 ;  /* 0x000000010800780c */ /* 0x040fe400067c1670 */
[----:B------:R-:W-:Y:S02]  /*4f20*/  ISETP.LT.OR P5, PT, R8, 0x1, !P3 ;  /* 0x000000010800780c */ /* 0x000fe40005fa1670 */
[----:B------:R-:W-:Y:S02]  /*4f30*/  IADD3 R9, P2, P1, R202, UR4, R9 ;  /* 0x00000004ca097c10 */ /* 0x000fe4000f95e009 */
[----:B-----5:R-:W-:Y:S02]  /*4f40*/  LEA.HI.X.SX32 R15, R15, R201, 0x1, P0 ;  /* 0x000000c90f0f7211 */ /* 0x020fe400000f0eff */
[----:B------:R-:W-:Y:S02]  /*4f50*/  LEA R14, P0, R11, c[0x0][0x280], 0x2 ;  /* 0x0000a0000b0e7a11 */ /* 0x000fe400078010ff */
[----:B------:R-:W-:Y:S02]  /*4f60*/  IADD3.X R16, R200, UR18, R16, P2, P1 ;  /* 0x00000012c8107c10 */ /* 0x000fe400097e2410 */
[----:B------:R-:W-:Y:S01]  /*4f70*/  LEA R10, P1, R9, c[0x0][0x1f0], 0x1 ;  /* 0x00007c00090a7a11 */ /* 0x000fe200078208ff */
[----:B------:R-:W-:Y:S01]  /*4f80*/  @!PT LDS RZ, [RZ] ;  /* 0x00000000fffff984 */ /* 0x000fe20000000800 */
[----:B------:R-:W-:Y:S01]  /*4f90*/  @!PT LDS RZ, [RZ] ;  /* 0x00000000fffff984 */ /* 0x000fe20000000800 */
[----:B------:R-:W-:Y:S01]  /*4fa0*/  @!PT LDS RZ, [RZ] ;  /* 0x00000000fffff984 */ /* 0x000fe20000000800 */
[----:B------:R1:W-:Y:S01]  /*4fb0*/  LDGSTS.E.BYPASS.LTC128B.128 [R240+0x18080], [R12.64], !P6 ;  /* 0x180800000cf07fae */ /* 0x0003e2000f101d50 */
[----:B------:R-:W-:Y:S02]  /*4fc0*/  LEA.HI.X R15, R11, c[0x0][0x284], R15, 0x2, P0 ;  /* 0x0000a1000b0f7a11 */ /* 0x000fe400000f140f */
[----:B------:R-:W-:Y:S01]  /*4fd0*/  LOP3.LUT P0, RZ, R242, 0x4, RZ, 0xc0, !PT ;  /* 0x00000004f2ff7812 */ /* 0x000fe2000780c0ff */
        /* <DEDUP_REMOVED lines=10> */
[----:B------:R-:W-:Y:S05]  /*5080*/  LOP3.LUT P1, RZ, R252, 0x1, RZ, 0xc0, !PT ;  /* 0x00000001fcff7812 */ /* 0x000fea000782c0ff */
[----:B------:R1:W-:Y:S04]  /*5090*/  LDGSTS.E.BYPASS.LTC128B.128 [R240+0x1e080], [R12.64+0x180], !P5 ;  /* 0x1e0801800cf07fae */ /* 0x0003e8000e901d50 */
[----:B------:R1:W-:Y:S04]  /*50a0*/  LDGSTS.E.BYPASS.LTC128B.128 [R240+0x19080], [R10.64], !P4 ;  /* 0x190800000af07fae */ /* 0x0003e8000e101d50 */
[----:B------:R1:W-:Y:S01]  /*50b0*/  LDGSTS.E.BYPASS.LTC128B.128 [R240+0x1b080], [R10.64+0x80], !P3 ;  /* 0x1b0800800af07fae */ /* 0x0003e2000d901d50 */
[----:B------:R-:W-:Y:S03]  /*50c0*/  @!P1 IMAD.SHL.U32 R8, R248, 0x10, RZ ;  /* 0x00000010f8089824 */ /* 0x000fe600078e00ff */
[----:B------:R1:W-:Y:S04]  /*50d0*/  LDGSTS.E.BYPASS.LTC128B.128 [R240+0x1d080], [R10.64+0x100], !P2 ;  /* 0x1d0801000af07fae */ /* 0x0003e8000d101d50 */
[----:B------:R1:W-:Y:S04]  /*50e0*/  LDGSTS.E.BYPASS.LTC128B.128 [R240+0x1f080], [R10.64+0x180], !P0 ;  /* 0x1f0801800af07fae */ /* 0x0003e8000c101d50 */
[----:B------:R1:W-:Y:S02]  /*50f0*/  @!P1 LDGSTS.E.BYPASS.LTC128B.128 [R8+0x20180], [R14.64] ;  /* 0x201800000e089fae */ /* 0x0003e4000b901d50 */
.L_x_904:
        /* <DEDUP_REMOVED lines=93> */
[----:B------:R-:W2:Y:S01]  /*56d0*/  LDL.64 R226, [R1+0x8] ;  /* 0x0000080001e27983 */ /* 0x000ea20000100a00 */
[----:B------:R-:W-:Y:S01]  /*56e0*/  LOP3.LUT P2, RZ, R243, 0x2, RZ, 0xc0, !PT ;  /* 0x00000002f3ff7812 */ /* 0x000fe2000784c0ff */
[----:B------:R-:W-:Y:S02]  /*56f0*/  ULDC.64 UR4, c[0x0][0x178] ;  /* 0x00005e0000047ab9 */ /* 0x000fe40000000a00 */
[----:B------:R-:W5:Y:S01]  /*5700*/  LDL R224, [R1+0x18] ;  /* 0x0000180001e07983 */ /* 0x000f620000100800 */
[----:B------:R-:W-:Y:S02]  /*5710*/  USHF.R.S32.HI UR18, URZ, 0x1f, UR9 ;  /* 0x0000001f3f127899 */ /* 0x000fe40008011409 */
[----:B------:R-:W-:Y:S01]  /*5720*/  UIMAD.WIDE.U32 UR20, UR9, UR4, URZ ;  /* 0x00000004091472a5 */ /* 0x000fe2000f8e003f */
[----:B----4-:R-:W4:Y:S01]  /*5730*/  LDL.64 R180, [R1+0x28] ;  /* 0x0000280001b47983 */ /* 0x010f220000100a00 */
[----:B------:R-:W-:Y:S02]  /*5740*/  UIMAD UR18, UR18, UR4, URZ ;  /* 0x00000004121272a4 */ /* 0x000fe4000f8e023f */
[----:B------:R-:W-:Y:S01]  /*5750*/  USHF.L.U32 UR19, UR20, 0x6, URZ ;  /* 0x0000000614137899 */ /* 0x000fe2000800063f */
[----:B---3--:R-:W3:Y:S01]  /*5760*/  LDL R225, [R1+0x34] ;  /* 0x0000340001e17983 */ /* 0x008ee20000100800 */
        /* <DEDUP_REMOVED lines=12> */
[----:B------:R-:W-:Y:S02]  /*5830*/  IADD3 R4, -R250, c[0x0][0x168], -R6 ;  /* 0x00005a00fa047a10 */ /* 0x000fe40007ffe906 */
[----:B----4-:R-:W-:Y:S02]  /*5840*/  IADD3 R7, P0, R180, UR18, RZ ;  /* 0x00000012b4077c10 */ /* 0x010fe4000ff1e0ff */
[----:B------:R-:W-:Y:S02]  /*5850*/  ISETP.LT.OR P5, PT, R4, 0x1, !P3 ;  /* 0x000000010400780c */ /* 0x000fe40005fa1670 */
[----:B------:R-:W-:Y:S02]  /*5860*/  IADD3 R5, P1, R226, UR19, RZ ;  /* 0x00000013e2057c10 */ /* 0x000fe4000ff3e0ff */
[----:B---3--:R-:W-:Y:S02]  /*5870*/  LEA.HI.X.SX32 R11, R11, R225, 0x1, P0 ;  /* 0x000000e10b0b7211 */ /* 0x008fe400000f0eff */
[C---:B------:R-:W-:Y:S02]  /*5880*/  LEA R10, P0, R7.reuse, c[0x0][0x258], 0x2 ;  /* 0x00009600070a7a11 */ /* 0x040fe400078010ff */
[----:B------:R-:W-:Y:S02]  /*5890*/  ISETP.LT.OR P4, PT, R4, 0x1, !P2 ;  /* 0x000000010400780c */ /* 0x000fe40005781670 */
[----:B------:R-:W-:Y:S02]  /*58a0*/  LEA.HI.X R11, R7, c[0x0][0x25c], R11, 0x2, P0 ;  /* 0x00009700070b7a11 */ /* 0x000fe400000f140b */
[----:B------:R-:W-:Y:S01]  /*58b0*/  IADD3.X R12, R224, UR4, RZ, P1, !PT ;  /* 0x00000004e00c7c10 */ /* 0x000fe20008ffe4ff */
[----:B------:R-:W-:Y:S01]  /*58c0*/  @!PT LDS RZ, [RZ] ;  /* 0x00000000fffff984 */ /* 0x000fe20000000800 */
[----:B------:R-:W-:Y:S01]  /*58d0*/  @!PT LDS RZ, [RZ] ;  /* 0x00000000fffff984 */ /* 0x000fe20000000800 */
[----:B------:R-:W-:Y:S01]  /*58e0*/  @!PT LDS RZ, [RZ] ;  /* 0x00000000fffff984 */ /* 0x000fe20000000800 */
[----:B------:R2:W-:Y:S01]  /*58f0*/  LDGSTS.E.BYPASS.LTC128B.128 [R240+0x10080], [R8.64], !P5 ;  /* 0x1008000008f07fae */ /* 0x0005e2000e901d50 */
[----:B------:R-:W-:Y:S02]  /*5900*/  LEA R6, P1, R5, c[0x0][0x160], 0x1 ;  /* 0x0000580005067a11 */ /* 0x000fe400078208ff */
[----:B------:R-:W-:Y:S02]  /*5910*/  LOP3.LUT P0, RZ, R243, 0x4, RZ, 0xc0, !PT ;  /* 0x00000004f3ff7812 */ /* 0x000fe4000780c0ff */
[----:B------:R-:W-:Y:S02]  /*5920*/  LEA.HI.X R7, R5, c[0x0][0x164], R12, 0x1, P1 ;  /* 0x0000590005077a11 */ /* 0x000fe400008f0c0c */
[C---:B------:R-:W-:Y:S01]  /*5930*/  ISETP.LT.OR P6, PT, R4.reuse, 0x1, !P0 ;  /* 0x000000010400780c */ /* 0x040fe200047c1670 */
[----:B------:R2:W-:Y:S01]  /*5940*/  LDGSTS.E.BYPASS.LTC128B.128 [R240+0x12080], [R8.64+0x80], !P4 ;  /* 0x1208008008f07fae */ /* 0x0005e2000e101d50 */
        /* <DEDUP_REMOVED lines=15> */
.L_x_905:
[-C--:B--2---:R-:W-:Y:S01]  /*5a40*/  HMMA.16816.F32 R4, R192, R16.reuse, RZ ;  /* 0x00000010c004723c */ /* 0x084fe200000018ff */
        /* <DEDUP_REMOVED lines=217> */
.L_x_903:
[----:B------:R-:W-:Y:S05]  /*67e0*/  @P0 BRA `(.L_x_907) ;  /* 0x00001d7000000947 */ /* 0x000fea0003800000 */
[----:B------:R-:W-:Y:S01]  /*67f0*/  SHF.R.S32.HI R5, RZ, 0x1f, R248 ;  /* 0x0000001fff057819 */ /* 0x000fe200000114f8 */
[----:B------:R-:W-:Y:S01]  /*6800*/  BAR.SYNC.DEFER_BLOCKING 0x1, 0x100 ;  /* 0x0044000000007b1d */ /* 0x000fe20000010000 */
[----:B------:R-:W-:Y:S01]  /*6810*/  F2FP.PACK_AB R107, R37, R36 ;  /* 0x00000024256b723e */ /* 0x000fe200000000ff */
[----:B------:R-:W-:Y:S01]  /*6820*/  USHF.R.S32.HI UR6, URZ, 0x1f, UR13 ;  /* 0x0000001f3f067899 */ /* 0x000fe2000801140d */
[----:B------:R-:W-:Y:S02]  /*6830*/  LEA.HI R3, R5, R248, RZ, 0x2 ;  /* 0x000000f805037211 */ /* 0x000fe400078f10ff */
[----:B------:R-:W-:Y:S01]  /*6840*/  F2FP.PACK_AB R39, R39, R38 ;  /* 0x000000262727723e */ /* 0x000fe200000000ff */
[----:B------:R-:W-:Y:S01]  /*6850*/  ULDC UR7, c[0x0][0x2f0] ;  /* 0x0000bc0000077ab9 */ /* 0x000fe20000000800 */
[--C-:B------:R-:W-:Y:S01]  /*6860*/  SHF.R.S32.HI R4, RZ, 0x2, R3.reuse ;  /* 0x00000002ff047819 */ /* 0x100fe20000011403 */
[----:B------:R-:W-:Y:S01]  /*6870*/  UIADD3 UR8, -UR10, UR7, URZ ;  /* 0x000000070a087290 */ /* 0x000fe2000fffe13f */
[----:B------:R-:W-:Y:S01]  /*6880*/  SHF.R.S32.HI R0, RZ, 0x1f, R3 ;  /* 0x0000001fff007819 */ /* 0x000fe20000011403 */
[----:B------:R-:W-:Y:S01]  /*6890*/  ULDC.64 UR4, c[0x0][0x338] ;  /* 0x0000ce0000047ab9 */ /* 0x000fe20000000a00 */
[----:B------:R-:W-:Y:S01]  /*68a0*/  LOP3.LUT R6, R3, 0x3ffffffc, RZ, 0xc0, !PT ;  /* 0x3ffffffc03067812 */ /* 0x000fe200078ec0ff */
[----:B------:R-:W-:Y:S01]  /*68b0*/  UISETP.LT.AND UP0, UPT, UR8, 0x40, UPT ;  /* 0x000000400800788c */ /* 0x000fe2000bf01270 */
[----:B------:R-:W-:Y:S01]  /*68c0*/  LEA.HI R2, R0, R4, RZ, 0x3 ;  /* 0x0000000400027211 */ /* 0x000fe200078f18ff */
[----:B------:R-:W-:Y:S01]  /*68d0*/  UIMAD UR4, UR6, UR4, URZ ;  /* 0x00000004060472a4 */ /* 0x000fe2000f8e023f */
[----:B------:R-:W-:Y:S01]  /*68e0*/  LEA.HI R0, R5, R248, RZ, 0x5 ;  /* 0x000000f805007211 */ /* 0x000fe200078f28ff */
[----:B------:R-:W-:Y:S01]  /*68f0*/  USEL UR8, UR8, 0x40, UP0 ;  /* 0x0000004008087887 */ /* 0x000fe20008000000 */
[----:B------:R-:W-:Y:S01]  /*6900*/  LOP3.LUT R2, R2, 0xfffffff8, RZ, 0xc0, !PT ;  /* 0xfffffff802027812 */ /* 0x000fe200078ec0ff */
[----:B------:R-:W-:Y:S01]  /*6910*/  UIMAD UR5, UR13, UR5, UR4 ;  /* 0x000000050d0572a4 */ /* 0x000fe2000f8e0204 */
[----:B------:R-:W-:Y:S01]  /*6920*/  SHF.R.S32.HI R8, RZ, 0x5, R0 ;  /* 0x00000005ff087819 */ /* 0x000fe20000011400 */
[----:B------:R-:W-:Y:S01]  /*6930*/  USHF.R.S32.HI UR7, URZ, 0x1f, UR14 ;  /* 0x0000001f3f077899 */ /* 0x000fe2000801140e */
[----:B------:R-:W-:Y:S01]  /*6940*/  F2FP.PACK_AB R48, R49, R48 ;  /* 0x000000303130723e */ /* 0x000fe200000000ff */
[----:B------:R-:W-:Y:S01]  /*6950*/  IMAD.IADD R9, R4, 0x1, -R2 ;  /* 0x0000000104097824 */ /* 0x000fe200078e0a02 */
[----:B------:R-:W-:Y:S01]  /*6960*/  LEA.HI R2, R5, R248, RZ, 0x6 ;  /* 0x000000f805027211 */ /* 0x000fe200078f30ff */
[----:B------:R-:W-:Y:S01]  /*6970*/  BSSY B0, `(.L_x_908) ;  /* 0x00000c4000007945 */ /* 0x000fe20003800000 */
[----:B------:R-:W-:Y:S01]  /*6980*/  LEA.HI R4, R0, R8, RZ, 0x1 ;  /* 0x0000000800047211 */ /* 0x000fe200078f08ff */
[----:B------:R-:W-:Y:S01]  /*6990*/  IMAD.SHL.U32 R5, R9, 0x40, RZ ;  /* 0x0000004009057824 */ /* 0x000fe200078e00ff */
[----:B------:R-:W-:-:S02]  /*69a0*/  SHF.R.U32.HI R7, RZ, 0x3, R2 ;  /* 0x00000003ff077819 */ /* 0x000fc40000011602 */
        /* <DEDUP_REMOVED lines=23> */
[----:B------:R-:W-:Y:S02]  /*6b20*/  @P0 IADD3 R2, R0, -0x40, RZ ;  /* 0xffffffc000020810 */ /* 0x000fe40007ffe0ff */
        /* <DEDUP_REMOVED lines=72> */
[----:B------:R-:W-:Y:S01]  /*6fb0*/  LOP3.LUT R5, R7, 0x38, R6, 0xf8, !PT ;  /* 0x0000003807057812 */ /* 0x000fe200078ef806 */
[----:B------:R-:W-:Y:S01]  /*6fc0*/  STS [R0+0xe480], R86 ;  /* 0x00e4805600007388 */ /* 0x000fe20000000800 */
[----:B------:R-:W-:Y:S01]  /*6fd0*/  SHF.R.U32.HI R9, RZ, 0x3, R7 ;  /* 0x00000003ff097819 */ /* 0x000fe20000011607 */
[----:B------:R-:W-:Y:S01]  /*6fe0*/  IMAD.SHL.U32 R7, R4, 0x200, RZ ;  /* 0x0000020004077824 */ /* 0x000fe200078e00ff */
        /* <DEDUP_REMOVED lines=12> */
[----:B------:R-:W-:Y:S01]  /*70b0*/  LOP3.LUT R9, R5, R9, RZ, 0x3c, !PT ;  /* 0x0000000905097212 */ /* 0x000fe200078e3cff */
[----:B------:R-:W-:Y:S01]  /*70c0*/  STS [R2+0xf080], R92 ;  /* 0x00f0805c02007388 */ /* 0x000fe20000000800 */
[----:B------:R-:W-:Y:S02]  /*70d0*/  F2FP.PACK_AB R5, R157, R156 ;  /* 0x0000009c9d05723e */ /* 0x000fe400000000ff */
[----:B------:R-:W-:Y:S01]  /*70e0*/  F2FP.PACK_AB R4, R159, R158 ;  /* 0x0000009e9f04723e */ /* 0x000fe200000000ff */
[----:B------:R-:W-:Y:S01]  /*70f0*/  STS [R2+0xf480], R94 ;  /* 0x00f4805e02007388 */ /* 0x000fe20000000800 */
[----:B------:R-:W-:Y:S02]  /*7100*/  LOP3.LUT R7, R9, 0x7ffff000, R7, 0xf8, !PT ;  /* 0x7ffff00009077812 */ /* 0x000fe400078ef807 */
[----:B------:R-:W-:Y:S01]  /*7110*/  ISETP.GE.AND P2, PT, R8, UR8, PT ;  /* 0x0000000808007c0c */ /* 0x000fe2000bf46270 */
[----:B------:R-:W-:Y:S01]  /*7120*/  STS [R0+0x80], R38 ;  /* 0x0000802600007388 */ /* 0x000fe20000000800 */
[----:B------:R-:W-:-:S02]  /*7130*/  SHF.R.S32.HI R9, RZ, 0x1f, R8 ;  /* 0x0000001fff097819 */ /* 0x000fc40000011408 */
        /* <DEDUP_REMOVED lines=71> */
.L_x_909:
[----:B--234-:R-:W-:Y:S05]  /*75b0*/  BSYNC B0 ;  /* 0x0000000000007941 */ /* 0x01cfea0003800000 */
.L_x_908:
        /* <DEDUP_REMOVED lines=17> */
.L_x_911:
[----:B------:R-:W-:Y:S05]  /*76d0*/  BSYNC B0 ;  /* 0x0000000000007941 */ /* 0x000fea0003800000 */
.L_x_910:
        /* <DEDUP_REMOVED lines=17> */
.L_x_913:
[----:B------:R-:W-:Y:S05]  /*77f0*/  BSYNC B0 ;  /* 0x0000000000007941 */ /* 0x000fea0003800000 */
.L_x_912:
        /* <DEDUP_REMOVED lines=16> */
.L_x_915:
[----:B------:R-:W-:Y:S05]  /*7900*/  BSYNC B0 ;  /* 0x0000000000007941 */ /* 0x000fea0003800000 */
.L_x_914:
        /* <DEDUP_REMOVED lines=16> */
.L_x_917:
[----:B------:R-:W-:Y:S05]  /*7a10*/  BSYNC B0 ;  /* 0x0000000000007941 */ /* 0x000fea0003800000 */
.L_x_916:
        /* <DEDUP_REMOVED lines=16> */
.L_x_919:
[----:B------:R-:W-:Y:S05]  /*7b20*/  BSYNC B0 ;  /* 0x0000000000007941 */ /* 0x000fea0003800000 */
.L_x_918:
        /* <DEDUP_REMOVED lines=16> */
.L_x_921:
[----:B------:R-:W-:Y:S05]  /*7c30*/  BSYNC B0 ;  /* 0x0000000000007941 */ /* 0x000fea0003800000 */
.L_x_920:
        /* <DEDUP_REMOVED lines=15> */
.L_x_923:
[----:B------:R-:W-:Y:S05]  /*7d30*/  BSYNC B0 ;  /* 0x0000000000007941 */ /* 0x000fea0003800000 */
.L_x_922:
        /* <DEDUP_REMOVED lines=23> */
.L_x_925:
[----:B------:R-:W-:Y:S05]  /*7eb0*/  BSYNC B0 ;  /* 0x0000000000007941 */ /* 0x000fea0003800000 */
.L_x_924:
        /* <DEDUP_REMOVED lines=15> */
.L_x_927:
[----:B------:R-:W-:Y:S05]  /*7fb0*/  BSYNC B0 ;  /* 0x0000000000007941 */ /* 0x000fea0003800000 */
.L_x_926:
        /* <DEDUP_REMOVED lines=15> */
.L_x_929:
[----:B------:R-:W-:Y:S05]  /*80b0*/  BSYNC B0 ;  /* 0x0000000000007941 */ /* 0x000fea0003800000 */
.L_x_928:
        /* <DEDUP_REMOVED lines=14> */
.L_x_931:
[----:B------:R-:W-:Y:S05]  /*81a0*/  BSYNC B0 ;  /* 0x0000000000007941 */ /* 0x000fea0003800000 */
.L_x_930:
        /* <DEDUP_REMOVED lines=14> */
.L_x_933:
[----:B------:R-:W-:Y:S05]  /*8290*/  BSYNC B0 ;  /* 0x0000000000007941 */ /* 0x000fea0003800000 */
.L_x_932:
        /* <DEDUP_REMOVED lines=14> */
.L_x_935:
[----:B------:R-:W-:Y:S05]  /*8380*/  BSYNC B0 ;  /* 0x0000000000007941 */ /* 0x000fea0003800000 */
.L_x_934:
        /* <DEDUP_REMOVED lines=14> */
.L_x_937:
[----:B------:R-:W-:Y:S05]  /*8470*/  BSYNC B0 ;  /* 0x0000000000007941 */ /* 0x000fea0003800000 */
.L_x_936:
        /* <DEDUP_REMOVED lines=14> */
.L_x_907:
[----:B------:R-:W-:Y:S01]  /*8560*/  SHF.R.S32.HI R0, RZ, 0x1f, R248 ;  /* 0x0000001fff007819 */ /* 0x000fe200000114f8 */
[----:B------:R-:W-:Y:S01]  /*8570*/  USHF.R.S32.HI UR6, URZ, 0x1f, UR13 ;  /* 0x0000001f3f067899 */ /* 0x000fe2000801140d */
[----:B------:R-:W-:Y:S01]  /*8580*/  IMAD.U32 R10, RZ, RZ, UR13 ;  /* 0x0000000dff0a7e24 */ /* 0x000fe2000f8e00ff */
[----:B------:R-:W-:Y:S01]  /*8590*/  ULDC.64 UR4, c[0x0][0x308] ;  /* 0x0000c20000047ab9 */ /* 0x000fe20000000a00 */
[----:B------:R-:W-:Y:S01]  /*85a0*/  LEA.HI R0, R0, R248, RZ, 0x5 ;  /* 0x000000f800007211 */ /* 0x000fe200078f28ff */
[----:B------:R-:W-:Y:S01]  /*85b0*/  UIMAD UR4, UR6, UR4, URZ ;  /* 0x00000004060472a4 */ /* 0x000fe2000f8e023f */
[----:B------:R-:W-:Y:S01]  /*85c0*/  IMAD.U32 R2, RZ, RZ, UR15 ;  /* 0x0000000fff027e24 */ /* 0x000fe2000f8e00ff */
[----:B------:R-:W-:Y:S01]  /*85d0*/  USHF.R.S32.HI UR7, URZ, 0x1f, UR14 ;  /* 0x0000001f3f077899 */ /* 0x000fe2000801140e */
[----:B------:R-:W-:Y:S01]  /*85e0*/  LOP3.LUT R4, R0, 0x1fffffe0, RZ, 0xc0, !PT ;  /* 0x1fffffe000047812 */ /* 0x000fe200078ec0ff */
[----:B------:R-:W-:Y:S01]  /*85f0*/  UIMAD UR5, UR13, UR5, UR4 ;  /* 0x000000050d0572a4 */ /* 0x000fe2000f8e0204 */
[----:B------:R-:W-:Y:S01]  /*8600*/  SHF.R.S32.HI R6, RZ, 0x5, R0 ;  /* 0x00000005ff067819 */ /* 0x000fe20000011400 */
[----:B------:R-:W-:Y:S01]  /*8610*/  IMAD.U32 R0, RZ, RZ, UR14 ;  /* 0x0000000eff007e24 */ /* 0x000fe2000f8e00ff */
[----:B------:R-:W-:Y:S01]  /*8620*/  ULDC UR4, c[0x0][0x2f0] ;  /* 0x0000bc0000047ab9 */ /* 0x000fe20000000800 */
[----:B------:R-:W-:Y:S01]  /*8630*/  IMAD.IADD R4, R248, 0x1, -R4 ;  /* 0x00000001f8047824 */ /* 0x000fe200078e0a04 */
[----:B------:R-:W-:Y:S01]  /*8640*/  UIADD3 UR10, -UR10, UR4, URZ ;  /* 0x000000040a0a7290 */ /* 0x000fe2000fffe13f */
[----:B------:R-:W-:Y:S01]  /*8650*/  SHF.R.S32.HI R7, RZ, 0x1f, R6 ;  /* 0x0000001fff077819 */ /* 0x000fe20000011406 */
[----:B------:R-:W-:Y:S01]  /*8660*/  BSSY B0, `(.L_x_938) ;  /* 0x0000016000007945 */ /* 0x000fe20003800000 */
[----:B------:R-:W-:-:S03]  /*8670*/  IMAD.SHL.U32 R4, R4, 0x8, RZ ;  /* 0x0000000804047824 */ /* 0x000fc600078e00ff */
[----:B------:R-:W-:Y:S01]  /*8680*/  ISETP.GE.AND P2, PT, R6, UR10, PT ;  /* 0x0000000a06007c0c */ /* 0x000fe2000bf46270 */
        /* <DEDUP_REMOVED lines=19> */
.L_x_939:
[----:B------:R-:W-:Y:S05]  /*87c0*/  BSYNC B0 ;  /* 0x0000000000007941 */ /* 0x000fea0003800000 */
.L_x_938:
        /* <DEDUP_REMOVED lines=17> */
.L_x_941:
[----:B------:R-:W-:Y:S05]  /*88e0*/  BSYNC B0 ;  /* 0x0000000000007941 */ /* 0x000fea0003800000 */
.L_x_940:
        /* <DEDUP_REMOVED lines=17> */
.L_x_943:
[----:B------:R-:W-:Y:S05]  /*8a00*/  BSYNC B0 ;  /* 0x0000000000007941 */ /* 0x000fea0003800000 */
.L_x_942:
        /* <DEDUP_REMOVED lines=16> */
.L_x_945:
[----:B------:R-:W-:Y:S05]  /*8b10*/  BSYNC B0 ;  /* 0x0000000000007941 */ /* 0x000fea0003800000 */
.L_x_944:
        /* <DEDUP_REMOVED lines=16> */
.L_x_947:
[----:B------:R-:W-:Y:S05]  /*8c20*/  BSYNC B0 ;  /* 0x0000000000007941 */ /* 0x000fea0003800000 */
.L_x_946:
        /* <DEDUP_REMOVED lines=16> */
.L_x_949:
[----:B------:R-:W-:Y:S05]  /*8d30*/  BSYNC B0 ;  /* 0x0000000000007941 */ /* 0x000fea0003800000 */
.L_x_948:
        /* <DEDUP_REMOVED lines=16> */
.L_x_951:
[----:B------:R-:W-:Y:S05]  /*8e40*/  BSYNC B0 ;  /* 0x0000000000007941 */ /* 0x000fea0003800000 */
.L_x_950:
        /* <DEDUP_REMOVED lines=15> */
.L_x_953:
[----:B------:R-:W-:Y:S05]  /*8f40*/  BSYNC B0 ;  /* 0x0000000000007941 */ /* 0x000fea0003800000 */
.L_x_952:
        /* <DEDUP_REMOVED lines=23> */
.L_x_955:
[----:B------:R-:W-:Y:S05]  /*90c0*/  BSYNC B0 ;  /* 0x0000000000007941 */ /* 0x000fea0003800000 */
.L_x_954:
        /* <DEDUP_REMOVED lines=15> */
.L_x_957:
[----:B------:R-:W-:Y:S05]  /*91c0*/  BSYNC B0 ;  /* 0x0000000000007941 */ /* 0x000fea0003800000 */
.L_x_956:
        /* <DEDUP_REMOVED lines=15> */
.L_x_959:
[----:B------:R-:W-:Y:S05]  /*92c0*/  BSYNC B0 ;  /* 0x0000000000007941 */ /* 0x000fea0003800000 */
.L_x_958:
        /* <DEDUP_REMOVED lines=14> */
.L_x_961:
[----:B------:R-:W-:Y:S05]  /*93b0*/  BSYNC B0 ;  /* 0x0000000000007941 */ /* 0x000fea0003800000 */
.L_x_960:
        /* <DEDUP_REMOVED lines=14> */
.L_x_963:
[----:B------:R-:W-:Y:S05]  /*94a0*/  BSYNC B0 ;  /* 0x0000000000007941 */ /* 0x000fea0003800000 */
.L_x_962:
        /* <DEDUP_REMOVED lines=14> */
.L_x_965:
[----:B------:R-:W-:Y:S05]  /*9590*/  BSYNC B0 ;  /* 0x0000000000007941 */ /* 0x000fea0003800000 */
.L_x_964:
        /* <DEDUP_REMOVED lines=14> */
.L_x_967:
[----:B------:R-:W-:Y:S05]  /*9680*/  BSYNC B0 ;  /* 0x0000000000007941 */ /* 0x000fea0003800000 */
.L_x_966:
        /* <DEDUP_REMOVED lines=13> */
.L_x_968:
        /* <DEDUP_REMOVED lines=10> */
.L_x_1169:


//--------------------- .text._ZN7cutlass13device_kernelIN5flash19enable_sm80_to_sm89INS1_16FlashAttnBwdSm80INS1_25CollectiveMainloopBwdSm80ILi1ELi1EN4cute5tupleIJNS5_1CILi64EEES8_NS7_ILi256EEEEEENS_6half_tEfNS_4arch4Sm80ELb1ELb0ELb1ELb0ELb0ELb0ELb0ELb0ELi2ELi4ELi2ELi2ELb0EEENS1_24CollectiveEpilogueBwdGQAISA_fSD_Li256ELb0ELb0EEENS1_25SingleTileBwdLPTSchedulerILb0ELi64ELb0EEEEEEEEEvNT_6ParamsE --------------------------
	.section	.text._ZN7cutlass13device_kernelIN5flash19enable_sm80_to_sm89INS1_16FlashAttnBwdSm80INS1_25CollectiveMainloopBwdSm80ILi1ELi1EN4cute5tupleIJNS5_1CILi64EEES8_NS7_ILi256EEEEEENS_6half_tEfNS_4arch4Sm80ELb1ELb0ELb1ELb0ELb0ELb0ELb0ELb0ELi2ELi4ELi2ELi2ELb0EEENS1_24CollectiveEpilogueBwdGQAISA_fSD_Li256ELb0ELb0EEENS1_25SingleTileBwdLPTSchedulerILb0ELi64ELb0EEEEEEEEEvNT_6ParamsE,"ax",@progbits
	.sectioninfo	@"SHI_REGISTERS=255"
	.align	128
.text._ZN7cutlass13device_kernelIN5flash19enable_sm80_to_sm89INS1_16FlashAttnBwdSm80INS1_25CollectiveMainloopBwdSm80ILi1ELi1EN4cute5tupleIJNS5_1CILi64EEES8_NS7_ILi256EEEEEENS_6half_tEfNS_4arch4Sm80ELb1ELb0ELb1ELb0ELb0ELb0ELb0ELb0ELi2ELi4ELi2ELi2ELb0EEENS1_24CollectiveEpilogueBwdGQAISA_fSD_Li256ELb0ELb0EEENS1_25SingleTileBwdLPTSchedulerILb0ELi64ELb0EEEEEEEEEvNT_6ParamsE:
        .type           _ZN7cutlass13device_kernelIN5flash19enable_sm80_to_sm89INS1_16FlashAttnBwdSm80INS1_25CollectiveMainloopBwdSm80ILi1ELi1EN4cute5tupleIJNS5_1CILi64EEES8_NS7_ILi256EEEEEENS_6half_tEfNS_4arch4Sm80ELb1ELb0ELb1ELb0ELb0ELb0ELb0ELb0ELi2ELi4ELi2ELi2ELb0EEENS1_24CollectiveEpilogueBwdGQAISA_fSD_Li256ELb0ELb0EEENS1_25SingleTileBwdLPTSchedulerILb0ELi64ELb0EEEEEEEEEvNT_6ParamsE,@function
        .size           _ZN7cutlass13device_kernelIN5flash19enable_sm80_to_sm89INS1_16FlashAttnBwdSm80INS1_25CollectiveMainloopBwdSm80ILi1ELi1EN4cute5tupleIJNS5_1CILi64EEES8_NS7_ILi256EEEEEENS_6half_tEfNS_4arch4Sm80ELb1ELb0ELb1ELb0ELb0ELb0ELb0ELb0ELi2ELi4ELi2ELi2ELb0EEENS1_24CollectiveEpilogueBwdGQAISA_fSD_Li256ELb0ELb0EEENS1_25SingleTileBwdLPTSchedulerILb0ELi64ELb0EEEEEEEEEvNT_6ParamsE,(.L_x_1170 - _ZN7cutlass13device_kernelIN5flash19enable_sm80_to_sm89INS1_16FlashAttnBwdSm80INS1_25CollectiveMainloopBwdSm80ILi1ELi1EN4cute5tupleIJNS5_1CILi64EEES8_NS7_ILi256EEEEEENS_6half_tEfNS_4arch4Sm80ELb1ELb0ELb1ELb0ELb0ELb0ELb0ELb0ELi2ELi4ELi2ELi2ELb0EEENS1_24CollectiveEpilogueBwdGQAISA_fSD_Li256ELb0ELb0EEENS1_25SingleTileBwdLPTSchedulerILb0ELi64ELb0EEEEEEEEEvNT_6ParamsE)
        .other          _ZN7cutlass13device_kernelIN5flash19enable_sm80_to_sm89INS1_16FlashAttnBwdSm80INS1_25CollectiveMainloopBwdSm80ILi1ELi1EN4cute5tupleIJNS5_1CILi64EEES8_NS7_ILi256EEEEEENS_6half_tEfNS_4arch4Sm80ELb1ELb0ELb1ELb0ELb0ELb0ELb0ELb0ELi2ELi4ELi2ELi2ELb0EEENS1_24CollectiveEpilogueBwdGQAISA_fSD_Li256ELb0ELb0EEENS1_25SingleTileBwdLPTSchedulerILb0ELi64ELb0EEEEEEEEEvNT_6ParamsE,@"STO_CUDA_ENTRY STV_DEFAULT"
_ZN7cutlass13device_kernelIN5flash19enable_sm80_to_sm89INS1_16FlashAttnBwdSm80INS1_25CollectiveMainloopBwdSm80ILi1ELi1EN4cute5tupleIJNS5_1CILi64EEES8_NS7_ILi256EEEEEENS_6half_tEfNS_4arch4Sm80ELb1ELb0ELb1ELb0ELb0ELb0ELb0ELb0ELi2ELi4ELi2ELi2ELb0EEENS1_24CollectiveEpilogueBwdGQAISA_fSD_Li256ELb0ELb0EEENS1_25SingleTileBwdLPTSchedulerILb0ELi64ELb0EEEEEEEEEvNT_6ParamsE:
        /* <DEDUP_REMOVED lines=28> */
.L_x_970:
[----:B------:R-:W-:Y:S02]  /*01c0*/  ULDC UR7, c[0x0][0x3b4] ;  /* 0x0000ed0000077ab9 */ /* 0x000fe40000000800 */
[----:B------:R-:W-:Y:S02]  /*01d0*/  UISETP.NE.AND UP0, UPT, UR7, 0x1, UPT ;  /* 0x000000010700788c */ /* 0x000fe4000bf05270 */
[----:B------:R-:W-:Y:S02]  /*01e0*/  ULDC.64 UR4, c[0x0][0x3b8] ;  /* 0x0000ee0000047ab9 */ /* 0x000fe40000000a00 */
[----:B------:R-:W-:Y:S02]  /*01f0*/  UIMAD.WIDE.U32 UR10, UR6, UR4, URZ ;  /* 0x00000004060a72a5 */ /* 0x000fe4000f8e003f */
[----:B------:R-:W-:-:S05]  /*0200*/  UMOV UR15, UR6 ;  /* 0x00000006000f7c82 */ /* 0x000fca0008000000 */
[----:B------:R-:W-:-:S04]  /*0210*/  @UP0 USHF.R.U32.HI UR15, URZ, UR5, UR11 ;  /* 0x000000053f0f0299 */ /* 0x000fc8000801160b */
[----:B------:R-:W-:-:S04]  /*0220*/  UIMAD UR7, UR15, UR7, URZ ;  /* 0x000000070f0772a4 */ /* 0x000fc8000f8e023f */
.L_x_971:
        /* <DEDUP_REMOVED lines=11> */
.L_x_969:
        /* <DEDUP_REMOVED lines=20> */
.L_x_973:
[----:B------:R-:W-:Y:S02]  /*0420*/  ULDC UR7, c[0x0][0x3b4] ;  /* 0x0000ed0000077ab9 */ /* 0x000fe40000000800 */
[----:B------:R-:W-:Y:S02]  /*0430*/  UISETP.NE.AND UP0, UPT, UR7, 0x1, UPT ;  /* 0x000000010700788c */ /* 0x000fe4000bf05270 */
[----:B------:R-:W-:Y:S02]  /*0440*/  ULDC.64 UR4, c[0x0][0x3b8] ;  /* 0x0000ee0000047ab9 */ /* 0x000fe40000000a00 */
[----:B------:R-:W-:Y:S02]  /*0450*/  UIMAD.WIDE.U32 UR10, UR6, UR4, URZ ;  /* 0x00000004060a72a5 */ /* 0x000fe4000f8e003f */
[----:B------:R-:W-:-:S05]  /*0460*/  UMOV UR15, UR6 ;  /* 0x00000006000f7c82 */ /* 0x000fca0008000000 */
[----:B------:R-:W-:-:S04]  /*0470*/  @UP0 USHF.R.U32.HI UR15, URZ, UR5, UR11 ;  /* 0x000000053f0f0299 */ /* 0x000fc8000801160b */
[----:B------:R-:W-:-:S04]  /*0480*/  UIMAD UR7, UR15, UR7, URZ ;  /* 0x000000070f0772a4 */ /* 0x000fc8000f8e023f */
.L_x_974:
        /* <DEDUP_REMOVED lines=10> */
.L_x_972:
        /* <DEDUP_REMOVED lines=16> */
[----:B------:R-:W-:Y:S01]  /*0630*/  UIADD3 UR6, UR6, 0x3f, URZ ;  /* 0x0000003f06067890 */ /* 0x000fe2000fffe03f */
[----:B------:R-:W-:Y:S01]  /*0640*/  CS2R R150, SRZ ;  /* 0x0000000000967805 */ /* 0x000fe2000001ff00 */
[----:B------:R-:W-:Y:S01]  /*0650*/  USHF.R.S32.HI UR4, URZ, 0x1f, UR5 ;  /* 0x0000001f3f047899 */ /* 0x000fe20008011405 */
[----:B------:R-:W-:Y:S01]  /*0660*/  CS2R R148, SRZ ;  /* 0x0000000000947805 */ /* 0x000fe2000001ff00 */
[----:B------:R-:W-:Y:S01]  /*0670*/  ULDC.64 UR16, c[0x0][0x118] ;  /* 0x0000460000107ab9 */ /* 0x000fe20000000a00 */
        /* <DEDUP_REMOVED lines=80> */
[----:B------:R-:W-:Y:S01]  /*0b80*/  CS2R R162, SRZ ;  /* 0x0000000000a27805 */ /* 0x000fe2000001ff00 */
        /* <DEDUP_REMOVED lines=84> */
[----:B------:R-:W-:Y:S01]  /*10d0*/  UIMAD UR7, UR19, UR4, URZ ;  /* 0x00000004130772a4 */ /* 0x000fe2000f8e023f */
[----:B------:R-:W-:Y:S01]  /*10e0*/  SHF.R.S32.HI R27, RZ, 0x6, R8 ;  /* 0x00000006ff1b7819 */ /* 0x000fe20000011408 */
[----:B------:R-:W-:Y:S01]  /*10f0*/  IMAD.WIDE.U32 R18, R11, c[0x0][0x188], R12 ;  /* 0x000062000b127a25 */ /* 0x000fe200078e000c */
[C---:B------:R-:W-:Y:S01]  /*1100*/  LEA R8, P3, R9.reuse, R4, 0x6 ;  /* 0x0000000409087211 */ /* 0x040fe200078630ff */
[----:B------:R-:W-:Y:S01]  /*1110*/  UIMAD.WIDE.U32 UR22, UR11, UR4, URZ ;  /* 0x000000040b1672a5 */ /* 0x000fe2000f8e003f */
[----:B------:R-:W-:Y:S01]  /*1120*/  ISETP.LT.OR P2, PT, R0, 0x1, P5 ;  /* 0x000000010000780c */ /* 0x000fe20002f41670 */
        /* <DEDUP_REMOVED lines=9> */
[C---:B------:R-:W-:Y:S01]  /*11c0*/  ISETP.LT.OR P0, PT, R0.reuse, 0x21, P0 ;  /* 0x000000210000780c */ /* 0x040fe20000701670 */
[----:B------:R-:W-:Y:S01]  /*11d0*/  UIADD3 UR5, UR23, UR5, URZ ;  /* 0x0000000517057290 */ /* 0x000fe2000fffe03f */
[C---:B------:R-:W-:Y:S01]  /*11e0*/  ISETP.LT.OR P6, PT, R0.reuse, 0x21, P6 ;  /* 0x000000210000780c */ /* 0x040fe200037c1670 */
[----:B------:R-:W-:Y:S01]  /*11f0*/  @!PT LDS RZ, [RZ] ;  /* 0x00000000fffff984 */ /* 0x000fe20000000800 */
[----:B------:R-:W-:Y:S01]  /*1200*/  @!PT LDS RZ, [RZ] ;  /* 0x00000000fffff984 */ /* 0x000fe20000000800 */
[----:B------:R-:W-:Y:S01]  /*1210*/  @!PT LDS RZ, [RZ] ;  /* 0x00000000fffff984 */ /* 0x000fe20000000800 */
[----:B------:R1:W-:Y:S01]  /*1220*/  LDGSTS.E.BYPASS.LTC128B.128 [R240+0x8080], [R4.64], !P2 ;  /* 0x0808000004f07fae */ /* 0x0003e2000d101d50 */
[C---:B------:R-:W-:Y:S01]  /*1230*/  ISETP.LT.OR P2, PT, R0.reuse, 0x1, P4 ;  /* 0x000000010000780c */ /* 0x040fe20002741670 */
[----:B------:R-:W-:Y:S01]  /*1240*/  IMAD.MOV.U32 R246, RZ, RZ, 0x20 ;  /* 0x00000020fff67424 */ /* 0x000fe200078e00ff */
[----:B------:R-:W-:Y:S01]  /*1250*/  ISETP.LT.OR P4, PT, R0, 0x21, P4 ;  /* 0x000000210000780c */ /* 0x000fe20002781670 */
[----:B------:R-:W-:Y:S01]  /*1260*/  IMAD.U32 R17, RZ, RZ, UR5 ;  /* 0x00000005ff117e24 */ /* 0x000fe2000f8e00ff */
[--C-:B------:R-:W-:Y:S01]  /*1270*/  SHF.R.S32.HI R13, RZ, 0x1f, R12.reuse ;  /* 0x0000001fff0d7819 */ /* 0x100fe2000001140c */
[----:B------:R2:W-:Y:S01]  /*1280*/  STL.64 [R1+0x8], R18 ;  /* 0x0000081201007387 */ /* 0x0005e20000100a00 */
[----:B------:R-:W-:Y:S01]  /*1290*/  IADD3 R23, R19, UR6, RZ ;  /* 0x0000000613177c10 */ /* 0x000fe2000fffe0ff */
[----:B------:R-:W-:Y:S01]  /*12a0*/  ULDC.64 UR4, c[0x0][0x238] ;  /* 0x00008e0000047ab9 */ /* 0x000fe20000000a00 */
[----:B------:R-:W-:Y:S01]  /*12b0*/  CS2R R156, SRZ ;  /* 0x00000000009c7805 */ /* 0x000fe2000001ff00 */
[----:B------:R1:W-:Y:S01]  /*12c0*/  LDGSTS.E.BYPASS.LTC128B.128 [R240+0xa080], [R4.64+0x80], !P1 ;  /* 0x0a08008004f07fae */ /* 0x0003e2000c901d50 */
[C---:B------:R-:W-:Y:S01]  /*12d0*/  LEA R10, P1, R14.reuse, R6, 0x6 ;  /* 0x000000060e0a7211 */ /* 0x040fe200078230ff */
[----:B------:R-:W-:Y:S01]  /*12e0*/  UIMAD UR4, UR20, UR4, URZ ;  /* 0x00000004140472a4 */ /* 0x000fe2000f8e023f */
[----:B------:R-:W-:Y:S01]  /*12f0*/  CS2R R154, SRZ ;  /* 0x00000000009a7805 */ /* 0x000fe2000001ff00 */
[----:B------:R1:W-:Y:S01]  /*1300*/  LDGSTS.E.BYPASS.LTC128B.128 [R240+0xc080], [R4.64+0x100], !P3 ;  /* 0x0c08010004f07fae */ /* 0x0003e2000d901d50 */
[----:B------:R-:W-:Y:S01]  /*1310*/  LEA.HI.X R11, R14, R7, R15, 0x6, P1 ;  /* 0x000000070e0b7211 */ /* 0x000fe200008f340f */
[----:B------:R-:W-:Y:S01]  /*1320*/  IMAD.U32 R14, RZ, RZ, UR13 ;  /* 0x0000000dff0e7e24 */ /* 0x000fe2000f8e00ff */
[----:B------:R-:W-:Y:S01]  /*1330*/  ISETP.GE.AND P1, PT, R2, c[0x0][0x19c], PT ;  /* 0x0000670002007a0c */ /* 0x000fe20003f26270 */
[----:B------:R1:W-:Y:S01]  /*1340*/  LDGSTS.E.BYPASS.LTC128B.128 [R240+0xe080], [R4.64+0x180], !P2 ;  /* 0x0e08018004f07fae */ /* 0x0003e2000d101d50 */
[----:B------:R-:W-:Y:S01]  /*1350*/  ISETP.LT.OR P2, PT, R0, 0x21, P5 ;  /* 0x000000210000780c */ /* 0x000fe20002f41670 */
[--C-:B------:R-:W-:Y:S01]  /*1360*/  IMAD.WIDE.U32 R14, R14, c[0x0][0x270], R12.reuse ;  /* 0x00009c000e0e7a25 */ /* 0x100fe200078e000c */
[----:B------:R-:W-:Y:S01]  /*1370*/  ISETP.LT.OR P3, PT, R0, 0x1, P1 ;  /* 0x000000010000780c */ /* 0x000fe20000f61670 */
[----:B------:R-:W-:Y:S01]  /*1380*/  ULDC.64 UR6, c[0x0][0x270] ;  /* 0x00009c0000067ab9 */ /* 0x000fe20000000a00 */
[----:B------:R-:W-:Y:S01]  /*1390*/  ISETP.GE.AND P5, PT, R26, c[0x0][0x19c], PT ;  /* 0x000067001a007a0c */ /* 0x000fe20003fa6270 */
[----:B------:R-:W-:Y:S01]  /*13a0*/  UIMAD UR4, UR13, UR5, UR4 ;  /* 0x000000050d0472a4 */ /* 0x000fe2000f8e0204 */
[C---:B------:R-:W-:Y:S01]  /*13b0*/  ISETP.LT.OR P1, PT, R0.reuse, 0x21, P1 ;  /* 0x000000210000780c */ /* 0x040fe20000f21670 */
[----:B------:R-:W-:Y:S01]  /*13c0*/  UIMAD UR6, UR20, UR6, URZ ;  /* 0x00000006140672a4 */ /* 0x000fe2000f8e023f */
[----:B------:R3:W-:Y:S01]  /*13d0*/  STL [R1+0x14], R23 ;  /* 0x0000141701007387 */ /* 0x0007e20000100800 */
[----:B------:R-:W-:Y:S01]  /*13e0*/  CS2R R152, SRZ ;  /* 0x0000000000987805 */ /* 0x000fe2000001ff00 */
[----:B------:R-:W-:Y:S01]  /*13f0*/  CS2R R150, SRZ ;  /* 0x0000000000967805 */ /* 0x000fe2000001ff00 */
[----:B------:R-:W-:Y:S01]  /*1400*/  UIMAD UR6, UR13, UR7, UR6 ;  /* 0x000000070d0672a4 */ /* 0x000fe2000f8e0206 */
[----:B------:R-:W-:Y:S01]  /*1410*/  CS2R R148, SRZ ;  /* 0x0000000000947805 */ /* 0x000fe2000001ff00 */
[----:B------:R4:W-:Y:S01]  /*1420*/  LDGSTS.E.BYPASS.LTC128B.128 [R240+0x9080], [R8.64], !P2 ;  /* 0x0908000008f07fae */ /* 0x0009e2000d101d50 */
        /* <DEDUP_REMOVED lines=8> */
[----:B------:R-:W-:Y:S01]  /*14b0*/  CS2R R138, SRZ ;  /* 0x00000000008a7805 */ /* 0x000fe2000001ff00 */
[----:B------:R-:W-:Y:S01]  /*14c0*/  CS2R R136, SRZ ;  /* 0x0000000000887805 */ /* 0x000fe2000001ff00 */
[----:B------:R-:W-:Y:S01]  /*14d0*/  CS2R R134, SRZ ;  /* 0x0000000000867805 */ /* 0x000fe2000001ff00 */
[----:B------:R4:W-:Y:S01]  /*14e0*/  LDGSTS.E.BYPASS.LTC128B.128 [R240+0xf080], [R8.64+0x180], !P4 ;  /* 0x0f08018008f07fae */ /* 0x0009e2000e101d50 */
[----:B-1----:R-:W-:Y:S01]  /*14f0*/  IMAD.U32 R4, RZ, RZ, UR22 ;  /* 0x00000016ff047e24 */ /* 0x002fe2000f8e00ff */
[----:B------:R-:W-:Y:S01]  /*1500*/  ISETP.GE.AND P4, PT, R25, c[0x0][0x19c], PT ;  /* 0x0000670019007a0c */ /* 0x000fe20003f86270 */
[----:B------:R-:W-:Y:S01]  /*1510*/  IMAD.U32 R5, RZ, RZ, UR23 ;  /* 0x00000017ff057e24 */ /* 0x000fe2000f8e00ff */
[----:B------:R1:W-:Y:S01]  /*1520*/  LDGSTS.E.BYPASS.LTC128B.128 [R240+0x80], [R6.64], !P3 ;  /* 0x0008000006f07fae */ /* 0x0003e2000d901d50 */
[----:B------:R-:W-:Y:S01]  /*1530*/  CS2R R132, SRZ ;  /* 0x0000000000847805 */ /* 0x000fe2000001ff00 */
[----:B------:R-:W-:Y:S01]  /*1540*/  LEA R5, P2, R4, R18, 0x6 ;  /* 0x0000001204057211 */ /* 0x000fe200078430ff */
[----:B--2---:R-:W-:Y:S01]  /*1550*/  IMAD.WIDE.U32 R18, R16, c[0x0][0x288], R12 ;  /* 0x0000a20010127a25 */ /* 0x004fe200078e000c */
[----:B------:R-:W-:Y:S01]  /*1560*/  ISETP.LT.OR P6, PT, R0, 0x1, P4 ;  /* 0x000000010000780c */ /* 0x000fe200027c1670 */
[----:B------:R1:W-:Y:S01]  /*1570*/  LDGSTS.E.BYPASS.LTC128B.128 [R240+0x2080], [R6.64+0x80], !P0 ;  /* 0x0208008006f07fae */ /* 0x0003e2000c101d50 */
[----:B------:R-:W-:Y:S01]  /*1580*/  LEA.HI.X R12, R4, R23, R17, 0x6, P2 ;  /* 0x00000017040c7211 */ /* 0x000fe200010f3411 */
[----:B------:R-:W-:Y:S01]  /*1590*/  CS2R R130, SRZ ;  /* 0x0000000000827805 */ /* 0x000fe2000001ff00 */
[----:B------:R-:W-:Y:S01]  /*15a0*/  ISETP.GE.AND P2, PT, R24, c[0x0][0x19c], PT ;  /* 0x0000670018007a0c */ /* 0x000fe20003f46270 */
[----:B------:R-:W-:Y:S01]  /*15b0*/  CS2R R128, SRZ ;  /* 0x0000000000807805 */ /* 0x000fe2000001ff00 */
[C---:B------:R-:W-:Y:S01]  /*15c0*/  ISETP.LT.OR P4, PT, R0.reuse, 0x21, P4 ;  /* 0x000000210000780c */ /* 0x040fe20002781670 */
[----:B------:R-:W-:Y:S01]  /*15d0*/  CS2R R126, SRZ ;  /* 0x00000000007e7805 */ /* 0x000fe2000001ff00 */
[C---:B------:R-:W-:Y:S01]  /*15e0*/  ISETP.LT.OR P3, PT, R0.reuse, 0x1, P2 ;  /* 0x000000010000780c */ /* 0x040fe20001761670 */
[----:B------:R-:W-:Y:S01]  /*15f0*/  CS2R R124, SRZ ;  /* 0x00000000007c7805 */ /* 0x000fe2000001ff00 */
[----:B------:R-:W-:Y:S01]  /*1600*/  ISETP.LT.OR P2, PT, R0, 0x21, P2 ;  /* 0x000000210000780c */ /* 0x000fe20001741670 */
[----:B------:R-:W-:Y:S01]  /*1610*/  IMAD.MOV.U32 R0, RZ, RZ, c[0x0][0x178] ;  /* 0x00005e00ff007624 */ /* 0x000fe200078e00ff */
[C---:B------:R-:W-:Y:S01]  /*1620*/  LEA R4, P0, R5.reuse, c[0x0][0x160], 0x1 ;  /* 0x0000580005047a11 */ /* 0x040fe200078008ff */
[----:B------:R1:W-:Y:S01]  /*1630*/  LDGSTS.E.BYPASS.LTC128B.128 [R240+0x4080], [R6.64+0x100], !P6 ;  /* 0x0408010006f07fae */ /* 0x0003e2000f101d50 */
[-C--:B------:R-:W-:Y:S01]  /*1640*/  LEA.HI R17, R22, R248.reuse, RZ, 0x4 ;  /* 0x000000f816117211 */ /* 0x080fe200078f20ff */
[----:B------:R-:W-:Y:S01]  /*1650*/  CS2R R122, SRZ ;  /* 0x00000000007a7805 */ /* 0x000fe2000001ff00 */
[----:B------:R-:W-:Y:S01]  /*1660*/  LEA.HI.X R5, R5, c[0x0][0x164], R12, 0x1, P0 ;  /* 0x0000590005057a11 */ /* 0x000fe200000f0c0c */
[----:B------:R-:W-:Y:S01]  /*1670*/  IMAD.MOV.U32 R12, RZ, RZ, R20 ;  /* 0x000000ffff0c7224 */ /* 0x000fe200078e0014 */
[----:B------:R-:W-:Y:S01]  /*1680*/  ISETP.GE.AND P0, PT, R2, c[0x0][0x16c], PT ;  /* 0x00005b0002007a0c */ /* 0x000fe20003f06270 */
[----:B----4-:R-:W-:Y:S01]  /*1690*/  IMAD.U32 R9, RZ, RZ, UR18 ;  /* 0x00000012ff097e24 */ /* 0x010fe2000f8e00ff */
[----:B------:R-:W-:Y:S01]  /*16a0*/  SHF.R.S32.HI R8, RZ, 0x4, R17 ;  /* 0x00000004ff087819 */ /* 0x000fe20000011411 */
[----:B------:R1:W-:Y:S01]  /*16b0*/  LDGSTS.E.BYPASS.LTC128B.128 [R240+0x6080], [R6.64+0x180], !P3 ;  /* 0x0608018006f07fae */ /* 0x0003e2000d901d50 */
[----:B------:R-:W-:Y:S01]  /*16c0*/  IADD3 R13, R21, UR4, RZ ;  /* 0x00000004150d7c10 */ /* 0x000fe2000fffe0ff */
[----:B------:R-:W-:Y:S01]  /*16d0*/  ULDC.64 UR4, c[0x0][0x278] ;  /* 0x00009e0000047ab9 */ /* 0x000fe20000000a00 */
[----:B------:R-:W-:Y:S01]  /*16e0*/  IADD3 R9, -R9, c[0x0][0x168], -R250 ;  /* 0x00005a0009097a10 */ /* 0x000fe20007ffe9fa */
[----:B------:R2:W-:Y:S01]  /*16f0*/  LDGSTS.E.BYPASS.LTC128B.128 [R240+0x1080], [R10.64], !P1 ;  /* 0x010800000af07fae */ /* 0x0005e2000c901d50 */
[----:B------:R-:W-:Y:S01]  /*1700*/  ISETP.GE.AND P1, PT, R26, c[0x0][0x16c], PT ;  /* 0x00005b001a007a0c */ /* 0x000fe20003f26270 */
[----:B------:R-:W-:Y:S01]  /*1710*/  UIMAD UR4, UR9, UR4, URZ ;  /* 0x00000004090472a4 */ /* 0x000fe2000f8e023f */
        /* <DEDUP_REMOVED lines=8> */
[C---:B------:R-:W-:Y:S01]  /*17a0*/  ISETP.LT.OR P6, PT, R9.reuse, 0x1, P5 ;  /* 0x000000010900780c */ /* 0x040fe20002fc1670 */
[----:B------:R2:W-:Y:S01]  /*17b0*/  LDGSTS.E.BYPASS.LTC128B.128 [R240+0x7080], [R10.64+0x180], !P2 ;  /* 0x070801800af07fae */ /* 0x0005e2000d101d50 */
[C---:B------:R-:W-:Y:S01]  /*17c0*/  ISETP.LT.OR P2, PT, R9.reuse, 0x1, P1 ;  /* 0x000000010900780c */ /* 0x040fe20000f41670 */
[----:B------:R-:W-:Y:S01]  /*17d0*/  CS2R R116, SRZ ;  /* 0x0000000000747805 */ /* 0x000fe2000001ff00 */
[C---:B------:R-:W-:Y:S01]  /*17e0*/  ISETP.LT.OR P1, PT, R9.reuse, 0x21, P1 ;  /* 0x000000210900780c */ /* 0x040fe20000f21670 */
[----:B------:R-:W0:Y:S01]  /*17f0*/  LDGDEPBAR ;  /* 0x00000000000079af */ /* 0x000e220000000000 */
[CC--:B------:R-:W-:Y:S01]  /*1800*/  LEA.HI R16, R22.reuse, R248.reuse, RZ, 0x5 ;  /* 0x000000f816107211 */ /* 0x0c0fe200078f28ff */
[----:B------:R-:W-:Y:S01]  /*1810*/  CS2R R114, SRZ ;  /* 0x0000000000727805 */ /* 0x000fe2000001ff00 */
[----:B------:R-:W-:Y:S01]  /*1820*/  LEA.HI R20, R22, R248, RZ, 0x2 ;  /* 0x000000f816147211 */ /* 0x000fe200078f10ff */
[----:B------:R4:W-:Y:S01]  /*1830*/  LDGSTS.E.BYPASS.LTC128B.128 [R240+0x10080], [R4.64], !P3 ;  /* 0x1008000004f07fae */ /* 0x0009e2000d901d50 */
[----:B------:R-:W-:Y:S01]  /*1840*/  ISETP.LT.OR P3, PT, R9, 0x1, P4 ;  /* 0x000000010900780c */ /* 0x000fe20002761670 */
[----:B------:R-:W-:Y:S01]  /*1850*/  CS2R R112, SRZ ;  /* 0x0000000000707805 */ /* 0x000fe2000001ff00 */
[----:B-1----:R-:W-:Y:S01]  /*1860*/  IADD3 R7, R15, UR6, RZ ;  /* 0x000000060f077c10 */ /* 0x002fe2000fffe0ff */
[----:B------:R-:W-:Y:S01]  /*1870*/  IMAD.MOV.U32 R6, RZ, RZ, R14 ;  /* 0x000000ffff067224 */ /* 0x000fe200078e000e */
[----:B------:R-:W-:Y:S01]  /*1880*/  ULDC.64 UR6, c[0x0][0x210] ;  /* 0x0000840000067ab9 */ /* 0x000fe20000000a00 */
[----:B------:R4:W-:Y:S01]  /*1890*/  LDGSTS.E.BYPASS.LTC128B.128 [R240+0x12080], [R4.64+0x80], !P2 ;  /* 0x1208008004f07fae */ /* 0x0009e2000d101d50 */
[----:B------:R-:W-:Y:S01]  /*18a0*/  UIMAD UR21, UR20, UR6, URZ ;  /* 0x00000006141572a4 */ /* 0x000fe2000f8e023f */
[C---:B------:R-:W-:Y:S01]  /*18b0*/  ISETP.LT.OR P5, PT, R9.reuse, 0x21, P5 ;  /* 0x000000210900780c */ /* 0x040fe20002fa1670 */
[----:B------:R-:W-:Y:S01]  /*18c0*/  UIMAD UR6, UR14, UR5, UR4 ;  /* 0x000000050e0672a4 */ /* 0x000fe2000f8e0204 */
[----:B------:R4:W-:Y:S01]  /*18d0*/  LDGSTS.E.BYPASS.LTC128B.128 [R240+0x14080], [R4.64+0x100], !P6 ;  /* 0x1408010004f07fae */ /* 0x0009e2000f101d50 */
[C---:B------:R-:W-:Y:S01]  /*18e0*/  ISETP.GE.AND P6, PT, R2.reuse, c[0x0][0x1fc], PT ;  /* 0x00007f0002007a0c */ /* 0x040fe20003fc6270 */
[----:B------:R-:W-:Y:S01]  /*18f0*/  UIMAD UR7, UR13, UR7, UR21 ;  /* 0x000000070d0772a4 */ /* 0x000fe2000f8e0215 */
[----:B------:R-:W-:Y:S01]  /*1900*/  ISETP.LT.OR P4, PT, R9, 0x21, P4 ;  /* 0x000000210900780c */ /* 0x000fe20002781670 */
[----:B------:R4:W-:Y:S01]  /*1910*/  LDGSTS.E.BYPASS.LTC128B.128 [R240+0x16080], [R4.64+0x180], !P3 ;  /* 0x1608018004f07fae */ /* 0x0009e2000d901d50 */
[----:B------:R-:W-:Y:S01]  /*1920*/  ISETP.GE.AND P3, PT, R2, c[0x0][0x16c], PT ;  /* 0x00005b0002007a0c */ /* 0x000fe20003f66270 */
[----:B------:R-:W-:Y:S01]  /*1930*/  USHF.R.S32.HI UR21, URZ, 0x1f, UR18 ;  /* 0x0000001f3f157899 */ /* 0x000fe20008011412 */
[----:B------:R-:W-:Y:S01]  /*1940*/  CS2R R110, SRZ ;  /* 0x00000000006e7805 */ /* 0x000fe2000001ff00 */
[----:B------:R-:W-:Y:S01]  /*1950*/  ULDC.64 UR4, c[0x0][0x218] ;  /* 0x0000860000047ab9 */ /* 0x000fe20000000a00 */
[----:B--2---:R-:W-:Y:S01]  /*1960*/  IMAD.MOV.U32 R11, RZ, RZ, c[0x0][0x17c] ;  /* 0x00005f00ff0b7624 */ /* 0x004fe200078e00ff */
[C---:B------:R-:W-:Y:S01]  /*1970*/  LEA R10, P2, R0.reuse, R4, 0x6 ;  /* 0x00000004000a7211 */ /* 0x040fe200078430ff */
[----:B------:R-:W-:Y:S01]  /*1980*/  UIMAD UR4, UR9, UR4, URZ ;  /* 0x00000004090472a4 */ /* 0x000fe2000f8e023f */
[----:B------:R-:W-:Y:S01]  /*1990*/  CS2R R108, SRZ ;  /* 0x00000000006c7805 */ /* 0x000fe2000001ff00 */
[----:B------:R-:W-:Y:S01]  /*19a0*/  CS2R R106, SRZ ;  /* 0x00000000006a7805 */ /* 0x000fe2000001ff00 */
[----:B------:R-:W-:Y:S01]  /*19b0*/  LEA.HI.X R11, R0, R5, R11, 0x6, P2 ;  /* 0x00000005000b7211 */ /* 0x000fe200010f340b */
[----:B------:R-:W-:Y:S01]  /*19c0*/  UIMAD UR22, UR14, UR5, UR4 ;  /* 0x000000050e1672a4 */ /* 0x000fe2000f8e0204 */
[----:B------:R-:W-:Y:S01]  /*19d0*/  LEA.HI R0, R17, R8, RZ, 0x1 ;  /* 0x0000000811007211 */ /* 0x000fe200078f08ff */
[----:B------:R-:W-:Y:S01]  /*19e0*/  CS2R R104, SRZ ;  /* 0x0000000000687805 */ /* 0x000fe2000001ff00 */
[----:B------:R-:W-:Y:S01]  /*19f0*/  ISETP.GE.AND P2, PT, R2, c[0x0][0x1fc], PT ;  /* 0x00007f0002007a0c */ /* 0x000fe20003f46270 */
[----:B------:R1:W-:Y:S01]  /*1a00*/  LDGSTS.E.BYPASS.LTC128B.128 [R240+0x11080], [R10.64], !P0 ;  /* 0x110800000af07fae */ /* 0x0003e2000c101d50 */
[----:B------:R-:W-:Y:S01]  /*1a10*/  LOP3.LUT R0, R0, 0xfffffffe, RZ, 0xc0, !PT ;  /* 0xfffffffe00007812 */ /* 0x000fe200078ec0ff */
[----:B------:R-:W-:Y:S01]  /*1a20*/  IMAD.WIDE.U32 R2, R250, c[0x0][0x208], R2 ;  /* 0x00008200fa027a25 */ /* 0x000fe200078e0002 */
[----:B------:R-:W-:Y:S01]  /*1a30*/  ISETP.GT.AND P0, PT, R248, 0xf, PT ;  /* 0x0000000ff800780c */ /* 0x000fe20003f04270 */
[----:B------:R1:W-:Y:S01]  /*1a40*/  LDGSTS.E.BYPASS.LTC128B.128 [R240+0x13080], [R10.64+0x80], !P1 ;  /* 0x130800800af07fae */ /* 0x0003e2000c901d50 */
[----:B------:R-:W-:Y:S01]  /*1a50*/  ULDC.64 UR4, c[0x0][0x288] ;  /* 0x0000a20000047ab9 */ /* 0x000fe20000000a00 */
[----:B------:R-:W-:Y:S01]  /*1a60*/  IMAD.IADD R21, R8, 0x1, -R0 ;  /* 0x0000000108157824 */ /* 0x000fe200078e0a00 */
[----:B------:R-:W-:Y:S01]  /*1a70*/  UIMAD UR4, UR20, UR4, URZ ;  /* 0x00000004140472a4 */ /* 0x000fe2000f8e023f */
[----:B------:R-:W-:Y:S01]  /*1a80*/  IMAD R0, R251, c[0x0][0x208], RZ ;  /* 0x00008200fb007a24 */ /* 0x000fe200078e02ff */
[----:B------:R1:W-:Y:S01]  /*1a90*/  LDGSTS.E.BYPASS.LTC128B.128 [R240+0x15080], [R10.64+0x100], !P5 ;  /* 0x150801000af07fae */ /* 0x0003e2000e901d50 */
[----:B------:R-:W-:Y:S01]  /*1aa0*/  ISETP.GE.AND P5, PT, R26, c[0x0][0x16c], PT ;  /* 0x00005b001a007a0c */ /* 0x000fe20003fa6270 */
[----:B------:R-:W-:Y:S01]  /*1ab0*/  UIMAD UR4, UR13, UR5, UR4 ;  /* 0x000000050d0472a4 */ /* 0x000fe2000f8e0204 */
[----:B----4-:R-:W-:Y:S01]  /*1ac0*/  IMAD.U32 R4, RZ, RZ, UR14 ;  /* 0x0000000eff047e24 */ /* 0x010fe2000f8e00ff */
[----:B------:R-:W-:Y:S01]  /*1ad0*/  SHF.R.S32.HI R5, RZ, 0x1f, R16 ;  /* 0x0000001fff057819 */ /* 0x000fe20000011410 */
[----:B------:R-:W-:Y:S01]  /*1ae0*/  IMAD R0, R250, c[0x0][0x20c], R0 ;  /* 0x00008300fa007a24 */ /* 0x000fe200078e0200 */
[----:B------:R1:W-:Y:S01]  /*1af0*/  LDGSTS.E.BYPASS.LTC128B.128 [R240+0x17080], [R10.64+0x180], !P4 ;  /* 0x170801800af07fae */ /* 0x0003e2000e101d50 */
[----:B------:R-:W-:Y:S01]  /*1b00*/  IMAD.WIDE.U32 R32, R4, c[0x0][0x278], R6 ;  /* 0x00009e0004207a25 */ /* 0x000fe200078e0006 */
[----:B------:R-:W-:Y:S01]  /*1b10*/  SHF.R.S32.HI R4, RZ, 0x5, R16 ;  /* 0x00000005ff047819 */ /* 0x000fe20000011410 */
[----:B------:R-:W-:Y:S01]  /*1b20*/  CS2R R102, SRZ ;  /* 0x0000000000667805 */ /* 0x000fe2000001ff00 */
[----:B------:R-:W-:Y:S01]  /*1b30*/  ISETP.GE.AND P4, PT, R24, c[0x0][0x16c], PT ;  /* 0x00005b0018007a0c */ /* 0x000fe20003f86270 */
[----:B------:R-:W-:Y:S01]  /*1b40*/  IMAD.IADD R3, R3, 0x1, R0 ;  /* 0x0000000103037824 */ /* 0x000fe200078e0200 */
[-C--:B------:R-:W-:Y:S01]  /*1b50*/  LEA.HI R6, R5, R4.reuse, RZ, 0x2 ;  /* 0x0000000405067211 */ /* 0x080fe200078f10ff */
[----:B------:R-:W-:Y:S01]  /*1b60*/  IMAD.U32 R0, RZ, RZ, UR13 ;  /* 0x0000000dff007e24 */ /* 0x000fe2000f8e00ff */
[----:B------:R-:W-:Y:S01]  /*1b70*/  LEA.HI R5, R4, R4, RZ, 0x1 ;  /* 0x0000000404057211 */ /* 0x000fe200078f08ff */
[----:B------:R2:W-:Y:S01]  /*1b80*/  STL.64 [R1+0x20], R32 ;  /* 0x0000202001007387 */ /* 0x0005e20000100a00 */
[----:B------:R-:W-:Y:S01]  /*1b90*/  IADD3 R28, R33, UR6, RZ ;  /* 0x00000006211c7c10 */ /* 0x000fe2000fffe0ff */
[----:B------:R-:W-:Y:S01]  /*1ba0*/  IMAD.WIDE.U32 R2, R0, c[0x0][0x210], R2 ;  /* 0x0000840000027a25 */ /* 0x000fe200078e0002 */
[----:B------:R-:W-:Y:S01]  /*1bb0*/  @!P0 IADD3 R0, P1, R32, UR18, RZ ;  /* 0x0000001220008c10 */ /* 0x000fe2000ff3e0ff */
[----:B------:R-:W-:Y:S01]  /*1bc0*/  CS2R R100, SRZ ;  /* 0x0000000000647805 */ /* 0x000fe2000001ff00 */
[----:B------:R-:W-:Y:S01]  /*1bd0*/  LOP3.LUT R7, R5, 0xfffffffe, RZ, 0xc0, !PT ;  /* 0xfffffffe05077812 */ /* 0x000fe200078ec0ff */
[----:B------:R4:W-:Y:S01]  /*1be0*/  STL [R1+0x38], R28 ;  /* 0x0000381c01007387 */ /* 0x0009e20000100800 */
[----:B------:R-:W-:Y:S01]  /*1bf0*/  IADD3 R3, R3, UR7, RZ ;  /* 0x0000000703037c10 */ /* 0x000fe2000fffe0ff */
[----:B------:R-:W-:Y:S01]  /*1c00*/  ULDC.64 UR6, c[0x0][0x208] ;  /* 0x0000820000067ab9 */ /* 0x000fe20000000a00 */
[----:B------:R-:W-:Y:S01]  /*1c10*/  @!P0 IADD3.X R5, R28, UR21, RZ, P1, !PT ;  /* 0x000000151c058c10 */ /* 0x000fe20008ffe4ff */
[----:B------:R-:W-:Y:S01]  /*1c20*/  UIMAD UR19, UR19, UR6, URZ ;  /* 0x00000006131372a4 */ /* 0x000fe2000f8e023f */
[----:B------:R-:W-:Y:S01]  /*1c30*/  LOP3.LUT R6, R6, 0xfffffffc, RZ, 0xc0, !PT ;  /* 0xfffffffc06067812 */ /* 0x000fe200078ec0ff */
[----:B------:R-:W-:Y:S01]  /*1c40*/  UIMAD.WIDE.U32 UR24, UR11, UR6, URZ ;  /* 0x000000060b1872a5 */ /* 0x000fe2000f8e003f */
[----:B------:R-:W-:Y:S01]  /*1c50*/  @!P0 LEA R14, P1, R0, c[0x0][0x258], 0x2 ;  /* 0x00009600000e8a11 */ /* 0x000fe200078210ff */
[----:B------:R-:W-:Y:S01]  /*1c60*/  UIMAD UR19, UR11, UR7, UR19 ;  /* 0x000000070b1372a4 */ /* 0x000fe2000f8e0213 */
[----:B------:R-:W-:Y:S01]  /*1c70*/  SEL R243, RZ, 0x8, P4 ;  /* 0x00000008fff37807 */ /* 0x000fe20002000000 */
[----:B---3--:R-:W-:Y:S01]  /*1c80*/  IMAD.IADD R23, R4, 0x1, -R6 ;  /* 0x0000000104177824 */ /* 0x008fe200078e0a06 */
[----:B------:R-:W-:Y:S01]  /*1c90*/  @!P0 LEA.HI.X R15, R0, c[0x0][0x25c], R5, 0x2, P1 ;  /* 0x00009700000f8a11 */ /* 0x000fe200008f1405 */
[----:B------:R-:W-:Y:S01]  /*1ca0*/  IMAD.U32 R0, RZ, RZ, UR14 ;  /* 0x0000000eff007e24 */ /* 0x000fe2000f8e00ff */
[----:B------:R-:W-:Y:S01]  /*1cb0*/  SHF.R.S32.HI R5, RZ, 0x2, R20 ;  /* 0x00000002ff057819 */ /* 0x000fe20000011414 */
[----:B------:R-:W-:Y:S01]  /*1cc0*/  UIADD3 UR19, UR25, UR19, URZ ;  /* 0x0000001319137290 */ /* 0x000fe2000fffe03f */
[----:B------:R-:W-:Y:S01]  /*1cd0*/  IMAD.MOV.U32 R6, RZ, RZ, R18 ;  /* 0x000000ffff067224 */ /* 0x000fe200078e0012 */
[----:B------:R-:W-:Y:S01]  /*1ce0*/  ISETP.GE.AND P4, PT, R25, c[0x0][0x1fc], PT ;  /* 0x00007f0019007a0c */ /* 0x000fe20003f86270 */
[----:B-1----:R-:W-:Y:S01]  /*1cf0*/  IMAD.SHL.U32 R10, R27, 0x8, RZ ;  /* 0x000000081b0a7824 */ /* 0x002fe200078e00ff */
[----:B------:R-:W-:Y:S01]  /*1d00*/  SEL R31, RZ, 0x1, P2 ;  /* 0x00000001ff1f7807 */ /* 0x000fe20001000000 */
[----:B------:R-:W-:Y:S01]  /*1d10*/  CS2R R98, SRZ ;  /* 0x0000000000627805 */ /* 0x000fe2000001ff00 */
[----:B------:R-:W-:Y:S01]  /*1d20*/  ISETP.GE.AND P2, PT, R24, c[0x0][0x1fc], PT ;  /* 0x00007f0018007a0c */ /* 0x000fe20003f46270 */
[----:B--2---:R-:W-:Y:S01]  /*1d30*/  IMAD.WIDE.U32 R32, R0, c[0x0][0x218], R2 ;  /* 0x0000860000207a25 */ /* 0x004fe200078e0002 */
[----:B------:R-:W-:Y:S01]  /*1d40*/  CS2R R96, SRZ ;  /* 0x0000000000607805 */ /* 0x000fe2000001ff00 */
[----:B------:R-:W-:Y:S01]  /*1d50*/  CS2R R94, SRZ ;  /* 0x00000000005e7805 */ /* 0x000fe2000001ff00 */
[----:B------:R-:W-:Y:S01]  /*1d60*/  SEL R242, RZ, 0x8, P2 ;  /* 0x00000008fff27807 */ /* 0x000fe20001000000 */
[----:B----4-:R-:W-:Y:S01]  /*1d70*/  IMAD.IADD R28, R4, 0x1, -R7 ;  /* 0x00000001041c7824 */ /* 0x010fe200078e0a07 */
[----:B------:R-:W-:Y:S01]  /*1d80*/  SHF.R.S32.HI R4, RZ, 0x1f, R20 ;  /* 0x0000001fff047819 */ /* 0x000fe20000011414 */
[----:B------:R-:W-:Y:S01]  /*1d90*/  IMAD.U32 R2, RZ, RZ, UR24 ;  /* 0x00000018ff027e24 */ /* 0x000fe2000f8e00ff */
[----:B------:R-:W-:Y:S01]  /*1da0*/  IADD3 R29, R33, UR22, RZ ;  /* 0x00000016211d7c10 */ /* 0x000fe2000fffe0ff */
[----:B------:R-:W-:Y:S01]  /*1db0*/  IMAD.U32 R3, RZ, RZ, UR25 ;  /* 0x00000019ff037e24 */ /* 0x000fe2000f8e00ff */
[----:B------:R-:W-:Y:S01]  /*1dc0*/  LEA.HI R0, R4, R5, RZ, 0x3 ;  /* 0x0000000504007211 */ /* 0x000fe200078f18ff */
[----:B------:R1:W-:Y:S01]  /*1dd0*/  STL.64 [R1], R32 ;  /* 0x0000002001007387 */ /* 0x0003e20000100a00 */
[----:B------:R-:W-:Y:S01]  /*1de0*/  LEA R8, P1, R2, R32, 0x6 ;  /* 0x0000002002087211 */ /* 0x000fe200078230ff */
[----:B------:R-:W-:Y:S01]  /*1df0*/  IMAD.U32 R4, RZ, RZ, UR14 ;  /* 0x0000000eff047e24 */ /* 0x000fe2000f8e00ff */
[----:B------:R-:W-:Y:S01]  /*1e00*/  LOP3.LUT R3, R0, 0xfffffff8, RZ, 0xc0, !PT ;  /* 0xfffffff800037812 */ /* 0x000fe200078ec0ff */
[----:B------:R-:W-:Y:S01]  /*1e10*/  IMAD.U32 R0, RZ, RZ, UR19 ;  /* 0x00000013ff007e24 */ /* 0x000fe2000f8e00ff */
[----:B------:R-:W-:Y:S01]  /*1e20*/  IADD3 R7, R19, UR4, RZ ;  /* 0x0000000413077c10 */ /* 0x000fe2000fffe0ff */
[----:B------:R2:W-:Y:S01]  /*1e30*/  STL [R1+0x10], R29 ;  /* 0x0000101d01007387 */ /* 0x0005e20000100800 */
[----:B------:R-:W-:Y:S01]  /*1e40*/  IMAD.WIDE.U32 R34, R4, c[0x0][0x240], R12 ;  /* 0x0000900004227a25 */ /* 0x000fe200078e000c */
[----:B------:R-:W-:Y:S01]  /*1e50*/  ULDC.64 UR4, c[0x0][0x290] ;  /* 0x0000a40000047ab9 */ /* 0x000fe20000000a00 */
[----:B------:R-:W-:Y:S01]  /*1e60*/  CS2R R92, SRZ ;  /* 0x00000000005c7805 */ /* 0x000fe2000001ff00 */
[----:B------:R-:W-:Y:S01]  /*1e70*/  UIMAD UR4, UR9, UR4, URZ ;  /* 0x00000004090472a4 */ /* 0x000fe2000f8e023f */
[----:B------:R-:W-:Y:S01]  /*1e80*/  IMAD.IADD R19, R5, 0x1, -R3 ;  /* 0x0000000105137824 */ /* 0x000fe200078e0a03 */
[----:B------:R-:W-:Y:S01]  /*1e90*/  LEA.HI.X R5, R2, R29, R0, 0x6, P1 ;  /* 0x0000001d02057211 */ /* 0x000fe200008f3400 */
[----:B------:R-:W-:Y:S01]  /*1ea0*/  IMAD.U32 R0, RZ, RZ, UR14 ;  /* 0x0000000eff007e24 */ /* 0x000fe2000f8e00ff */
[----:B------:R-:W-:Y:S01]  /*1eb0*/  LOP3.LUT R2, R17, 0xfffffff0, RZ, 0xc0, !PT ;  /* 0xfffffff011027812 */ /* 0x000fe200078ec0ff */
[----:B------:R-:W-:Y:S01]  /*1ec0*/  UIMAD UR4, UR14, UR5, UR4 ;  /* 0x000000050e0472a4 */ /* 0x000fe2000f8e0204 */
[C---:B------:R-:W-:Y:S01]  /*1ed0*/  ISETP.GE.AND P1, PT, R25.reuse, c[0x0][0x16c], PT ;  /* 0x00005b0019007a0c */ /* 0x040fe20003f26270 */
[----:B------:R-:W-:Y:S01]  /*1ee0*/  IMAD.WIDE.U32 R36, R0, c[0x0][0x290], R6 ;  /* 0x0000a40000247a25 */ /* 0x000fe200078e0006 */
[----:B------:R-:W-:Y:S01]  /*1ef0*/  LOP3.LUT R3, R16, 0xffffffe0, RZ, 0xc0, !PT ;  /* 0xffffffe010037812 */ /* 0x000fe200078ec0ff */
[----:B------:R-:W-:Y:S01]  /*1f00*/  STL.64 [R1+0x30], R34 ;  /* 0x0000302201007387 */ /* 0x000fe20000100a00 */
[----:B------:R-:W-:Y:S01]  /*1f10*/  CS2R R90, SRZ ;  /* 0x00000000005a7805 */ /* 0x000fe2000001ff00 */
[C---:B------:R-:W-:Y:S01]  /*1f20*/  IMAD.IADD R2, R248.reuse, 0x1, -R2 ;  /* 0x00000001f8027824 */ /* 0x040fe200078e0a02 */
[----:B------:R-:W-:Y:S01]  /*1f30*/  CS2R R88, SRZ ;  /* 0x0000000000587805 */ /* 0x000fe2000001ff00 */
[C---:B------:R-:W-:Y:S01]  /*1f40*/  IMAD.IADD R0, R248.reuse, 0x1, -R3 ;  /* 0x00000001f8007824 */ /* 0x040fe200078e0a03 */
[----:B------:R3:W-:Y:S01]  /*1f50*/  STL.64 [R1+0x18], R36 ;  /* 0x0000182401007387 */ /* 0x0007e20000100a00 */
[----:B------:R-:W-:Y:S01]  /*1f60*/  @!P0 IMAD.SHL.U32 R3, R248, 0x10, RZ ;  /* 0x00000010f8038824 */ /* 0x000fe200078e00ff */
[----:B------:R-:W-:Y:S01]  /*1f70*/  SHF.R.S32.HI R6, RZ, 0x1f, R2 ;  /* 0x0000001fff067819 */ /* 0x000fe20000011402 */
[----:B------:R-:W-:Y:S01]  /*1f80*/  CS2R R86, SRZ ;  /* 0x0000000000567805 */ /* 0x000fe2000001ff00 */
[----:B-1----:R-:W-:Y:S01]  /*1f90*/  SEL R32, RZ, 0x1, P3 ;  /* 0x00000001ff207807 */ /* 0x002fe20001800000 */
[----:B------:R-:W-:Y:S01]  /*1fa0*/  CS2R R84, SRZ ;  /* 0x0000000000547805 */ /* 0x000fe2000001ff00 */
[C---:B------:R-:W-:Y:S01]  /*1fb0*/  ISETP.GE.AND P3, PT, R26.reuse, c[0x0][0x1fc], PT ;  /* 0x00007f001a007a0c */ /* 0x040fe20003f66270 */
[----:B------:R1:W-:Y:S01]  /*1fc0*/  @!P0 LDGSTS.E.BYPASS.LTC128B.128 [R3+0x20080], [R14.64] ;  /* 0x200800000e038fae */ /* 0x0003e2000b901d50 */
[----:B--2---:R-:W-:Y:S01]  /*1fd0*/  SEL R29, RZ, 0xffffffff, P5 ;  /* 0xffffffffff1d7807 */ /* 0x004fe20002800000 */
[----:B------:R-:W-:Y:S01]  /*1fe0*/  CS2R R82, SRZ ;  /* 0x0000000000527805 */ /* 0x000fe2000001ff00 */
[----:B------:R-:W-:Y:S01]  /*1ff0*/  ISETP.GE.AND P5, PT, R26, c[0x0][0x1fc], PT ;  /* 0x00007f001a007a0c */ /* 0x000fe20003fa6270 */
[----:B------:R-:W0:Y:S01]  /*2000*/  LDGDEPBAR ;  /* 0x00000000000079af */ /* 0x000e220000000000 */
[----:B------:R-:W-:Y:S01]  /*2010*/  SEL R26, RZ, 0x4, P1 ;  /* 0x00000004ff1a7807 */ /* 0x000fe20000800000 */
[----:B------:R-:W-:Y:S01]  /*2020*/  CS2R R80, SRZ ;  /* 0x0000000000507805 */ /* 0x000fe2000001ff00 */
[----:B------:R-:W-:Y:S01]  /*2030*/  ISETP.GE.AND P1, PT, R25, c[0x0][0x1fc], PT ;  /* 0x00007f0019007a0c */ /* 0x000fe20003f26270 */
[----:B------:R-:W-:Y:S01]  /*2040*/  CS2R R78, SRZ ;  /* 0x00000000004e7805 */ /* 0x000fe2000001ff00 */
[----:B------:R-:W-:Y:S01]  /*2050*/  SEL R25, RZ, 0xffffffff, P3 ;  /* 0xffffffffff197807 */ /* 0x000fe20001800000 */
[----:B------:R-:W-:Y:S01]  /*2060*/  CS2R R76, SRZ ;  /* 0x00000000004c7805 */ /* 0x000fe2000001ff00 */
[----:B------:R-:W-:Y:S01]  /*2070*/  ISETP.GE.AND P3, PT, R24, c[0x0][0x1fc], PT ;  /* 0x00007f0018007a0c */ /* 0x000fe20003f66270 */
[----:B------:R-:W-:Y:S01]  /*2080*/  CS2R R74, SRZ ;  /* 0x00000000004a7805 */ /* 0x000fe2000001ff00 */
[----:B------:R-:W-:Y:S01]  /*2090*/  SEL R24, RZ, 0x4, P1 ;  /* 0x00000004ff187807 */ /* 0x000fe20000800000 */
[----:B------:R-:W-:Y:S01]  /*20a0*/  CS2R R72, SRZ ;  /* 0x0000000000487805 */ /* 0x000fe2000001ff00 */
[----:B------:R-:W-:Y:S01]  /*20b0*/  LEA R4, P1, R8, c[0x0][0x1f0], 0x1 ;  /* 0x00007c0008047a11 */ /* 0x000fe200078208ff */
[----:B------:R-:W-:Y:S01]  /*20c0*/  CS2R R70, SRZ ;  /* 0x0000000000467805 */ /* 0x000fe2000001ff00 */
[----:B------:R-:W-:Y:S01]  /*20d0*/  LEA.HI R230, R6, R2, RZ, 0x3 ;  /* 0x0000000206e67211 */ /* 0x000fe200078f18ff */
[----:B------:R-:W-:Y:S01]  /*20e0*/  CS2R R68, SRZ ;  /* 0x0000000000447805 */ /* 0x000fe2000001ff00 */
[----:B------:R-:W-:Y:S01]  /*20f0*/  SHF.R.S32.HI R7, RZ, 0x1f, R0 ;  /* 0x0000001fff077819 */ /* 0x000fe20000011400 */
[----:B------:R-:W-:Y:S01]  /*2100*/  CS2R R66, SRZ ;  /* 0x0000000000427805 */ /* 0x000fe2000001ff00 */
[----:B------:R-:W-:Y:S01]  /*2110*/  LEA.HI.X R5, R8, c[0x0][0x1f4], R5, 0x1, P1 ;  /* 0x00007d0008057a11 */ /* 0x000fe200008f0c05 */
[----:B------:R-:W-:Y:S01]  /*2120*/  CS2R R64, SRZ ;  /* 0x0000000000407805 */ /* 0x000fe2000001ff00 */
[----:B------:R-:W-:Y:S01]  /*2130*/  ISETP.LT.OR P1, PT, R9, 0x1, P6 ;  /* 0x000000010900780c */ /* 0x000fe20003721670 */
[----:B------:R-:W-:Y:S01]  /*2140*/  CS2R R62, SRZ ;  /* 0x00000000003e7805 */ /* 0x000fe2000001ff00 */
[----:B------:R-:W-:Y:S01]  /*2150*/  LEA.HI R16, R7, R0, RZ, 0x2 ;  /* 0x0000000007107211 */ /* 0x000fe200078f10ff */
[----:B------:R-:W-:Y:S01]  /*2160*/  CS2R R60, SRZ ;  /* 0x00000000003c7805 */ /* 0x000fe2000001ff00 */
[C---:B-1----:R-:W-:Y:S01]  /*2170*/  LOP3.LUT R3, R230.reuse, 0xfffffff8, RZ, 0xc0, !PT ;  /* 0xfffffff8e6037812 */ /* 0x042fe200078ec0ff */
[----:B------:R-:W-:Y:S01]  /*2180*/  IMAD.SHL.U32 R230, R230, 0x40, RZ ;  /* 0x00000040e6e67824 */ /* 0x000fe200078e00ff */
[----:B------:R-:W-:Y:S01]  /*2190*/  LOP3.LUT R6, R16, 0x7ffffffc, RZ, 0xc0, !PT ;  /* 0x7ffffffc10067812 */ /* 0x000fe200078ec0ff */
[----:B------:R-:W-:Y:S01]  /*21a0*/  CS2R R58, SRZ ;  /* 0x00000000003a7805 */ /* 0x000fe2000001ff00 */
[----:B------:R-:W-:Y:S01]  /*21b0*/  LEA.HI R7, R22, R248, RZ, 0x7 ;  /* 0x000000f816077211 */ /* 0x000fe200078f38ff */
[----:B------:R-:W-:Y:S01]  /*21c0*/  IMAD.IADD R13, R2, 0x1, -R3 ;  /* 0x00000001020d7824 */ /* 0x000fe200078e0a03 */
[C---:B------:R-:W-:Y:S01]  /*21d0*/  ISETP.LT.OR P2, PT, R9.reuse, 0x1, P5 ;  /* 0x000000010900780c */ /* 0x040fe20002f41670 */
[----:B------:R-:W-:Y:S01]  /*21e0*/  IMAD.SHL.U32 R2, R30, 0x40, RZ ;  /* 0x000000401e027824 */ /* 0x000fe200078e00ff */
[----:B------:R-:W-:Y:S01]  /*21f0*/  SHF.R.S32.HI R12, RZ, 0x7, R7 ;  /* 0x00000007ff0c7819 */ /* 0x000fe20000011407 */
[----:B------:R-:W-:Y:S01]  /*2200*/  IMAD.IADD R11, R0, 0x1, -R6 ;  /* 0x00000001000b7824 */ /* 0x000fe200078e0a06 */
[----:B------:R1:W-:Y:S01]  /*2210*/  LDGSTS.E.BYPASS.LTC128B.128 [R240+0x18080], [R4.64], !P1 ;  /* 0x1808000004f07fae */ /* 0x0003e2000c901d50 */
[----:B------:R-:W-:Y:S01]  /*2220*/  IMAD.SHL.U32 R3, R250, 0x8, RZ ;  /* 0x00000008fa037824 */ /* 0x000fe200078e00ff */
[----:B------:R-:W-:Y:S01]  /*2230*/  LOP3.LUT R0, R2, 0x1c0, RZ, 0xc0, !PT ;  /* 0x000001c002007812 */ /* 0x000fe200078ec0ff */
[----:B------:R-:W-:Y:S01]  /*2240*/  IMAD.SHL.U32 R7, R28, 0x10, RZ ;  /* 0x000000101c077824 */ /* 0x000fe200078e00ff */
[----:B------:R-:W-:Y:S01]  /*2250*/  ISETP.LT.OR P1, PT, R9, 0x1, P4 ;  /* 0x000000010900780c */ /* 0x000fe20002721670 */
[----:B------:R-:W-:Y:S01]  /*2260*/  IMAD.SHL.U32 R6, R21, 0x20, RZ ;  /* 0x0000002015067824 */ /* 0x000fe200078e00ff */
[----:B------:R-:W-:Y:S01]  /*2270*/  LOP3.LUT R3, R3, 0x8, RZ, 0xc0, !PT ;  /* 0x0000000803037812 */ /* 0x000fe200078ec0ff */
[----:B------:R-:W-:Y:S01]  /*2280*/  CS2R R56, SRZ ;  /* 0x0000000000387805 */ /* 0x000fe2000001ff00 */
[--C-:B------:R-:W-:Y:S01]  /*2290*/  SHF.R.U32.HI R2, RZ, 0x3, R0.reuse ;  /* 0x00000003ff027819 */ /* 0x100fe20000011600 */
[----:B------:R1:W-:Y:S01]  /*22a0*/  LDGSTS.E.BYPASS.LTC128B.128 [R240+0x1a080], [R4.64+0x80], !P2 ;  /* 0x1a08008004f07fae */ /* 0x0003e2000d101d50 */
[----:B------:R-:W-:Y:S01]  /*22b0*/  LOP3.LUT R7, R0, 0x10, R7, 0xf8, !PT ;  /* 0x0000001000077812 */ /* 0x000fe200078ef807 */
[----:B------:R-:W-:Y:S01]  /*22c0*/  CS2R R54, SRZ ;  /* 0x0000000000367805 */ /* 0x000fe2000001ff00 */
[----:B------:R-:W-:Y:S01]  /*22d0*/  LOP3.LUT R8, R2, R3, R0, 0x1e, !PT ;  /* 0x0000000302087212 */ /* 0x000fe200078e1e00 */
[----:B------:R-:W-:Y:S01]  /*22e0*/  CS2R R52, SRZ ;  /* 0x0000000000347805 */ /* 0x000fe2000001ff00 */
[----:B------:R-:W-:Y:S01]  /*22f0*/  LOP3.LUT R0, R6, 0x20, RZ, 0xc0, !PT ;  /* 0x0000002006007812 */ /* 0x000fe200078ec0ff */
[----:B------:R-:W-:Y:S01]  /*2300*/  IMAD.U32 R6, RZ, RZ, UR6 ;  /* 0x00000006ff067e24 */ /* 0x000fe2000f8e00ff */
[----:B------:R-:W-:Y:S01]  /*2310*/  LOP3.LUT R17, R2, R7, R3, 0x1e, !PT ;  /* 0x0000000702117212 */ /* 0x000fe200078e1e03 */
[----:B------:R-:W-:Y:S01]  /*2320*/  IMAD.U32 R7, RZ, RZ, UR7 ;  /* 0x00000007ff077e24 */ /* 0x000fe2000f8e00ff */
[C---:B------:R-:W-:Y:S01]  /*2330*/  ISETP.LT.OR P2, PT, R9.reuse, 0x1, P3 ;  /* 0x000000010900780c */ /* 0x040fe20001f41670 */
[----:B------:R1:W-:Y:S01]  /*2340*/  LDGSTS.E.BYPASS.LTC128B.128 [R240+0x1c080], [R4.64+0x100], !P1 ;  /* 0x1c08010004f07fae */ /* 0x0003e2000c901d50 */
[----:B------:R-:W-:Y:S01]  /*2350*/  LEA.HI R3, R12, R12, RZ, 0x1 ;  /* 0x0000000c0c037211 */ /* 0x000fe200078f08ff */
[----:B------:R-:W-:Y:S01]  /*2360*/  CS2R R50, SRZ ;  /* 0x0000000000327805 */ /* 0x000fe2000001ff00 */
[C---:B------:R-:W-:Y:S01]  /*2370*/  ISETP.LT.OR P6, PT, R9.reuse, 0x21, P6 ;  /* 0x000000210900780c */ /* 0x040fe200037c1670 */
[----:B------:R-:W-:Y:S01]  /*2380*/  CS2R R48, SRZ ;  /* 0x0000000000307805 */ /* 0x000fe2000001ff00 */
[C---:B------:R-:W-:Y:S01]  /*2390*/  ISETP.LT.OR P5, PT, R9.reuse, 0x21, P5 ;  /* 0x000000210900780c */ /* 0x040fe20002fa1670 */
[----:B------:R-:W-:Y:S01]  /*23a0*/  CS2R R46, SRZ ;  /* 0x00000000002e7805 */ /* 0x000fe2000001ff00 */
[C---:B------:R-:W-:Y:S01]  /*23b0*/  ISETP.LT.OR P4, PT, R9.reuse, 0x21, P4 ;  /* 0x000000210900780c */ /* 0x040fe20002781670 */
[----:B------:R-:W-:Y:S01]  /*23c0*/  CS2R R44, SRZ ;  /* 0x00000000002c7805 */ /* 0x000fe2000001ff00 */
        /* <DEDUP_REMOVED lines=17> */
[----:B------:R1:W-:Y:S01]  /*24e0*/  LDGSTS.E.BYPASS.LTC128B.128 [R240+0x1e080], [R4.64+0x180], !P2 ;  /* 0x1e08018004f07fae */ /* 0x0003e2000d101d50 */
[----:B------:R-:W-:Y:S01]  /*24f0*/  SHF.R.U32.HI R6, RZ, 0x3, R3 ;  /* 0x00000003ff067819 */ /* 0x000fe20000011603 */
[----:B------:R-:W-:Y:S01]  /*2500*/  ULDC.64 UR4, c[0x0][0x240] ;  /* 0x0000900000047ab9 */ /* 0x000fe20000000a00 */
[----:B------:R-:W-:Y:S01]  /*2510*/  IADD3.X R3, R33, UR21, RZ, P1, !PT ;  /* 0x0000001521037c10 */ /* 0x000fe20008ffe4ff */
[----:B------:R2:W-:Y:S01]  /*2520*/  LDGSTS.E.BYPASS.LTC128B.128 [R240+0x19080], [R8.64], !P6 ;  /* 0x1908000008f07fae */ /* 0x0005e2000f101d50 */
[----:B------:R-:W-:Y:S01]  /*2530*/  LEA R14, P1, R0, c[0x0][0x280], 0x2 ;  /* 0x0000a000000e7a11 */ /* 0x000fe200078210ff */
[----:B------:R-:W-:Y:S01]  /*2540*/  UIMAD UR4, UR9, UR4, URZ ;  /* 0x00000004090472a4 */ /* 0x000fe2000f8e023f */
[----:B------:R-:W-:Y:S01]  /*2550*/  LOP3.LUT R10, R10, 0x2, R31, 0xe2, !PT ;  /* 0x000000020a0a7812 */ /* 0x000fe200078ee21f */
[----:B------:R2:W-:Y:S01]  /*2560*/  LDGSTS.E.BYPASS.LTC128B.128 [R240+0x1b080], [R8.64+0x80], !P5 ;  /* 0x1b08008008f07fae */ /* 0x0005e2000e901d50 */
[----:B------:R-:W-:Y:S01]  /*2570*/  LEA.HI.X R15, R0, c[0x0][0x284], R3, 0x2, P1 ;  /* 0x0000a100000f7a11 */ /* 0x000fe200008f1403 */
[----:B------:R-:W-:Y:S01]  /*2580*/  UIMAD UR4, UR14, UR5, UR4 ;  /* 0x000000050e0472a4 */ /* 0x000fe2000f8e0204 */
        /* <DEDUP_REMOVED lines=9> */
[----:B------:R-:W-:Y:S01]  /*2620*/  IMAD.SHL.U32 R10, R23, 0x400, RZ ;  /* 0x00000400170a7824 */ /* 0x000fe200078e00ff */
[----:B------:R-:W-:Y:S01]  /*2630*/  LOP3.LUT R12, R7, R6, RZ, 0x3c, !PT ;  /* 0x00000006070c7212 */ /* 0x000fe200078e3cff */
[----:B------:R2:W-:Y:S01]  /*2640*/  LDGSTS.E.BYPASS.LTC128B.128 [R240+0x1f080], [R8.64+0x180], !P3 ;  /* 0x1f08018008f07fae */ /* 0x0005e2000d901d50 */
[----:B------:R-:W-:Y:S01]  /*2650*/  LOP3.LUT R3, R3, 0x1c0, RZ, 0xc0, !PT ;  /* 0x000001c003037812 */ /* 0x000fe200078ec0ff */
[----:B------:R-:W-:Y:S01]  /*2660*/  IMAD.SHL.U32 R22, R22, 0x2, RZ ;  /* 0x0000000216167824 */ /* 0x000fe200078e00ff */
[----:B------:R-:W-:Y:S01]  /*2670*/  LOP3.LUT R243, R243, R11, R26, 0xfe, !PT ;  /* 0x0000000bf3f37212 */ /* 0x000fe200078efe1a */
[----:B------:R-:W-:Y:S01]  /*2680*/  IMAD.SHL.U32 R11, R21, 0x8, RZ ;  /* 0x00000008150b7824 */ /* 0x000fe200078e00ff */
[----:B-1----:R-:W-:Y:S01]  /*2690*/  SEL R5, R16, 0xfffffff0, !P1 ;  /* 0xfffffff010057807 */ /* 0x002fe20004800000 */
[----:B------:R-:W-:Y:S01]  /*26a0*/  IMAD.IADD R4, R248, 0x1, -R0 ;  /* 0x00000001f8047824 */ /* 0x000fe200078e0a00 */
[----:B------:R-:W-:Y:S01]  /*26b0*/  SHF.R.U32.HI R6, RZ, 0x3, R3 ;  /* 0x00000003ff067819 */ /* 0x000fe20000011603 */
[----:B------:R2:W-:Y:S01]  /*26c0*/  STL [R1+0x2c], R33 ;  /* 0x00002c2101007387 */ /* 0x0005e20000100800 */
[----:B------:R-:W-:Y:S01]  /*26d0*/  LOP3.LUT R11, R3, 0x8, R11, 0xf8, !PT ;  /* 0x00000008030b7812 */ /* 0x000fe200078ef80b */
[----:B------:R-:W-:Y:S01]  /*26e0*/  IMAD R7, R4, 0x2, R10 ;  /* 0x0000000204077824 */ /* 0x000fe200078e020a */
[----:B------:R-:W-:Y:S01]  /*26f0*/  SEL R4, R246, 0xffffffe0, !P2 ;  /* 0xffffffe0f6047807 */ /* 0x000fe20005000000 */
[----:B------:R2:W-:Y:S01]  /*2700*/  STL [R1+0x28], R22 ;  /* 0x0000281601007387 */ /* 0x0005e20000100800 */
[----:B------:R-:W-:Y:S01]  /*2710*/  R2P PR, R30, 0x6 ;  /* 0x000000061e007804 */ /* 0x000fe20000000000 */
[----:B------:R-:W-:Y:S01]  /*2720*/  IMAD.IADD R12, R12, 0x1, R7 ;  /* 0x000000010c0c7824 */ /* 0x000fe200078e0207 */
[----:B------:R-:W-:Y:S01]  /*2730*/  LOP3.LUT R7, R6, R18, R3, 0x1e, !PT ;  /* 0x0000001206077212 */ /* 0x000fe200078e1e03 */
[----:B------:R-:W-:Y:S01]  /*2740*/  IMAD R0, R21, 0x200, R17 ;  /* 0x0000020015007824 */ /* 0x000fe200078e0211 */
[----:B------:R-:W-:Y:S01]  /*2750*/  LOP3.LUT R230, R230, 0xfffffe00, RZ, 0xc0, !PT ;  /* 0xfffffe00e6e67812 */ /* 0x000fe200078ec0ff */
[----:B------:R-:W-:Y:S01]  /*2760*/  IMAD.SHL.U32 R244, R12, 0x2, RZ ;  /* 0x000000020cf47824 */ /* 0x000fe200078e00ff */
        /* <DEDUP_REMOVED lines=8> */
[----:B------:R-:W-:Y:S01]  /*27f0*/  LOP3.LUT R236, R11, R6, RZ, 0x3c, !PT ;  /* 0x000000060bec7212 */ /* 0x000fe200078e3cff */
[----:B------:R-:W-:Y:S01]  /*2800*/  IMAD R11, R28, 0x400, R230 ;  /* 0x000004001c0b7824 */ /* 0x000fe200078e02e6 */
[-C--:B------:R-:W-:Y:S01]  /*2810*/  LOP3.LUT R6, R7, R230.reuse, RZ, 0xfc, !PT ;  /* 0x000000e607067212 */ /* 0x080fe200078efcff */
[----:B------:R-:W-:Y:S01]  /*2820*/  IMAD R229, R228, 0x2, R2 ;  /* 0x00000002e4e57824 */ /* 0x000fe200078e0202 */
[C---:B------:R-:W-:Y:S01]  /*2830*/  IADD3 R7, R244.reuse, 0x20280, RZ ;  /* 0x00020280f4077810 */ /* 0x040fe20007ffe0ff */
[----:B------:R-:W-:Y:S01]  /*2840*/  CS2R R42, SRZ ;  /* 0x00000000002a7805 */ /* 0x000fe2000001ff00 */
        /* <DEDUP_REMOVED lines=12> */
[----:B---3--:R-:W-:Y:S01]  /*2910*/  CS2R R36, SRZ ;  /* 0x0000000000247805 */ /* 0x008fe2000001ff00 */
[----:B------:R-:W-:Y:S01]  /*2920*/  IMAD R237, R5, 0x2, R236 ;  /* 0x0000000205ed7824 */ /* 0x000fe200078e02ec */
[----:B------:R-:W0:Y:S01]  /*2930*/  LDGDEPBAR ;  /* 0x00000000000079af */ /* 0x000e220000000000 */
[----:B------:R-:W-:Y:S01]  /*2940*/  IMAD.IADD R247, R244, 0x1, R246 ;  /* 0x00000001f4f77824 */ /* 0x000fe200078e02f6 */
[----:B------:R-:W-:Y:S01]  /*2950*/  USHF.L.U64.HI UR7, UR6, 0x5, UR7 ;  /* 0x0000000506077899 */ /* 0x000fe20008010207 */
[----:B------:R-:W-:Y:S01]  /*2960*/  IMAD.SHL.U32 R0, R6, 0x2, RZ ;  /* 0x0000000206007824 */ /* 0x000fe200078e00ff */
[----:B------:R-:W-:Y:S01]  /*2970*/  IADD3 R252, -R22, UR8, RZ ;  /* 0x0000000816fc7c10 */ /* 0x000fe2000fffe1ff */
[----:B------:R-:W-:Y:S01]  /*2980*/  IMAD R228, R228, 0x2, R3 ;  /* 0x00000002e4e47824 */ /* 0x000fe200078e0203 */
[----:B------:R-:W-:Y:S01]  /*2990*/  USHF.L.U32 UR6, UR6, 0x5, URZ ;  /* 0x0000000506067899 */ /* 0x000fe2000800063f */
[----:B------:R-:W-:Y:S01]  /*29a0*/  IMAD.SHL.U32 R232, R232, 0x2, RZ ;  /* 0x00000002e8e87824 */ /* 0x000fe200078e00ff */
[----:B------:R-:W-:Y:S01]  /*29b0*/  ULDC UR8, c[0x0][0x198] ;  /* 0x0000660000087ab9 */ /* 0x000fe20000000800 */
[----:B------:R-:W-:-:S02]  /*29c0*/  IMAD.IADD R246, R246, 0x1, R245 ;  /* 0x00000001f6f67824 */ /* 0x000fc400078e02f5 */
[C---:B------:R-:W-:Y:S02]  /*29d0*/  IMAD R234, R4.reuse, 0x2, R230 ;  /* 0x0000000204ea7824 */ /* 0x040fe400078e02e6 */
[C---:B------:R-:W-:Y:S02]  /*29e0*/  IMAD R239, R4.reuse, 0x2, R236 ;  /* 0x0000000204ef7824 */ /* 0x040fe400078e02ec */
[C---:B------:R-:W-:Y:S02]  /*29f0*/  IMAD R233, R4.reuse, 0x2, R231 ;  /* 0x0000000204e97824 */ /* 0x040fe400078e02e7 */
[----:B------:R-:W-:Y:S01]  /*2a00*/  IMAD R238, R4, 0x2, R237 ;  /* 0x0000000204ee7824 */ /* 0x000fe200078e02ed */
[----:B-1----:R-:W-:-:S05]  /*2a10*/  IADD3 R7, R35, UR4, RZ ;  /* 0x0000000423077c10 */ /* 0x002fca000fffe0ff */
[----:B------:R2:W-:Y:S02]  /*2a20*/  STL [R1+0x3c], R7 ;  /* 0x00003c0701007387 */ /* 0x0005e40000100800 */
.L_x_978:
        /* <DEDUP_REMOVED lines=112> */
[----:B------:R-:W3:Y:S01]  /*3130*/  LDSM.16.M88.4 R24, [R228+0x7080] ;  /* 0x00708000e418783b */ /* 0x000ee20000000200 */
[----:B------:R-:W-:Y:S04]  /*3140*/  DEPBAR.LE SB0, 0x0 ;  /* 0x000080000000791a */ /* 0x000fe80000000000 */
[----:B------:R-:W-:Y:S02]  /*3150*/  BAR.SYNC.DEFER_BLOCKING 0x0 ;  /* 0x0000000000007b1d */ /* 0x000fe40000010000 */
[C---:B----4-:R-:W-:Y:S08]  /*3160*/  HMMA.16816.F32 R4, R164.reuse, R168, R4 ;  /* 0x000000a8a404723c */ /* 0x050ff00000001804 */
[C---:B------:R-:W-:Y:S08]  /*3170*/  HMMA.16816.F32 R8, R164.reuse, R170, R8 ;  /* 0x000000aaa408723c */ /* 0x040ff00000001808 */
[C---:B-1----:R-:W-:Y:S01]  /*3180*/  HMMA.16816.F32 R12, R164.reuse, R20, R12 ;  /* 0x00000014a40c723c */ /* 0x042fe2000000180c */
[----:B------:R-:W-:Y:S07]  /*3190*/  LDSM.16.M88.4 R32, [R230+0x18080] ;  /* 0x01808000e620783b */ /* 0x000fee0000000200 */
[----:B------:R-:W-:Y:S01]  /*31a0*/  HMMA.16816.F32 R16, R164, R22, R16 ;  /* 0x00000016a410723c */ /* 0x000fe20000001810 */
[----:B------:R-:W1:Y:S07]  /*31b0*/  LDSM.16.M88.4 R176, [R2+0x8080] ;  /* 0x0080800002b0783b */ /* 0x000e6e0000000200 */
[C---:B--2---:R-:W-:Y:S01]  /*31c0*/  HMMA.16816.F32 R4, R28.reuse, R172, R4 ;  /* 0x000000ac1c04723c */ /* 0x044fe20000001804 */
[----:B------:R-:W2:Y:S05]  /*31d0*/  LDSM.16.M88.4 R168, [R2+0x9080] ;  /* 0x0090800002a8783b */ /* 0x000eaa0000000200 */
[----:B------:R-:W-:Y:S02]  /*31e0*/  LDSM.16.M88.4 R164, [R231+0x18080] ;  /* 0x01808000e7a4783b */ /* 0x000fe40000000200 */
[C---:B------:R-:W-:Y:S03]  /*31f0*/  HMMA.16816.F32 R8, R28.reuse, R174, R8 ;  /* 0x000000ae1c08723c */ /* 0x040fe60000001808 */
[----:B------:R-:W4:Y:S05]  /*3200*/  LDSM.16.M88.4 R180, [R3+0x8080] ;  /* 0x0080800003b4783b */ /* 0x000f2a0000000200 */
[C---:B---3--:R-:W-:Y:S01]  /*3210*/  HMMA.16816.F32 R12, R28.reuse, R24, R12 ;  /* 0x000000181c0c723c */ /* 0x048fe2000000180c */
[----:B------:R-:W3:Y:S05]  /*3220*/  LDSM.16.M88.4 R172, [R3+0x9080] ;  /* 0x0090800003ac783b */ /* 0x000eea0000000200 */
        /* <DEDUP_REMOVED lines=25> */
[C---:B----4-:R-:W-:Y:S05]  /*33c0*/  HMMA.16816.F32 R20, R164.reuse, R180, R20 ;  /* 0x000000b4a414723c */ /* 0x050fea0000001814 */
[----:B------:R-:W-:Y:S03]  /*33d0*/  FMUL.FTZ R16, R16, c[0x0][0x2b4] ;  /* 0x0000ad0010107a20 */ /* 0x000fe60000410000 */
[C---:B------:R-:W-:Y:S01]  /*33e0*/  HMMA.16816.F32 R24, R164.reuse, R182, R24 ;  /* 0x000000b6a418723c */ /* 0x040fe20000001818 */
[----:B------:R-:W2:Y:S07]  /*33f0*/  LDSM.16.M88.4 R180, [R228+0x8080] ;  /* 0x00808000e4b4783b */ /* 0x000eae0000000200 */
[C---:B---3--:R-:W-:Y:S08]  /*3400*/  HMMA.16816.F32 R28, R164.reuse, R172, R28 ;  /* 0x000000aca41c723c */ /* 0x048ff0000000181c */
        /* <DEDUP_REMOVED lines=382> */
[C---:B------:R-:W-:Y:S01]  /*4bf0*/  LOP3.LUT P5, RZ, R242.reuse, 0x1, RZ, 0xc0, !PT ;  /* 0x00000001f2ff7812 */ /* 0x040fe200078ac0ff */
[----:B------:R-:W-:Y:S01]  /*4c00*/  ULDC.64 UR4, c[0x0][0x208] ;  /* 0x0000820000047ab9 */ /* 0x000fe20000000a00 */
[----:B------:R-:W-:Y:S01]  /*4c10*/  LOP3.LUT P4, RZ, R242, 0x2, RZ, 0xc0, !PT ;  /* 0x00000002f2ff7812 */ /* 0x000fe2000788c0ff */
[----:B------:R-:W3:Y:S01]  /*4c20*/  LDL R200, [R1+0x10] ;  /* 0x0000100001c87983 */ /* 0x000ee20000100800 */
[----:B------:R-:W-:Y:S01]  /*4c30*/  USHF.R.S32.HI UR18, URZ, 0x1f, UR9 ;  /* 0x0000001f3f127899 */ /* 0x000fe20008011409 */
[----:B------:R-:W-:Y:S01]  /*4c40*/  IMAD.U32 R16, RZ, RZ, UR7 ;  /* 0x00000007ff107e24 */ /* 0x000fe2000f8e00ff */
        /* <DEDUP_REMOVED lines=18> */
[----:B------:R-:W-:Y:S02]  /*4d70*/  ISETP.LT.OR P6, PT, R8, 0x1, !P5 ;  /* 0x000000010800780c */ /* 0x000fe40006fc1670 */
[----:B------:R-:W-:Y:S02]  /*4d80*/  IADD3 R9, P3, P2, R202, UR4, R9 ;  /* 0x00000004ca097c10 */ /* 0x000fe4000fa7e009 */
[----:B-----5:R-:W-:Y:S02]  /*4d90*/  LEA.HI.X.SX32 R15, R15, R201, 0x1, P1 ;  /* 0x000000c90f0f7211 */ /* 0x020fe400008f0eff */
[----:B------:R-:W-:Y:S02]  /*4da0*/  ISETP.LT.OR P1, PT, R8, 0x1, !P4 ;  /* 0x000000010800780c */ /* 0x000fe40006721670 */
[----:B------:R-:W-:Y:S02]  /*4db0*/  IADD3.X R16, R200, UR18, R16, P3, P2 ;  /* 0x00000012c8107c10 */ /* 0x000fe40009fe4410 */
        /* <DEDUP_REMOVED lines=8> */
[----:B------:R-:W-:Y:S01]  /*4e40*/  LEA.HI.X R11, R9, c[0x0][0x1f4], R16, 0x1, P3 ;  /* 0x00007d00090b7a11 */ /* 0x000fe200018f0c10 */
[----:B------:R1:W-:Y:S01]  /*4e50*/  LDGSTS.E.BYPASS.LTC128B.128 [R240+0x1a080], [R12.64+0x80], !P1 ;  /* 0x1a0800800cf07fae */ /* 0x0003e2000c901d50 */
        /* <DEDUP_REMOVED lines=8> */
[----:B------:R-:W-:Y:S05]  /*4ee0*/  @!P0 IMAD.SHL.U32 R8, R248, 0x10, RZ ;  /* 0x00000010f8088824 */ /* 0x000fea00078e00ff */
[----:B------:R1:W-:Y:S04]  /*4ef0*/  LDGSTS.E.BYPASS.LTC128B.128 [R240+0x1e080], [R12.64+0x180], !P1 ;  /* 0x1e0801800cf07fae */ /* 0x0003e8000c901d50 */
[----:B------:R1:W-:Y:S04]  /*4f00*/  LDGSTS.E.BYPASS.LTC128B.128 [R240+0x19080], [R10.64], !P5 ;  /* 0x190800000af07fae */ /* 0x0003e8000e901d50 */
[----:B------:R1:W-:Y:S04]  /*4f10*/  LDGSTS.E.BYPASS.LTC128B.128 [R240+0x1b080], [R10.64+0x80], !P4 ;  /* 0x1b0800800af07fae */ /* 0x0003e8000e101d50 */
[----:B------:R1:W-:Y:S04]  /*4f20*/  LDGSTS.E.BYPASS.LTC128B.128 [R240+0x1d080], [R10.64+0x100], !P2 ;  /* 0x1d0801000af07fae */ /* 0x0003e8000d101d50 */
[----:B------:R1:W-:Y:S04]  /*4f30*/  LDGSTS.E.BYPASS.LTC128B.128 [R240+0x1f080], [R10.64+0x180], !P3 ;  /* 0x1f0801800af07fae */ /* 0x0003e8000d901d50 */
[----:B------:R1:W-:Y:S02]  /*4f40*/  @!P0 LDGSTS.E.BYPASS.LTC128B.128 [R8+0x20180], [R14.64] ;  /* 0x201800000e088fae */ /* 0x0003e4000b901d50 */
.L_x_976:
        /* <DEDUP_REMOVED lines=93> */
[C---:B------:R-:W-:Y:S01]  /*5520*/  LOP3.LUT P4, RZ, R243.reuse, 0x1, RZ, 0xc0, !PT ;  /* 0x00000001f3ff7812 */ /* 0x040fe2000788c0ff */
[----:B------:R-:W-:Y:S01]  /*5530*/  ULDC.64 UR4, c[0x0][0x178] ;  /* 0x00005e0000047ab9 */ /* 0x000fe20000000a00 */
[----:B------:R-:W-:Y:S01]  /*5540*/  LOP3.LUT P3, RZ, R243, 0x2, RZ, 0xc0, !PT ;  /* 0x00000002f3ff7812 */ /* 0x000fe2000786c0ff */
        /* <DEDUP_REMOVED lines=21> */
[C---:B------:R-:W-:Y:S02]  /*56a0*/  ISETP.LT.OR P6, PT, R4.reuse, 0x1, !P4 ;  /* 0x000000010400780c */ /* 0x040fe400067c1670 */
[----:B------:R-:W-:Y:S02]  /*56b0*/  ISETP.LT.OR P5, PT, R4, 0x1, !P3 ;  /* 0x000000010400780c */ /* 0x000fe40005fa1670 */
[----:B------:R-:W-:Y:S02]  /*56c0*/  IADD3 R5, P2, R226, UR19, RZ ;  /* 0x00000013e2057c10 */ /* 0x000fe4000ff5e0ff */
[----:B---3--:R-:W-:Y:S02]  /*56d0*/  LEA.HI.X.SX32 R11, R11, R225, 0x1, P1 ;  /* 0x000000e10b0b7211 */ /* 0x008fe400008f0eff */
[----:B------:R-:W-:Y:S02]  /*56e0*/  LEA R10, P1, R7, c[0x0][0x258], 0x2 ;  /* 0x00009600070a7a11 */ /* 0x000fe400078210ff */
[----:B------:R-:W-:Y:S02]  /*56f0*/  IADD3.X R12, R224, UR4, RZ, P2, !PT ;  /* 0x00000004e00c7c10 */ /* 0x000fe400097fe4ff */
        /* <DEDUP_REMOVED lines=24> */
.L_x_977:
        /* <DEDUP_REMOVED lines=218> */
.L_x_975:
[----:B------:R-:W-:Y:S05]  /*6620*/  @P1 EXIT ;  /* 0x000000000000194d */ /* 0x000fea0003800000 */
[----:B------:R-:W-:Y:S01]  /*6630*/  ULDC.64 UR4, c[0x0][0x338] ;  /* 0x0000ce0000047ab9 */ /* 0x000fe20000000a00 */
[----:B-1----:R-:W-:Y:S01]  /*6640*/  IMAD.U32 R8, RZ, RZ, UR14 ;  /* 0x0000000eff087e24 */ /* 0x002fe2000f8e00ff */
[----:B------:R-:W-:Y:S01]  /*6650*/  UISETP.NE.AND UP0, UPT, UR4, 0x1, UPT ;  /* 0x000000010400788c */ /* 0x000fe2000bf05270 */
[----:B------:R-:W-:Y:S01]  /*6660*/  IMAD.U32 R6, RZ, RZ, UR14 ;  /* 0x0000000eff067e24 */ /* 0x000fe2000f8e00ff */
[----:B------:R-:W-:Y:S02]  /*6670*/  UIMAD.WIDE.U32 UR6, UR13, UR5, URZ ;  /* 0x000000050d0672a5 */ /* 0x000fe4000f8e003f */
[----:B------:R-:W-:Y:S02]  /*6680*/  ULDC UR4, c[0x0][0x340] ;  /* 0x0000d00000047ab9 */ /* 0x000fe40000000800 */
[----:B------:R-:W-:-:S02]  /*6690*/  USHF.L.U32 UR15, UR15, 0xe, URZ ;  /* 0x0000000e0f0f7899 */ /* 0x000fc4000800063f */
[----:B------:R-:W-:-:S03]  /*66a0*/  USHF.R.S32.HI UR8, URZ, 0x1f, UR14 ;  /* 0x0000001f3f087899 */ /* 0x000fc6000801140e */
[----:B------:R-:W-:Y:S01]  /*66b0*/  @UP0 USHF.R.U32.HI UR13, URZ, UR4, UR7 ;  /* 0x000000043f0d0299 */ /* 0x000fe20008011607 */
[----:B------:R-:W-:Y:S01]  /*66c0*/  BAR.SYNC.DEFER_BLOCKING 0x1, 0x100 ;  /* 0x0044000000007b1d */ /* 0x000fe20000010000 */
[----:B------:R-:W-:Y:S01]  /*66d0*/  USHF.R.S32.HI UR7, URZ, 0x1f, UR15 ;  /* 0x0000001f3f077899 */ /* 0x000fe2000801140f */
[C---:B------:R-:W-:Y:S01]  /*66e0*/  IADD3 R2, P0, R248.reuse, UR15, RZ ;  /* 0x0000000ff8027c10 */ /* 0x040fe2000ff1e0ff */
[----:B------:R-:W-:Y:S02]  /*66f0*/  USHF.R.S32.HI UR6, URZ, 0x1f, UR13 ;  /* 0x0000001f3f067899 */ /* 0x000fe4000801140d */
[----:B------:R-:W-:Y:S01]  /*6700*/  IMAD.U32 R4, RZ, RZ, UR13 ;  /* 0x0000000dff047e24 */ /* 0x000fe2000f8e00ff */
[----:B------:R-:W-:Y:S01]  /*6710*/  ULDC.64 UR4, c[0x0][0x328] ;  /* 0x0000ca0000047ab9 */ /* 0x000fe20000000a00 */
[----:B------:R-:W-:Y:S01]  /*6720*/  LEA.HI.X.SX32 R3, R248, UR7, 0x1, P0 ;  /* 0x00000007f8037c11 */ /* 0x000fe200080f0eff */
[----:B------:R-:W-:Y:S01]  /*6730*/  UIMAD UR4, UR6, UR4, URZ ;  /* 0x00000004060472a4 */ /* 0x000fe2000f8e023f */
[----:B------:R-:W-:-:S03]  /*6740*/  IMAD.U32 R0, RZ, RZ, UR13 ;  /* 0x0000000dff007e24 */ /* 0x000fc6000f8e00ff */
[----:B------:R-:W-:Y:S01]  /*6750*/  UIMAD UR7, UR13, UR5, UR4 ;  /* 0x000000050d0772a4 */ /* 0x000fe2000f8e0204 */
[--C-:B------:R-:W-:Y:S02]  /*6760*/  IMAD.WIDE.U32 R4, R4, c[0x0][0x328], R2.reuse ;  /* 0x0000ca0004047a25 */ /* 0x100fe400078e0002 */
[----:B------:R-:W-:Y:S02]  /*6770*/  ULDC.64 UR4, c[0x0][0x300] ;  /* 0x0000c00000047ab9 */ /* 0x000fe40000000a00 */
[----:B------:R-:W-:Y:S01]  /*6780*/  UIMAD UR4, UR6, UR4, URZ ;  /* 0x00000004060472a4 */ /* 0x000fe2000f8e023f */
[----:B------:R-:W-:Y:S01]  /*6790*/  IADD3 R5, R5, UR7, RZ ;  /* 0x0000000705057c10 */ /* 0x000fe2000fffe0ff */
[----:B------:R-:W-:Y:S01]  /*67a0*/  IMAD.WIDE.U32 R2, R0, c[0x0][0x300], R2 ;  /* 0x0000c00000027a25 */ /* 0x000fe200078e0002 */
[----:B------:R-:W-:Y:S02]  /*67b0*/  ULDC.64 UR6, c[0x0][0x330] ;  /* 0x0000cc0000067ab9 */ /* 0x000fe40000000a00 */
[----:B------:R-:W-:Y:S01]  /*67c0*/  UIMAD UR6, UR8, UR6, URZ ;  /* 0x00000006080672a4 */ /* 0x000fe2000f8e023f */
        /* <DEDUP_REMOVED lines=143> */
.L_x_979:
        /* <DEDUP_REMOVED lines=12> */
.L_x_1170:


//--------------------- .text._ZN7cutlass13device_kernelIN5flash22FlashAttnBwdPreprocessIN4cute5tupleIJNS3_1CILi64EEENS5_ILi256EEEEEENS_6half_tEfNS_4arch4Sm80ELb1ELb0EEEEEvNT_6ParamsE --------------------------
	.section	.text._ZN7cutlass13device_kernelIN5flash22FlashAttnBwdPreprocessIN4cute5tupleIJNS3_1CILi64EEENS5_ILi256EEEEEENS_6half_tEfNS_4arch4Sm80ELb1ELb0EEEEEvNT_6ParamsE,"ax",@progbits
	.sectioninfo	@"SHI_REGISTERS=105"
	.align	128
.text._ZN7cutlass13device_kernelIN5flash22FlashAttnBwdPreprocessIN4cute5tupleIJNS3_1CILi64EEENS5_ILi256EEEEEENS_6half_tEfNS_4arch4Sm80ELb1ELb0EEEEEvNT_6ParamsE:
        .type           _ZN7cutlass13device_kernelIN5flash22FlashAttnBwdPreprocessIN4cute5tupleIJNS3_1CILi64EEENS5_ILi256EEEEEENS_6half_tEfNS_4arch4Sm80ELb1ELb0EEEEEvNT_6ParamsE,@function
        .size           _ZN7cutlass13device_kernelIN5flash22FlashAttnBwdPreprocessIN4cute5tupleIJNS3_1CILi64EEENS5_ILi256EEEEEENS_6half_tEfNS_4arch4Sm80ELb1ELb0EEEEEvNT_6ParamsE,(.L_x_1171 - _ZN7cutlass13device_kernelIN5flash22FlashAttnBwdPreprocessIN4cute5tupleIJNS3_1CILi64EEENS5_ILi256EEEEEENS_6half_tEfNS_4arch4Sm80ELb1ELb0EEEEEvNT_6ParamsE)
        .other          _ZN7cutlass13device_kernelIN5flash22FlashAttnBwdPreprocessIN4cute5tupleIJNS3_1CILi64EEENS5_ILi256EEEEEENS_6half_tEfNS_4arch4Sm80ELb1ELb0EEEEEvNT_6ParamsE,@"STO_CUDA_ENTRY STV_DEFAULT"
_ZN7cutlass13device_kernelIN5flash22FlashAttnBwdPreprocessIN4cute5tupleIJNS3_1CILi64EEENS5_ILi256EEEEEENS_6half_tEfNS_4arch4Sm80ELb1ELb0EEEEEvNT_6ParamsE:
[----:B------:R-:W-:Y:S02]  /*0000*/  MOV R1, c[0x0][0x28] ;  /* 0x00000a0000017a02 */ /* 0x000fe40000000f00 */
[----:B------:R-:W0:Y:S01]  /*0010*/  S2UR UR13, SR_CTAID.X ;  /* 0x00000000000d79c3 */ /* 0x000e220000002500 */
[----:B------:R-:W1:Y:S01]  /*0020*/  S2R R46, SR_TID.X ;  /* 0x00000000002e7919 */ /* 0x000e620000002100 */
[----:B------:R-:W-:Y:S01]  /*0030*/  ULDC UR5, c[0x0][0x168] ;  /* 0x00005a0000057ab9 */ /* 0x000fe20000000800 */
[----:B------:R-:W-:Y:S01]  /*0040*/  MOV R77, 0x7f800000 ;  /* 0x7f800000004d7802 */ /* 0x000fe20000000f00 */
[----:B------:R-:W-:Y:S02]  /*0050*/  ULDC.64 UR6, c[0x0][0x180] ;  /* 0x0000600000067ab9 */ /* 0x000fe40000000a00 */
[----:B------:R-:W-:Y:S02]  /*0060*/  ULDC.64 UR10, c[0x0][0x118] ;  /* 0x00004600000a7ab9 */ /* 0x000fe40000000a00 */
[----:B------:R-:W2:Y:S08]  /*0070*/  S2UR UR12, SR_CTAID.Y ;  /* 0x00000000000c79c3 */ /* 0x000eb00000002600 */
[----:B------:R-:W3:Y:S01]  /*0080*/  S2UR UR14, SR_CTAID.Z ;  /* 0x00000000000e79c3 */ /* 0x000ee20000002700 */
[----:B0-----:R-:W-:-:S04]  /*0090*/  USHF.L.U32 UR4, UR13, 0x6, URZ ;  /* 0x000000060d047899 */ /* 0x001fc8000800063f */
[----:B------:R-:W-:Y:S02]  /*00a0*/  UIADD3 UR5, -UR4, UR5, URZ ;  /* 0x0000000504057290 */ /* 0x000fe4000fffe13f */
[----:B------:R-:W-:Y:S01]  /*00b0*/  IMAD.U32 R3, RZ, RZ, UR4 ;  /* 0x00000004ff037e24 */ /* 0x000fe2000f8e00ff */
[----:B--2---:R-:W-:Y:S01]  /*00c0*/  USHF.R.S32.HI UR15, URZ, 0x1f, UR12 ;  /* 0x0000001f3f0f7899 */ /* 0x004fe2000801140c */
[----:B------:R-:W-:Y:S01]  /*00d0*/  MOV R7, UR12 ;  /* 0x0000000c00077c02 */ /* 0x000fe20008000f00 */
[----:B------:R-:W-:Y:S01]  /*00e0*/  IMAD.U32 R5, RZ, RZ, UR12 ;  /* 0x0000000cff057e24 */ /* 0x000fe2000f8e00ff */
[----:B-1----:R-:W-:-:S03]  /*00f0*/  ISETP.GE.AND P0, PT, R46, UR5, PT ;  /* 0x000000052e007c0c */ /* 0x002fc6000bf06270 */
[----:B------:R-:W-:Y:S02]  /*0100*/  MOV R4, UR15 ;  /* 0x0000000f00047c02 */ /* 0x000fe40008000f00 */
[----:B------:R-:W-:Y:S01]  /*0110*/  ISETP.GT.OR P0, PT, R46, 0x3f, P0 ;  /* 0x0000003f2e00780c */ /* 0x000fe20000704670 */
[----:B---3--:R-:W-:Y:S01]  /*0120*/  USHF.R.S32.HI UR18, URZ, 0x1f, UR14 ;  /* 0x0000001f3f127899 */ /* 0x008fe2000801140e */
[----:B------:R-:W-:-:S11]  /*0130*/  MOV R9, UR14 ;  /* 0x0000000e00097c02 */ /* 0x000fd60008000f00 */
[----:B------:R-:W-:Y:S01]  /*0140*/  @!P0 SHF.R.S32.HI R0, RZ, 0x1f, R46 ;  /* 0x0000001fff008819 */ /* 0x000fe2000001142e */
[----:B------:R-:W-:Y:S01]  /*0150*/  @!P0 IMAD R4, R4, c[0x0][0x1e0], RZ ;  /* 0x0000780004048a24 */ /* 0x000fe200078e02ff */
[----:B------:R-:W-:-:S03]  /*0160*/  @!P0 IADD3 R2, P1, R46, UR4, RZ ;  /* 0x000000042e028c10 */ /* 0x000fc6000ff3e0ff */
[----:B------:R-:W-:Y:S01]  /*0170*/  @!P0 IMAD R5, R5, c[0x0][0x1e4], R4 ;  /* 0x0000790005058a24 */ /* 0x000fe200078e0204 */
[----:B------:R-:W-:Y:S01]  /*0180*/  @!P0 LEA.HI.X.SX32 R3, R3, R0, 0x1, P1 ;  /* 0x0000000003038211 */ /* 0x000fe200008f0eff */
[----:B------:R-:W-:-:S04]  /*0190*/  IMAD.U32 R0, RZ, RZ, UR18 ;  /* 0x00000012ff007e24 */ /* 0x000fc8000f8e00ff */
[----:B------:R-:W-:Y:S01]  /*01a0*/  @!P0 IMAD.WIDE.U32 R2, R7, c[0x0][0x1e0], R2 ;  /* 0x0000780007028a25 */ /* 0x000fe200078e0002 */
[----:B------:R-:W-:-:S03]  /*01b0*/  MOV R7, UR14 ;  /* 0x0000000e00077c02 */ /* 0x000fc60008000f00 */
[----:B------:R-:W-:Y:S02]  /*01c0*/  @!P0 IMAD R0, R0, c[0x0][0x1e8], RZ ;  /* 0x00007a0000008a24 */ /* 0x000fe400078e02ff */
[----:B------:R-:W-:Y:S02]  /*01d0*/  @!P0 IMAD.IADD R3, R3, 0x1, R5 ;  /* 0x0000000103038824 */ /* 0x000fe400078e0205 */
[----:B------:R-:W-:Y:S02]  /*01e0*/  @!P0 IMAD R5, R9, c[0x0][0x1ec], R0 ;  /* 0x00007b0009058a24 */ /* 0x000fe400078e0200 */
[----:B------:R-:W-:-:S04]  /*01f0*/  @!P0 IMAD.WIDE.U32 R2, R7, c[0x0][0x1e8], R2 ;  /* 0x00007a0007028a25 */ /* 0x000fc800078e0002 */
[----:B------:R-:W-:Y:S01]  /*0200*/  @!P0 IMAD.IADD R3, R3, 0x1, R5 ;  /* 0x0000000103038824 */ /* 0x000fe200078e0205 */
[----:B------:R-:W-:-:S04]  /*0210*/  @!P0 LEA R4, P1, R2, c[0x0][0x1d8], 0x2 ;  /* 0x0000760002048a11 */ /* 0x000fc800078210ff */
[----:B------:R-:W-:Y:S02]  /*0220*/  @!P0 LEA.HI.X R5, R2, c[0x0][0x1dc], R3, 0x2, P1 ;  /* 0x0000770002058a11 */ /* 0x000fe400008f1403 */
[----:B------:R-:W-:Y:S01]  /*0230*/  SHF.R.S32.HI R3, RZ, 0x1f, R46 ;  /* 0x0000001fff037819 */ /* 0x000fe2000001142e */
[----:B------:R-:W-:Y:S01]  /*0240*/  UIMAD UR6, UR15, UR6, URZ ;  /* 0x000000060f0672a4 */ /* 0x000fe2000f8e023f */
[----:B------:R-:W-:Y:S01]  /*0250*/  IMAD.U32 R7, RZ, RZ, UR12 ;  /* 0x0000000cff077e24 */ /* 0x000fe2000f8e00ff */
[----:B------:R0:W5:Y:S01]  /*0260*/  @!P0 LDG.E R77, [R4.64] ;  /* 0x0000000a044d8981 */ /* 0x000162000c1e1900 */
[----:B------:R-:W-:Y:S01]  /*0270*/  LEA.HI R32, R3, R46, RZ, 0x4 ;  /* 0x0000002e03207211 */ /* 0x000fe200078f20ff */
[----:B------:R-:W-:Y:S01]  /*0280*/  UIMAD UR6, UR12, UR7, UR6 ;  /* 0x000000070c0672a4 */ /* 0x000fe2000f8e0206 */
[----:B------:R-:W-:Y:S01]  /*0290*/  MOV R31, UR14 ;  /* 0x0000000e001f7c02 */ /* 0x000fe20008000f00 */
[----:B------:R-:W-:Y:S01]  /*02a0*/  IMAD.U32 R29, RZ, RZ, UR12 ;  /* 0x0000000cff1d7e24 */ /* 0x000fe2000f8e00ff */
[----:B------:R-:W-:Y:S01]  /*02b0*/  LOP3.LUT R3, R32, 0xfffffff0, RZ, 0xc0, !PT ;  /* 0xfffffff020037812 */ /* 0x000fe200078ec0ff */
[----:B------:R-:W-:Y:S01]  /*02c0*/  BSSY B0, `(.L_x_980) ;  /* 0x0000025000007945 */ /* 0x000fe20003800000 */
[----:B------:R-:W-:Y:S01]  /*02d0*/  SHF.R.S32.HI R2, RZ, 0x4, R32 ;  /* 0x00000004ff027819 */ /* 0x000fe20000011420 */
[----:B------:R-:W-:Y:S01]  /*02e0*/  CS2R R36, SRZ ;  /* 0x0000000000247805 */ /* 0x000fe2000001ff00 */
[----:B------:R-:W-:Y:S01]  /*02f0*/  MOV R43, UR13 ;  /* 0x0000000d002b7c02 */ /* 0x000fe20008000f00 */
[----:B------:R-:W-:Y:S01]  /*0300*/  IMAD.IADD R44, R46, 0x1, -R3 ;  /* 0x000000012e2c7824 */ /* 0x000fe200078e0a03 */
[----:B------:R-:W-:Y:S01]  /*0310*/  ISETP.GE.AND P0, PT, R2, UR5, PT ;  /* 0x0000000502007c0c */ /* 0x000fe2000bf06270 */
[----:B------:R-:W-:Y:S01]  /*0320*/  CS2R R38, SRZ ;  /* 0x0000000000267805 */ /* 0x000fe2000001ff00 */
[--C-:B------:R-:W-:Y:S01]  /*0330*/  SHF.R.S32.HI R3, RZ, 0x1f, R2.reuse ;  /* 0x0000001fff037819 */ /* 0x100fe20000011402 */
[----:B------:R-:W-:Y:S01]  /*0340*/  CS2R R20, SRZ ;  /* 0x0000000000147805 */ /* 0x000fe2000001ff00 */
[----:B------:R-:W-:Y:S01]  /*0350*/  SHF.L.U32 R40, R44, 0x3, RZ ;  /* 0x000000032c287819 */ /* 0x000fe200000006ff */
[----:B------:R-:W-:Y:S01]  /*0360*/  CS2R R22, SRZ ;  /* 0x0000000000167805 */ /* 0x000fe2000001ff00 */
[----:B------:R-:W-:Y:S01]  /*0370*/  IADD3 R76, R2, 0x10, RZ ;  /* 0x00000010024c7810 */ /* 0x000fe20007ffe0ff */
[----:B------:R-:W-:Y:S01]  /*0380*/  IMAD.WIDE R42, R43, 0x40, R2 ;  /* 0x000000402b2a7825 */ /* 0x000fe200078e0202 */
[----:B------:R-:W-:-:S02]  /*0390*/  SHF.R.S32.HI R41, RZ, 0x1f, R40 ;  /* 0x0000001fff297819 */ /* 0x000fc40000011428 */
[----:B------:R-:W-:-:S03]  /*03a0*/  ISETP.GE.AND P2, PT, R76, UR5, PT ;  /* 0x000000054c007c0c */ /* 0x000fc6000bf46270 */
[----:B0-----:R-:W-:-:S04]  /*03b0*/  IMAD.WIDE.U32 R4, R7, c[0x0][0x180], R40 ;  /* 0x0000600007047a25 */ /* 0x001fc800078e0028 */
[----:B------:R-:W-:Y:S01]  /*03c0*/  IMAD.WIDE.U32 R28, R29, c[0x0][0x1a0], R40 ;  /* 0x000068001d1c7a25 */ /* 0x000fe200078e0028 */
[----:B------:R-:W-:Y:S01]  /*03d0*/  IADD3 R5, R5, UR6, RZ ;  /* 0x0000000605057c10 */ /* 0x000fe2000fffe0ff */
[----:B------:R-:W-:Y:S02]  /*03e0*/  ULDC.64 UR6, c[0x0][0x188] ;  /* 0x0000620000067ab9 */ /* 0x000fe40000000a00 */
[----:B------:R-:W-:Y:S02]  /*03f0*/  UIMAD UR6, UR18, UR6, URZ ;  /* 0x00000006120672a4 */ /* 0x000fe4000f8e023f */
[----:B------:R-:W-:Y:S02]  /*0400*/  IMAD.WIDE.U32 R30, R31, c[0x0][0x188], R4 ;  /* 0x000062001f1e7a25 */ /* 0x000fe400078e0004 */
[----:B------:R-:W-:Y:S01]  /*0410*/  UIMAD UR6, UR14, UR7, UR6 ;  /* 0x000000070e0672a4 */ /* 0x000fe2000f8e0206 */
[----:B------:R-:W-:-:S05]  /*0420*/  CS2R R4, SRZ ;  /* 0x0000000000047805 */ /* 0x000fca000001ff00 */
[----:B------:R-:W-:Y:S01]  /*0430*/  IADD3 R49, R31, UR6, RZ ;  /* 0x000000061f317c10 */ /* 0x000fe2000fffe0ff */
        /* <DEDUP_REMOVED lines=13> */
.L_x_981:
[----:B------:R-:W-:Y:S05]  /*0510*/  BSYNC B0 ;  /* 0x0000000000007941 */ /* 0x000fea0003800000 */
.L_x_980:
[----:B------:R-:W-:Y:S01]  /*0520*/  BSSY B0, `(.L_x_982) ;  /* 0x0000017000007945 */ /* 0x000fe20003800000 */
[----:B-----5:R-:W-:Y:S01]  /*0530*/  IMAD.MOV.U32 R34, RZ, RZ, R36 ;  /* 0x000000ffff227224 */ /* 0x020fe200078e0024 */
[----:B------:R-:W-:Y:S01]  /*0540*/  MOV R0, R38 ;  /* 0x0000002600007202 */ /* 0x000fe20000000f00 */
[----:B------:R-:W-:Y:S01]  /*0550*/  IMAD.MOV.U32 R45, RZ, RZ, R39 ;  /* 0x000000ffff2d7224 */ /* 0x000fe200078e0027 */
[----:B0-----:R-:W-:Y:S01]  /*0560*/  CS2R R6, SRZ ;  /* 0x0000000000067805 */ /* 0x001fe2000001ff00 */
[----:B------:R-:W-:Y:S01]  /*0570*/  CS2R R16, SRZ ;  /* 0x0000000000107805 */ /* 0x000fe2000001ff00 */
[----:B------:R-:W-:Y:S01]  /*0580*/  CS2R R18, SRZ ;  /* 0x0000000000127805 */ /* 0x000fe2000001ff00 */
[----:B------:R-:W-:Y:S05]  /*0590*/  @P2 BRA `(.L_x_983) ;  /* 0x000000f000002947 */ /* 0x000fea0003800000 */
[----:B------:R-:W-:Y:S01]  /*05a0*/  IADD3 R9, P0, R42, 0x10, RZ ;  /* 0x000000102a097810 */ /* 0x000fe20007f1e0ff */
[----:B------:R-:W-:Y:S01]  /*05b0*/  IMAD.MOV.U32 R10, RZ, RZ, R30 ;  /* 0x000000ffff0a7224 */ /* 0x000fe200078e001e */
[----:B------:R-:W-:-:S02]  /*05c0*/  MOV R11, R49 ;  /* 0x00000031000b7202 */ /* 0x000fc40000000f00 */
[----:B------:R-:W-:Y:S02]  /*05d0*/  IADD3.X R8, RZ, R43, RZ, P0, !PT ;  /* 0x0000002bff087210 */ /* 0x000fe400007fe4ff */
[C---:B------:R-:W-:Y:S01]  /*05e0*/  IADD3 R12, R40.reuse, 0x80, RZ ;  /* 0x00000080280c7810 */ /* 0x040fe20007ffe0ff */
[----:B------:R-:W-:Y:S01]  /*05f0*/  IMAD.WIDE.U32 R10, R9, c[0x0][0x178], R10 ;  /* 0x00005e00090a7a25 */ /* 0x000fe200078e000a */
[----:B------:R-:W-:Y:S02]  /*0600*/  ISETP.GE.AND P1, PT, R40, c[0x0][0x16c], PT ;  /* 0x00005b0028007a0c */ /* 0x000fe40003f26270 */
[----:B------:R-:W-:Y:S01]  /*0610*/  ISETP.GE.AND P2, PT, R12, c[0x0][0x16c], PT ;  /* 0x00005b000c007a0c */ /* 0x000fe20003f46270 */
[----:B------:R-:W-:-:S04]  /*0620*/  IMAD R8, R8, c[0x0][0x178], RZ ;  /* 0x00005e0008087a24 */ /* 0x000fc800078e02ff */
[----:B------:R-:W-:Y:S01]  /*0630*/  IMAD R9, R9, c[0x0][0x17c], R8 ;  /* 0x00005f0009097a24 */ /* 0x000fe200078e0208 */
[----:B------:R-:W-:-:S03]  /*0640*/  LEA R8, P0, R10, c[0x0][0x160], 0x1 ;  /* 0x000058000a087a11 */ /* 0x000fc600078008ff */
[----:B------:R-:W-:-:S05]  /*0650*/  IMAD.IADD R9, R11, 0x1, R9 ;  /* 0x000000010b097824 */ /* 0x000fca00078e0209 */
[----:B------:R-:W-:-:S05]  /*0660*/  LEA.HI.X R9, R10, c[0x0][0x164], R9, 0x1, P0 ;  /* 0x000059000a097a11 */ /* 0x000fca00000f0c09 */
[----:B------:R0:W5:Y:S04]  /*0670*/  @!P1 LDG.E.128 R4, [R8.64] ;  /* 0x0000000a08049981 */ /* 0x000168000c1e1d00 */
[----:B------:R0:W5:Y:S02]  /*0680*/  @!P2 LDG.E.128 R16, [R8.64+0x100] ;  /* 0x0001000a0810a981 */ /* 0x000164000c1e1d00 */
.L_x_983:
[----:B------:R-:W-:Y:S05]  /*0690*/  BSYNC B0 ;  /* 0x0000000000007941 */ /* 0x000fea0003800000 */
.L_x_982:
[C---:B------:R-:W-:Y:S01]  /*06a0*/  IADD3 R78, R2.reuse, 0x20, RZ ;  /* 0x00000020024e7810 */ /* 0x040fe20007ffe0ff */
[----:B------:R-:W-:Y:S01]  /*06b0*/  BSSY B0, `(.L_x_984) ;  /* 0x000001e000007945 */ /* 0x000fe20003800000 */
[----:B------:R-:W-:Y:S01]  /*06c0*/  IADD3 R79, R2, 0x30, RZ ;  /* 0x00000030024f7810 */ /* 0x000fe20007ffe0ff */
[----:B-----5:R-:W-:Y:S01]  /*06d0*/  IMAD.MOV.U32 R47, RZ, RZ, R5 ;  /* 0x000000ffff2f7224 */ /* 0x020fe200078e0005 */
[----:B------:R-:W-:Y:S01]  /*06e0*/  ISETP.GE.AND P1, PT, R78, UR5, PT ;  /* 0x000000054e007c0c */ /* 0x000fe2000bf26270 */
[----:B------:R-:W-:Y:S01]  /*06f0*/  CS2R R52, SRZ ;  /* 0x0000000000347805 */ /* 0x000fe2000001ff00 */
[----:B------:R-:W-:Y:S01]  /*0700*/  MOV R36, R4 ;  /* 0x0000000400247202 */ /* 0x000fe20000000f00 */
[----:B------:R-:W-:Y:S01]  /*0710*/  CS2R R54, SRZ ;  /* 0x0000000000367805 */ /* 0x000fe2000001ff00 */
[----:B------:R-:W-:Y:S01]  /*0720*/  CS2R R24, SRZ ;  /* 0x0000000000187805 */ /* 0x000fe2000001ff00 */
[----:B------:R-:W-:Y:S01]  /*0730*/  CS2R R26, SRZ ;  /* 0x00000000001a7805 */ /* 0x000fe2000001ff00 */
[----:B------:R-:W-:Y:S01]  /*0740*/  CS2R R12, SRZ ;  /* 0x00000000000c7805 */ /* 0x000fe2000001ff00 */
[----:B------:R-:W-:Y:S01]  /*0750*/  ISETP.GE.AND P0, PT, R79, UR5, PT ;  /* 0x000000054f007c0c */ /* 0x000fe2000bf06270 */
[----:B------:R-:W-:Y:S01]  /*0760*/  CS2R R14, SRZ ;  /* 0x00000000000e7805 */ /* 0x000fe2000001ff00 */
[----:B0-----:R-:W-:Y:S01]  /*0770*/  CS2R R8, SRZ ;  /* 0x0000000000087805 */ /* 0x001fe2000001ff00 */
[----:B------:R-:W-:-:S03]  /*0780*/  CS2R R10, SRZ ;  /* 0x00000000000a7805 */ /* 0x000fc6000001ff00 */
[----:B------:R-:W-:Y:S05]  /*0790*/  @P1 BRA `(.L_x_985) ;  /* 0x000000f000001947 */ /* 0x000fea0003800000 */
[----:B------:R-:W-:Y:S01]  /*07a0*/  IADD3 R5, P1, R42, 0x20, RZ ;  /* 0x000000202a057810 */ /* 0x000fe20007f3e0ff */
[----:B------:R-:W-:Y:S01]  /*07b0*/  IMAD.MOV.U32 R38, RZ, RZ, R30 ;  /* 0x000000ffff267224 */ /* 0x000fe200078e001e */
[----:B------:R-:W-:Y:S02]  /*07c0*/  MOV R39, R49 ;  /* 0x0000003100277202 */ /* 0x000fe40000000f00 */
        /* <DEDUP_REMOVED lines=12> */
.L_x_985:
[----:B------:R-:W-:Y:S05]  /*0890*/  BSYNC B0 ;  /* 0x0000000000007941 */ /* 0x000fea0003800000 */
.L_x_984:
[----:B------:R-:W-:Y:S01]  /*08a0*/  BSSY B0, `(.L_x_986) ;  /* 0x0000010000007945 */ /* 0x000fe20003800000 */
[----:B------:R-:W-:Y:S05]  /*08b0*/  @P0 BRA `(.L_x_987) ;  /* 0x000000e000000947 */ /* 0x000fea0003800000 */
[----:B0-----:R-:W-:Y:S01]  /*08c0*/  IADD3 R5, P1, R42, 0x30, RZ ;  /* 0x000000302a057810 */ /* 0x001fe20007f3e0ff */
[----:B------:R-:W-:Y:S01]  /*08d0*/  IMAD.MOV.U32 R31, RZ, RZ, R49 ;  /* 0x000000ffff1f7224 */ /* 0x000fe200078e0031 */
[C---:B------:R-:W-:Y:S02]  /*08e0*/  IADD3 R33, R40.reuse, 0x80, RZ ;  /* 0x0000008028217810 */ /* 0x040fe40007ffe0ff */
[----:B------:R-:W-:Y:S01]  /*08f0*/  IADD3.X R4, RZ, R43, RZ, P1, !PT ;  /* 0x0000002bff047210 */ /* 0x000fe20000ffe4ff */
[----:B------:R-:W-:Y:S01]  /*0900*/  IMAD.WIDE.U32 R30, R5, c[0x0][0x178], R30 ;  /* 0x00005e00051e7a25 */ /* 0x000fe200078e001e */
[----:B------:R-:W-:-:S02]  /*0910*/  ISETP.GE.AND P2, PT, R40, c[0x0][0x16c], PT ;  /* 0x00005b0028007a0c */ /* 0x000fc40003f46270 */
        /* <DEDUP_REMOVED lines=8> */
.L_x_987:
[----:B------:R-:W-:Y:S05]  /*09a0*/  BSYNC B0 ;  /* 0x0000000000007941 */ /* 0x000fea0003800000 */
.L_x_986:
[----:B------:R-:W-:Y:S01]  /*09b0*/  ULDC.64 UR6, c[0x0][0x1a0] ;  /* 0x0000680000067ab9 */ /* 0x000fe20000000a00 */
[----:B------:R-:W-:Y:S01]  /*09c0*/  MOV R67, UR14 ;  /* 0x0000000e00437c02 */ /* 0x000fe20008000f00 */
[----:B------:R-:W-:Y:S01]  /*09d0*/  UIMAD UR5, UR15, UR6, URZ ;  /* 0x000000060f0572a4 */ /* 0x000fe2000f8e023f */
[----:B------:R-:W-:Y:S01]  /*09e0*/  BSSY B0, `(.L_x_988) ;  /* 0x0000025000007945 */ /* 0x000fe20003800000 */
[----:B------:R-:W-:Y:S01]  /*09f0*/  UMOV UR8, 0xffffffc0 ;  /* 0xffffffc000087882 */ /* 0x000fe20000000000 */
[----:B-----5:R-:W-:Y:S01]  /*0a00*/  IMAD.MOV.U32 R50, RZ, RZ, R52 ;  /* 0x000000ffff327224 */ /* 0x020fe200078e0034 */
[----:B------:R-:W-:Y:S01]  /*0a10*/  ULDC UR6, c[0x0][0x168] ;  /* 0x00005a0000067ab9 */ /* 0x000fe20000000800 */
[----:B------:R-:W-:Y:S01]  /*0a20*/  IMAD.MOV.U32 R48, RZ, RZ, R6 ;  /* 0x000000ffff307224 */ /* 0x000fe200078e0006 */
[----:B------:R-:W-:Y:S01]  /*0a30*/  UIMAD UR8, UR13, UR8, UR6 ;  /* 0x000000080d0872a4 */ /* 0x000fe2000f8e0206 */
[----:B------:R-:W-:Y:S01]  /*0a40*/  MOV R49, R7 ;  /* 0x0000000700317202 */ /* 0x000fe20000000f00 */
[----:B------:R-:W-:Y:S01]  /*0a50*/  UIMAD UR5, UR12, UR7, UR5 ;  /* 0x000000070c0572a4 */ /* 0x000fe2000f8e0205 */
[----:B------:R-:W-:Y:S01]  /*0a60*/  MOV R51, R53 ;  /* 0x0000003500337202 */ /* 0x000fe20000000f00 */
[----:B------:R-:W-:Y:S01]  /*0a70*/  ULDC.64 UR16, c[0x0][0x1a8] ;  /* 0x00006a0000107ab9 */ /* 0x000fe20000000a00 */
[----:B------:R-:W-:Y:S01]  /*0a80*/  IMAD.MOV.U32 R52, RZ, RZ, R54 ;  /* 0x000000ffff347224 */ /* 0x000fe200078e0036 */
[----:B------:R-:W-:Y:S01]  /*0a90*/  ISETP.GE.AND P1, PT, R2, UR8, PT ;  /* 0x0000000802007c0c */ /* 0x000fe2000bf26270 */
[----:B------:R-:W-:Y:S01]  /*0aa0*/  IMAD.MOV.U32 R53, RZ, RZ, R24 ;  /* 0x000000ffff357224 */ /* 0x000fe200078e0018 */
[----:B------:R-:W-:Y:S01]  /*0ab0*/  IADD3 R29, R29, UR5, RZ ;  /* 0x000000051d1d7c10 */ /* 0x000fe2000fffe0ff */
[----:B------:R-:W-:Y:S01]  /*0ac0*/  UIMAD UR5, UR18, UR16, URZ ;  /* 0x00000010120572a4 */ /* 0x000fe2000f8e023f */
[----:B------:R-:W-:Y:S01]  /*0ad0*/  MOV R56, R25 ;  /* 0x0000001900387202 */ /* 0x000fe20000000f00 */
[----:B------:R-:W-:Y:S01]  /*0ae0*/  CS2R R30, SRZ ;  /* 0x00000000001e7805 */ /* 0x000fe2000001ff00 */
[----:B0-----:R-:W-:Y:S01]  /*0af0*/  CS2R R4, SRZ ;  /* 0x0000000000047805 */ /* 0x001fe2000001ff00 */
[----:B------:R-:W-:Y:S01]  /*0b00*/  UIMAD UR5, UR14, UR17, UR5 ;  /* 0x000000110e0572a4 */ /* 0x000fe2000f8e0205 */
[----:B------:R-:W-:Y:S01]  /*0b10*/  IMAD.WIDE.U32 R66, R67, c[0x0][0x1a8], R28 ;  /* 0x00006a0043427a25 */ /* 0x000fe200078e001c */
[----:B------:R-:W-:Y:S01]  /*0b20*/  CS2R R6, SRZ ;  /* 0x0000000000067805 */ /* 0x000fe2000001ff00 */
[----:B------:R-:W-:-:S02]  /*0b30*/  CS2R R28, SRZ ;  /* 0x00000000001c7805 */ /* 0x000fc4000001ff00 */
[----:B------:R-:W-:Y:S01]  /*0b40*/  IMAD.MOV.U32 R54, RZ, RZ, R26 ;  /* 0x000000ffff367224 */ /* 0x000fe200078e001a */
[----:B------:R-:W-:Y:S01]  /*0b50*/  IADD3 R69, R67, UR5, RZ ;  /* 0x0000000543457c10 */ /* 0x000fe2000fffe0ff */
        /* <DEDUP_REMOVED lines=8> */
[----:B------:R-:W-:-:S03]  /*0be0*/  LEA R24, P1, R38, c[0x0][0x190], 0x1 ;  /* 0x0000640026187a11 */ /* 0x000fc600078208ff */
[----:B------:R-:W-:-:S05]  /*0bf0*/  IMAD.IADD R25, R39, 0x1, R25 ;  /* 0x0000000127197824 */ /* 0x000fca00078e0219 */
[----:B------:R-:W-:-:S05]  /*0c00*/  LEA.HI.X R25, R38, c[0x0][0x194], R25, 0x1, P1 ;  /* 0x0000650026197a11 */ /* 0x000fca00008f0c19 */
[----:B------:R0:W5:Y:S04]  /*0c10*/  @!P2 LDG.E.128 R28, [R24.64] ;  /* 0x0000000a181ca981 */ /* 0x000168000c1e1d00 */
[----:B------:R0:W5:Y:S02]  /*0c20*/  @!P3 LDG.E.128 R4, [R24.64+0x100] ;  /* 0x0001000a1804b981 */ /* 0x000164000c1e1d00 */
.L_x_989:
[----:B------:R-:W-:Y:S05]  /*0c30*/  BSYNC B0 ;  /* 0x0000000000007941 */ /* 0x000fea0003800000 */
.L_x_988:
[C---:B0-----:R-:W-:Y:S01]  /*0c40*/  LEA.HI.SX32 R25, R32.reuse, 0x10, 0x1c ;  /* 0x0000001020197811 */ /* 0x041fe200078fe2ff */
[----:B------:R-:W-:Y:S01]  /*0c50*/  HADD2.F32 R24, -RZ, R34.H1_H1 ;  /* 0x30000022ff187230 */ /* 0x000fe20000004100 */
[----:B------:R-:W-:Y:S01]  /*0c60*/  MOV R57, R27 ;  /* 0x0000001b00397202 */ /* 0x000fe20000000f00 */
[----:B-----5:R-:W-:Y:S01]  /*0c70*/  HADD2.F32 R27, -RZ, R28.H1_H1 ;  /* 0x3000001cff1b7230 */ /* 0x020fe20000004100 */
[----:B------:R-:W-:Y:S01]  /*0c80*/  ISETP.GE.AND P2, PT, R25, UR8, PT ;  /* 0x0000000819007c0c */ /* 0x000fe2000bf46270 */
[----:B------:R-:W-:Y:S01]  /*0c90*/  HADD2.F32 R34, -RZ, R34.H0_H0 ;  /* 0x20000022ff227230 */ /* 0x000fe20000004100 */
[----:B------:R-:W-:Y:S01]  /*0ca0*/  LEA.HI.SX32 R32, R32, 0x20, 0x1c ;  /* 0x0000002020207811 */ /* 0x000fe200078fe2ff */
[----:B------:R-:W-:Y:S01]  /*0cb0*/  HADD2.F32 R25, -RZ, R28.H0_H0 ;  /* 0x2000001cff197230 */ /* 0x000fe20000004100 */
[----:B------:R-:W-:Y:S01]  /*0cc0*/  FMUL.FTZ R24, R24, R27 ;  /* 0x0000001b18187220 */ /* 0x000fe20000410000 */
[----:B------:R-:W-:Y:S01]  /*0cd0*/  BSSY B0, `(.L_x_990) ;  /* 0x0000025000007945 */ /* 0x000fe20003800000 */
[----:B------:R-:W-:Y:S01]  /*0ce0*/  IMAD.MOV.U32 R38, RZ, RZ, R29 ;  /* 0x000000ffff267224 */ /* 0x000fe200078e001d */
[----:B------:R-:W-:Y:S01]  /*0cf0*/  MOV R58, R30 ;  /* 0x0000001e003a7202 */ /* 0x000fe20000000f00 */
[----:B------:R-:W-:Y:S01]  /*0d00*/  IMAD.MOV.U32 R59, RZ, RZ, R31 ;  /* 0x000000ffff3b7224 */ /* 0x000fe200078e001f */
[----:B------:R-:W-:Y:S01]  /*0d10*/  ISETP.GE.AND P1, PT, R32, UR8, PT ;  /* 0x0000000820007c0c */ /* 0x000fe2000bf26270 */
[----:B------:R-:W-:Y:S01]  /*0d20*/  FFMA.FTZ R63, R34, R25, R24 ;  /* 0x00000019223f7223 */ /* 0x000fe20000010018 */
[----:B------:R-:W-:Y:S01]  /*0d30*/  CS2R R28, SRZ ;  /* 0x00000000001c7805 */ /* 0x000fe2000001ff00 */
[----:B------:R-:W-:Y:S01]  /*0d40*/  CS2R R30, SRZ ;  /* 0x00000000001e7805 */ /* 0x000fe2000001ff00 */
[----:B------:R-:W-:Y:S01]  /*0d50*/  CS2R R24, SRZ ;  /* 0x0000000000187805 */ /* 0x000fe2000001ff00 */
[----:B------:R-:W-:Y:S01]  /*0d60*/  CS2R R26, SRZ ;  /* 0x00000000001a7805 */ /* 0x000fe2000001ff00 */
[----:B------:R-:W-:Y:S01]  /*0d70*/  HADD2.F32 R39, -RZ, R37.H0_H0 ;  /* 0x20000025ff277230 */ /* 0x000fe20000004100 */
[----:B------:R-:W-:Y:S05]  /*0d80*/  @P2 BRA `(.L_x_991) ;  /* 0x0000019000002947 */ /* 0x000fea0003800000 */
[C---:B------:R-:W-:Y:S02]  /*0d90*/  ISETP.GE.AND P3, PT, R40.reuse, c[0x0][0x16c], PT ;  /* 0x00005b0028007a0c */ /* 0x040fe40003f66270 */
[----:B------:R-:W-:-:S04]  /*0da0*/  IADD3 R32, R40, 0x80, RZ ;  /* 0x0000008028207810 */ /* 0x000fc80007ffe0ff */
[----:B------:R-:W-:-:S07]  /*0db0*/  ISETP.GE.AND P2, PT, R32, c[0x0][0x16c], PT ;  /* 0x00005b0020007a0c */ /* 0x000fce0003f46270 */
[C---:B------:R-:W-:Y:S01]  /*0dc0*/  @!P3 IADD3 R65, P4, R42.reuse, 0x10, RZ ;  /* 0x000000102a41b810 */ /* 0x040fe20007f9e0ff */
[----:B------:R-:W-:Y:S01]  /*0dd0*/  @!P3 IMAD.MOV.U32 R33, RZ, RZ, R69 ;  /* 0x000000ffff21b224 */ /* 0x000fe200078e0045 */
[----:B------:R-:W-:Y:S02]  /*0de0*/  @!P3 MOV R32, R66 ;  /* 0x000000420020b202 */ /* 0x000fe40000000f00 */
[----:B------:R-:W-:Y:S02]  /*0df0*/  @!P3 IADD3.X R34, RZ, R43, RZ, P4, !PT ;  /* 0x0000002bff22b210 */ /* 0x000fe400027fe4ff */
[----:B------:R-:W-:Y:S01]  /*0e00*/  @!P2 IADD3 R71, P5, R42, 0x10, RZ ;  /* 0x000000102a47a810 */ /* 0x000fe20007fbe0ff */
[----:B------:R-:W-:-:S04]  /*0e10*/  @!P3 IMAD.WIDE.U32 R32, R65, c[0x0][0x198], R32 ;  /* 0x000066004120ba25 */ /* 0x000fc800078e0020 */
[----:B------:R-:W-:Y:S02]  /*0e20*/  @!P3 IMAD R34, R34, c[0x0][0x198], RZ ;  /* 0x000066002222ba24 */ /* 0x000fe400078e02ff */
[----:B------:R-:W-:Y:S02]  /*0e30*/  @!P2 IMAD.X R35, RZ, RZ, R43, P5 ;  /* 0x000000ffff23a224 */ /* 0x000fe400028e062b */
[----:B------:R-:W-:Y:S01]  /*0e40*/  @!P3 IMAD R65, R65, c[0x0][0x19c], R34 ;  /* 0x000067004141ba24 */ /* 0x000fe200078e0222 */
[----:B------:R-:W-:Y:S01]  /*0e50*/  @!P2 MOV R34, R66 ;  /* 0x000000420022a202 */ /* 0x000fe20000000f00 */
[----:B------:R-:W-:Y:S02]  /*0e60*/  @!P2 IMAD R62, R35, c[0x0][0x198], RZ ;  /* 0x00006600233eaa24 */ /* 0x000fe400078e02ff */
[----:B------:R-:W-:Y:S01]  /*0e70*/  @!P2 IMAD.MOV.U32 R35, RZ, RZ, R69 ;  /* 0x000000ffff23a224 */ /* 0x000fe200078e0045 */
[----:B------:R-:W-:-:S03]  /*0e80*/  @!P3 IADD3 R33, R33, R65, RZ ;  /* 0x000000412121b210 */ /* 0x000fc60007ffe0ff */
[----:B------:R-:W-:Y:S01]  /*0e90*/  @!P2 IMAD.WIDE.U32 R60, R71, c[0x0][0x198], R34 ;  /* 0x00006600473caa25 */ /* 0x000fe200078e0022 */
[----:B------:R-:W-:-:S03]  /*0ea0*/  @!P3 LEA R34, P4, R32, c[0x0][0x190], 0x1 ;  /* 0x000064002022ba11 */ /* 0x000fc600078808ff */
[----:B------:R-:W-:Y:S01]  /*0eb0*/  @!P2 IMAD R71, R71, c[0x0][0x19c], R62 ;  /* 0x000067004747aa24 */ /* 0x000fe200078e023e */
[----:B------:R-:W-:Y:S02]  /*0ec0*/  @!P2 LEA R64, P5, R60, c[0x0][0x190], 0x1 ;  /* 0x000064003c40aa11 */ /* 0x000fe400078a08ff */
[----:B------:R-:W-:Y:S01]  /*0ed0*/  @!P3 LEA.HI.X R35, R32, c[0x0][0x194], R33, 0x1, P4 ;  /* 0x000065002023ba11 */ /* 0x000fe200020f0c21 */
[----:B------:R-:W-:-:S04]  /*0ee0*/  @!P2 IMAD.IADD R71, R61, 0x1, R71 ;  /* 0x000000013d47a824 */ /* 0x000fc800078e0247 */
[----:B------:R0:W5:Y:S01]  /*0ef0*/  @!P3 LDG.E.128 R28, [R34.64] ;  /* 0x0000000a221cb981 */ /* 0x000162000c1e1d00 */
[----:B------:R-:W-:-:S05]  /*0f00*/  @!P2 LEA.HI.X R65, R60, c[0x0][0x194], R71, 0x1, P5 ;  /* 0x000065003c41aa11 */ /* 0x000fca00028f0c47 */
[----:B------:R0:W5:Y:S02]  /*0f10*/  @!P2 LDG.E.128 R24, [R64.64+0x100] ;  /* 0x0001000a4018a981 */ /* 0x000164000c1e1d00 */
.L_x_991:
[----:B------:R-:W-:Y:S05]  /*0f20*/  BSYNC B0 ;  /* 0x0000000000007941 */ /* 0x000fea0003800000 */
.L_x_990:
[----:B------:R-:W-:Y:S01]  /*0f30*/  HADD2.F32 R32, -RZ, R38.H0_H0 ;  /* 0x20000026ff207230 */ /* 0x000fe20000004100 */
[----:B------:R-:W-:Y:S01]  /*0f40*/  BSSY B0, `(.L_x_992) ;  /* 0x0000024000007945 */ /* 0x000fe20003800000 */
[----:B-----5:R-:W-:Y:S01]  /*0f50*/  MOV R75, R28 ;  /* 0x0000001c004b7202 */ /* 0x020fe20000000f00 */
[----:B------:R-:W-:Y:S01]  /*0f60*/  IMAD.MOV.U32 R60, RZ, RZ, R29 ;  /* 0x000000ffff3c7224 */ /* 0x000fe200078e001d */
[----:B------:R-:W-:Y:S01]  /*0f70*/  MOV R61, R30 ;  /* 0x0000001e003d7202 */ /* 0x000fe20000000f00 */
[----:B------:R-:W-:Y:S01]  /*0f80*/  FFMA.FTZ R74, R39, R32, R63 ;  /* 0x00000020274a7223 */ /* 0x000fe2000001003f */
[----:B------:R-:W-:Y:S01]  /*0f90*/  MOV R62, R31 ;  /* 0x0000001f003e7202 */ /* 0x000fe20000000f00 */
[----:B------:R-:W-:Y:S01]  /*0fa0*/  CS2R R32, SRZ ;  /* 0x0000000000207805 */ /* 0x000fe2000001ff00 */
[----:B0-----:R-:W-:Y:S01]  /*0fb0*/  CS2R R34, SRZ ;  /* 0x0000000000227805 */ /* 0x001fe2000001ff00 */
[----:B------:R-:W-:Y:S01]  /*0fc0*/  CS2R R28, SRZ ;  /* 0x00000000001c7805 */ /* 0x000fe2000001ff00 */
[----:B------:R-:W-:Y:S01]  /*0fd0*/  CS2R R30, SRZ ;  /* 0x00000000001e7805 */ /* 0x000fe2000001ff00 */
[----:B------:R-:W-:Y:S05]  /*0fe0*/  @P1 BRA `(.L_x_993) ;  /* 0x0000019000001947 */ /* 0x000fea0003800000 */
[C---:B------:R-:W-:Y:S02]  /*0ff0*/  IADD3 R39, R40.reuse, 0x80, RZ ;  /* 0x0000008028277810 */ /* 0x040fe40007ffe0ff */
[----:B------:R-:W-:-:S02]  /*1000*/  ISETP.GE.AND P2, PT, R40, c[0x0][0x16c], PT ;  /* 0x00005b0028007a0c */ /* 0x000fc40003f46270 */
[----:B------:R-:W-:-:S11]  /*1010*/  ISETP.GE.AND P1, PT, R39, c[0x0][0x16c], PT ;  /* 0x00005b0027007a0c */ /* 0x000fd60003f26270 */
[C---:B------:R-:W-:Y:S01]  /*1020*/  @!P2 IADD3 R63, P3, R42.reuse, 0x20, RZ ;  /* 0x000000202a3fa810 */ /* 0x040fe20007f7e0ff */
[----:B------:R-:W-:Y:S01]  /*1030*/  @!P2 IMAD.MOV.U32 R65, RZ, RZ, R69 ;  /* 0x000000ffff41a224 */ /* 0x000fe200078e0045 */
[----:B------:R-:W-:Y:S02]  /*1040*/  @!P1 IADD3 R81, P4, R42, 0x20, RZ ;  /* 0x000000202a519810 */ /* 0x000fe40007f9e0ff */
[----:B------:R-:W-:Y:S01]  /*1050*/  @!P1 MOV R71, R69 ;  /* 0x0000004500479202 */ /* 0x000fe20000000f00 */
[----:B------:R-:W-:Y:S01]  /*1060*/  @!P2 IMAD.X R39, RZ, RZ, R43, P3 ;  /* 0x000000ffff27a224 */ /* 0x000fe200018e062b */
[----:B------:R-:W-:Y:S02]  /*1070*/  @!P1 IADD3.X R70, RZ, R43, RZ, P4, !PT ;  /* 0x0000002bff469210 */ /* 0x000fe400027fe4ff */
[-C--:B------:R-:W-:Y:S01]  /*1080*/  @!P2 MOV R64, R66.reuse ;  /* 0x000000420040a202 */ /* 0x080fe20000000f00 */
[----:B------:R-:W-:Y:S02]  /*1090*/  @!P2 IMAD R39, R39, c[0x0][0x198], RZ ;  /* 0x000066002727aa24 */ /* 0x000fe400078e02ff */
[----:B------:R-:W-:Y:S01]  /*10a0*/  @!P1 IMAD R80, R70, c[0x0][0x198], RZ ;  /* 0x0000660046509a24 */ /* 0x000fe200078e02ff */
[----:B------:R-:W-:Y:S01]  /*10b0*/  @!P1 MOV R70, R66 ;  /* 0x0000004200469202 */ /* 0x000fe20000000f00 */
[----:B------:R-:W-:-:S04]  /*10c0*/  @!P2 IMAD.WIDE.U32 R64, R63, c[0x0][0x198], R64 ;  /* 0x000066003f40aa25 */ /* 0x000fc800078e0040 */
[----:B------:R-:W-:Y:S01]  /*10d0*/  @!P1 IMAD.WIDE.U32 R72, R81, c[0x0][0x198], R70 ;  /* 0x0000660051489a25 */ /* 0x000fe200078e0046 */
[----:B------:R-:W-:-:S03]  /*10e0*/  @!P2 LEA R70, P3, R64, c[0x0][0x190], 0x1 ;  /* 0x000064004046aa11 */ /* 0x000fc600078608ff */
[----:B------:R-:W-:Y:S02]  /*10f0*/  @!P2 IMAD R39, R63, c[0x0][0x19c], R39 ;  /* 0x000067003f27aa24 */ /* 0x000fe400078e0227 */
[----:B------:R-:W-:Y:S01]  /*1100*/  @!P1 IMAD R81, R81, c[0x0][0x19c], R80 ;  /* 0x0000670051519a24 */ /* 0x000fe200078e0250 */
[----:B------:R-:W-:Y:S01]  /*1110*/  @!P1 LEA R80, P4, R72, c[0x0][0x190], 0x1 ;  /* 0x0000640048509a11 */ /* 0x000fe200078808ff */
[----:B------:R-:W-:-:S03]  /*1120*/  @!P2 IMAD.IADD R39, R65, 0x1, R39 ;  /* 0x000000014127a824 */ /* 0x000fc600078e0227 */
[----:B------:R-:W-:Y:S02]  /*1130*/  @!P1 IADD3 R81, R73, R81, RZ ;  /* 0x0000005149519210 */ /* 0x000fe40007ffe0ff */
[----:B------:R-:W-:Y:S02]  /*1140*/  @!P2 LEA.HI.X R71, R64, c[0x0][0x194], R39, 0x1, P3 ;  /* 0x000065004047aa11 */ /* 0x000fe400018f0c27 */
[----:B------:R-:W-:-:S03]  /*1150*/  @!P1 LEA.HI.X R81, R72, c[0x0][0x194], R81, 0x1, P4 ;  /* 0x0000650048519a11 */ /* 0x000fc600020f0c51 */
[----:B------:R0:W5:Y:S04]  /*1160*/  @!P2 LDG.E.128 R32, [R70.64] ;  /* 0x0000000a4620a981 */ /* 0x000168000c1e1d00 */
[----:B------:R0:W5:Y:S02]  /*1170*/  @!P1 LDG.E.128 R28, [R80.64+0x100] ;  /* 0x0001000a501c9981 */ /* 0x000164000c1e1d00 */
.L_x_993:
[----:B------:R-:W-:Y:S05]  /*1180*/  BSYNC B0 ;  /* 0x0000000000007941 */ /* 0x000fea0003800000 */
.L_x_992:
[----:B0----5:R-:W-:Y:S01]  /*1190*/  MOV R71, R32 ;  /* 0x0000002000477202 */ /* 0x021fe20000000f00 */
[--C-:B------:R-:W-:Y:S01]  /*11a0*/  HADD2.F32 R32, -RZ, R36.reuse.H1_H1 ;  /* 0x30000024ff207230 */ /* 0x100fe20000004100 */
[----:B------:R-:W-:Y:S01]  /*11b0*/  IMAD.MOV.U32 R63, RZ, RZ, R33 ;  /* 0x000000ffff3f7224 */ /* 0x000fe200078e0021 */
[----:B------:R-:W-:Y:S01]  /*11c0*/  HADD2.F32 R39, -RZ, R75.H1_H1 ;  /* 0x3000004bff277230 */ /* 0x000fe20000004100 */
[----:B------:R-:W-:Y:S01]  /*11d0*/  BSSY B0, `(.L_x_994) ;  /* 0x0000024000007945 */ /* 0x000fe20003800000 */
[----:B------:R-:W-:Y:S01]  /*11e0*/  HADD2.F32 R37, -RZ, R37.H1_H1 ;  /* 0x30000025ff257230 */ /* 0x000fe20000004100 */
[----:B------:R-:W-:Y:S01]  /*11f0*/  MOV R64, R34 ;  /* 0x0000002200407202 */ /* 0x000fe20000000f00 */
[----:B------:R-:W-:Y:S01]  /*1200*/  HADD2.F32 R36, -RZ, R36.H0_H0 ;  /* 0x20000024ff247230 */ /* 0x000fe20000004100 */
[----:B------:R-:W-:Y:S01]  /*1210*/  FMUL.FTZ R32, R32, R39 ;  /* 0x0000002720207220 */ /* 0x000fe20000410000 */
[----:B------:R-:W-:Y:S01]  /*1220*/  HADD2.F32 R38, -RZ, R38.H1_H1 ;  /* 0x30000026ff267230 */ /* 0x000fe20000004100 */
[----:B------:R-:W-:Y:S01]  /*1230*/  MOV R65, R35 ;  /* 0x0000002300417202 */ /* 0x000fe20000000f00 */
[----:B------:R-:W-:Y:S01]  /*1240*/  HADD2.F32 R33, -RZ, R75.H0_H0 ;  /* 0x2000004bff217230 */ /* 0x000fe20000004100 */
[----:B------:R-:W-:Y:S01]  /*1250*/  CS2R R34, SRZ ;  /* 0x0000000000227805 */ /* 0x000fe2000001ff00 */
[----:B------:R-:W-:Y:S01]  /*1260*/  HADD2.F32 R73, -RZ, R0.H0_H0 ;  /* 0x20000000ff497230 */ /* 0x000fe20000004100 */
[----:B------:R-:W-:Y:S01]  /*1270*/  FFMA.FTZ R80, R37, R38, R74 ;  /* 0x0000002625507223 */ /* 0x000fe2000001004a */
[----:B------:R-:W-:Y:S01]  /*1280*/  HADD2.F32 R72, -RZ, R47.H0_H0 ;  /* 0x2000002fff487230 */ /* 0x000fe20000004100 */
[----:B------:R-:W-:Y:S01]  /*1290*/  FFMA.FTZ R82, R36, R33, R32 ;  /* 0x0000002124527223 */ /* 0x000fe20000010020 */
[----:B------:R-:W-:Y:S01]  /*12a0*/  CS2R R38, SRZ ;  /* 0x0000000000267805 */ /* 0x000fe2000001ff00 */
[----:B------:R-:W-:Y:S01]  /*12b0*/  CS2R R32, SRZ ;  /* 0x0000000000207805 */ /* 0x000fe2000001ff00 */
[----:B------:R-:W-:Y:S01]  /*12c0*/  CS2R R36, SRZ ;  /* 0x0000000000247805 */ /* 0x000fe2000001ff00 */
[----:B------:R-:W-:-:S02]  /*12d0*/  HADD2.F32 R70, -RZ, R50.H1_H1 ;  /* 0x30000032ff467230 */ /* 0x000fc40000004100 */
[----:B------:R-:W-:Y:S02]  /*12e0*/  HADD2.F32 R74, -RZ, R58.H0_H0 ;  /* 0x2000003aff4a7230 */ /* 0x000fe40000004100 */
[----:B------:R-:W-:Y:S02]  /*12f0*/  HADD2.F32 R81, -RZ, R60.H0_H0 ;  /* 0x2000003cff517230 */ /* 0x000fe40000004100 */
[----:B------:R-:W-:Y:S01]  /*1300*/  HADD2.F32 R75, -RZ, R71.H1_H1 ;  /* 0x30000047ff4b7230 */ /* 0x000fe20000004100 */
[----:B------:R-:W-:Y:S05]  /*1310*/  @P0 BRA `(.L_x_995) ;  /* 0x000000f000000947 */ /* 0x000fea0003800000 */
[----:B------:R-:W-:Y:S02]  /*1320*/  IADD3 R67, P0, R42, 0x30, RZ ;  /* 0x000000302a437810 */ /* 0x000fe40007f1e0ff */
[----:B------:R-:W-:Y:S02]  /*1330*/  MOV R42, R66 ;  /* 0x00000042002a7202 */ /* 0x000fe40000000f00 */
[----:B------:R-:W-:Y:S01]  /*1340*/  LEA R66, R44, 0x80, 0x3 ;  /* 0x000000802c427811 */ /* 0x000fe200078e18ff */
[----:B------:R-:W-:Y:S01]  /*1350*/  IMAD.X R41, RZ, RZ, R43, P0 ;  /* 0x000000ffff297224 */ /* 0x000fe200000e062b */
[----:B------:R-:W-:-:S02]  /*1360*/  MOV R43, R69 ;  /* 0x00000045002b7202 */ /* 0x000fc40000000f00 */
[----:B------:R-:W-:Y:S01]  /*1370*/  ISETP.GE.AND P2, PT, R40, c[0x0][0x16c], PT ;  /* 0x00005b0028007a0c */ /* 0x000fe20003f46270 */
[----:B------:R-:W-:Y:S01]  /*1380*/  IMAD R41, R41, c[0x0][0x198], RZ ;  /* 0x0000660029297a24 */ /* 0x000fe200078e02ff */
[----:B------:R-:W-:Y:S01]  /*1390*/  ISETP.GE.AND P0, PT, R66, c[0x0][0x16c], PT ;  /* 0x00005b0042007a0c */ /* 0x000fe20003f06270 */
[----:B------:R-:W-:-:S04]  /*13a0*/  IMAD.WIDE.U32 R42, R67, c[0x0][0x198], R42 ;  /* 0x00006600432a7a25 */ /* 0x000fc800078e002a */
[----:B------:R-:W-:Y:S01]  /*13b0*/  IMAD R41, R67, c[0x0][0x19c], R41 ;  /* 0x0000670043297a24 */ /* 0x000fe200078e0229 */
[----:B------:R-:W-:-:S03]  /*13c0*/  LEA R40, P1, R42, c[0x0][0x190], 0x1 ;  /* 0x000064002a287a11 */ /* 0x000fc600078208ff */
[----:B------:R-:W-:-:S05]  /*13d0*/  IMAD.IADD R41, R43, 0x1, R41 ;  /* 0x000000012b297824 */ /* 0x000fca00078e0229 */
[----:B------:R-:W-:-:S05]  /*13e0*/  LEA.HI.X R41, R42, c[0x0][0x194], R41, 0x1, P1 ;  /* 0x000065002a297a11 */ /* 0x000fca00008f0c29 */
[----:B------:R0:W5:Y:S04]  /*13f0*/  @!P2 LDG.E.128 R32, [R40.64] ;  /* 0x0000000a2820a981 */ /* 0x000168000c1e1d00 */
[----:B------:R0:W5:Y:S02]  /*1400*/  @!P0 LDG.E.128 R36, [R40.64+0x100] ;  /* 0x0001000a28248981 */ /* 0x000164000c1e1d00 */
.L_x_995:
[----:B------:R-:W-:Y:S05]  /*1410*/  BSYNC B0 ;  /* 0x0000000000007941 */ /* 0x000fea0003800000 */
.L_x_994:
[----:B------:R-:W-:Y:S01]  /*1420*/  HADD2.F32 R87, -RZ, R50.H0_H0 ;  /* 0x20000032ff577230 */ /* 0x000fe20000004100 */
[----:B------:R-:W-:Y:S01]  /*1430*/  FMUL.FTZ R89, R70, R75 ;  /* 0x0000004b46597220 */ /* 0x000fe20000410000 */
[----:B------:R-:W-:Y:S01]  /*1440*/  HADD2.F32 R88, -RZ, R71.H0_H0 ;  /* 0x20000047ff587230 */ /* 0x000fe20000004100 */
[----:B0-----:R-:W-:Y:S01]  /*1450*/  FFMA.FTZ R41, R72, R81, R82 ;  /* 0x0000005148297223 */ /* 0x001fe20000010052 */
[----:B------:R-:W-:Y:S01]  /*1460*/  HADD2.F32 R92, -RZ, R51.H0_H0 ;  /* 0x20000033ff5c7230 */ /* 0x000fe20000004100 */
[----:B------:R-:W-:Y:S01]  /*1470*/  FFMA.FTZ R40, R73, R74, R80 ;  /* 0x0000004a49287223 */ /* 0x000fe20000010050 */
[--C-:B------:R-:W-:Y:S01]  /*1480*/  HADD2.F32 R93, -RZ, R63.reuse.H0_H0 ;  /* 0x2000003fff5d7230 */ /* 0x100fe20000004100 */
[----:B------:R-:W-:Y:S01]  /*1490*/  FFMA.FTZ R94, R87, R88, R89 ;  /* 0x00000058575e7223 */ /* 0x000fe20000010059 */
[----:B------:R-:W-:Y:S01]  /*14a0*/  HADD2.F32 R96, -RZ, R63.H1_H1 ;  /* 0x3000003fff607230 */ /* 0x000fe20000004100 */
[----:B-----5:R-:W-:Y:S01]  /*14b0*/  MOV R42, R35 ;  /* 0x00000023002a7202 */ /* 0x020fe20000000f00 */
[----:B------:R-:W-:Y:S01]  /*14c0*/  HADD2.F32 R63, -RZ, R32.H1_H1 ;  /* 0x30000020ff3f7230 */ /* 0x000fe20000004100 */
[----:B------:R-:W-:Y:S01]  /*14d0*/  FFMA.FTZ R98, R92, R93, R94 ;  /* 0x0000005d5c627223 */ /* 0x000fe2000001005e */
[----:B------:R-:W-:Y:S01]  /*14e0*/  HADD2.F32 R93, -RZ, R51.H1_H1 ;  /* 0x30000033ff5d7230 */ /* 0x000fe20000004100 */
[----:B------:R-:W-:Y:S01]  /*14f0*/  ISETP.NE.AND P0, PT, R44, RZ, PT ;  /* 0x000000ff2c00720c */ /* 0x000fe20003f05270 */
[----:B------:R-:W-:Y:S01]  /*1500*/  HADD2.F32 R92, -RZ, R53.H1_H1 ;  /* 0x30000035ff5c7230 */ /* 0x000fe20000004100 */
[----:B------:R-:W-:Y:S01]  /*1510*/  BSSY B0, `(.L_x_996) ;  /* 0x00000d8000007945 */ /* 0x000fe20003800000 */
[----:B------:R-:W-:Y:S01]  /*1520*/  HADD2.F32 R94, -RZ, R47.H1_H1 ;  /* 0x3000002fff5e7230 */ /* 0x000fe20000004100 */
[----:B------:R-:W-:Y:S01]  /*1530*/  FFMA.FTZ R99, R93, R96, R98 ;  /* 0x000000605d637223 */ /* 0x000fe20000010062 */
[----:B------:R-:W-:Y:S01]  /*1540*/  HADD2.F32 R95, -RZ, R60.H1_H1 ;  /* 0x3000003cff5f7230 */ /* 0x000fe20000004100 */
[----:B------:R-:W-:Y:S01]  /*1550*/  FMUL.FTZ R101, R92, R63 ;  /* 0x0000003f5c657220 */ /* 0x000fe20000410000 */
[----:B------:R-:W-:-:S02]  /*1560*/  HADD2.F32 R63, -RZ, R53.H0_H0 ;  /* 0x20000035ff3f7230 */ /* 0x000fc40000004100 */
[----:B------:R-:W-:Y:S01]  /*1570*/  HADD2.F32 R98, -RZ, R32.H0_H0 ;  /* 0x20000020ff627230 */ /* 0x000fe20000004100 */
[----:B------:R-:W-:Y:S01]  /*1580*/  FFMA.FTZ R97, R94, R95, R41 ;  /* 0x0000005f5e617223 */ /* 0x000fe20000010029 */
[--C-:B------:R-:W-:Y:S02]  /*1590*/  HADD2.F32 R92, -RZ, R36.reuse.H0_H0 ;  /* 0x20000024ff5c7230 */ /* 0x100fe40000004100 */
[----:B------:R-:W-:Y:S01]  /*15a0*/  HADD2.F32 R41, -RZ, R36.H1_H1 ;  /* 0x30000024ff297230 */ /* 0x000fe20000004100 */
[----:B------:R-:W-:Y:S01]  /*15b0*/  FFMA.FTZ R98, R63, R98, R101 ;  /* 0x000000623f627223 */ /* 0x000fe20000010065 */
[--C-:B------:R-:W-:Y:S02]  /*15c0*/  HADD2.F32 R36, -RZ, R37.reuse.H0_H0 ;  /* 0x20000025ff247230 */ /* 0x100fe40000004100 */
[----:B------:R-:W-:Y:S02]  /*15d0*/  HADD2.F32 R96, -RZ, R37.H1_H1 ;  /* 0x30000025ff607230 */ /* 0x000fe40000004100 */
[----:B------:R-:W-:-:S02]  /*15e0*/  HADD2.F32 R37, -RZ, R39.H0_H0 ;  /* 0x20000027ff257230 */ /* 0x000fc40000004100 */
[----:B------:R-:W-:Y:S02]  /*15f0*/  HADD2.F32 R32, -RZ, R39.H1_H1 ;  /* 0x30000027ff207230 */ /* 0x000fe40000004100 */
[----:B------:R-:W-:Y:S02]  /*1600*/  HADD2.F32 R39, -RZ, R0.H1_H1 ;  /* 0x30000000ff277230 */ /* 0x000fe40000004100 */
[----:B------:R-:W-:Y:S02]  /*1610*/  HADD2.F32 R93, -RZ, R48.H0_H0 ;  /* 0x20000030ff5d7230 */ /* 0x000fe40000004100 */
[----:B------:R-:W-:Y:S02]  /*1620*/  HADD2.F32 R100, -RZ, R61.H0_H0 ;  /* 0x2000003dff647230 */ /* 0x000fe40000004100 */
[----:B------:R-:W-:Y:S02]  /*1630*/  HADD2.F32 R0, -RZ, R56.H0_H0 ;  /* 0x20000038ff007230 */ /* 0x000fe40000004100 */
[----:B------:R-:W-:Y:S01]  /*1640*/  HADD2.F32 R63, -RZ, R33.H0_H0 ;  /* 0x20000021ff3f7230 */ /* 0x000fe20000004100 */
[----:B------:R-:W-:Y:S01]  /*1650*/  FFMA.FTZ R97, R93, R100, R97 ;  /* 0x000000645d617223 */ /* 0x000fe20000010061 */
[----:B------:R-:W-:-:S02]  /*1660*/  HADD2.F32 R48, -RZ, R48.H1_H1 ;  /* 0x30000030ff307230 */ /* 0x000fc40000004100 */
[----:B------:R-:W-:Y:S01]  /*1670*/  HADD2.F32 R56, -RZ, R56.H1_H1 ;  /* 0x30000038ff387230 */ /* 0x000fe20000004100 */
[----:B------:R-:W-:Y:S01]  /*1680*/  FFMA.FTZ R0, R0, R63, R98 ;  /* 0x0000003f00007223 */ /* 0x000fe20000010062 */
[----:B------:R-:W-:Y:S02]  /*1690*/  HADD2.F32 R61, -RZ, R61.H1_H1 ;  /* 0x3000003dff3d7230 */ /* 0x000fe40000004100 */
[----:B------:R-:W-:Y:S02]  /*16a0*/  HADD2.F32 R33, -RZ, R33.H1_H1 ;  /* 0x30000021ff217230 */ /* 0x000fe40000004100 */
[----:B------:R-:W-:Y:S01]  /*16b0*/  HADD2.F32 R95, -RZ, R52.H0_H0 ;  /* 0x20000034ff5f7230 */ /* 0x000fe20000004100 */
[----:B------:R-:W-:Y:S01]  /*16c0*/  FFMA.FTZ R97, R48, R61, R97 ;  /* 0x0000003d30617223 */ /* 0x000fe20000010061 */
[----:B------:R-:W-:Y:S01]  /*16d0*/  HADD2.F32 R102, -RZ, R64.H0_H0 ;  /* 0x20000040ff667230 */ /* 0x000fe20000004100 */
[----:B------:R-:W-:Y:S01]  /*16e0*/  FFMA.FTZ R56, R56, R33, R0 ;  /* 0x0000002138387223 */ /* 0x000fe20000010000 */
[----:B------:R-:W-:-:S02]  /*16f0*/  HADD2.F32 R58, -RZ, R58.H1_H1 ;  /* 0x3000003aff3a7230 */ /* 0x000fc40000004100 */
[----:B------:R-:W-:Y:S01]  /*1700*/  HADD2.F32 R0, -RZ, R54.H0_H0 ;  /* 0x20000036ff007230 */ /* 0x000fe20000004100 */
[----:B------:R-:W-:Y:S01]  /*1710*/  FFMA.FTZ R95, R95, R102, R99 ;  /* 0x000000665f5f7223 */ /* 0x000fe20000010063 */
[----:B------:R-:W-:Y:S01]  /*1720*/  HADD2.F32 R61, -RZ, R34.H0_H0 ;  /* 0x20000022ff3d7230 */ /* 0x000fe20000004100 */
[----:B------:R-:W-:Y:S01]  /*1730*/  FFMA.FTZ R58, R39, R58, R40 ;  /* 0x0000003a273a7223 */ /* 0x000fe20000010028 */
[----:B------:R-:W-:Y:S02]  /*1740*/  HADD2.F32 R52, -RZ, R52.H1_H1 ;  /* 0x30000034ff347230 */ /* 0x000fe40000004100 */
[----:B------:R-:W-:Y:S01]  /*1750*/  HADD2.F32 R93, -RZ, R64.H1_H1 ;  /* 0x30000040ff5d7230 */ /* 0x000fe20000004100 */
[----:B------:R-:W-:Y:S01]  /*1760*/  FFMA.FTZ R0, R0, R61, R56 ;  /* 0x0000003d00007223 */ /* 0x000fe20000010038 */
[----:B------:R-:W-:Y:S02]  /*1770*/  HADD2.F32 R33, -RZ, R45.H0_H0 ;  /* 0x2000002dff217230 */ /* 0x000fe40000004100 */
[----:B------:R-:W-:Y:S01]  /*1780*/  HADD2.F32 R54, -RZ, R54.H1_H1 ;  /* 0x30000036ff367230 */ /* 0x000fe20000004100 */
[----:B------:R-:W-:Y:S01]  /*1790*/  FFMA.FTZ R52, R52, R93, R95 ;  /* 0x0000005d34347223 */ /* 0x000fe2000001005f */
[----:B------:R-:W-:-:S02]  /*17a0*/  HADD2.F32 R40, -RZ, R59.H0_H0 ;  /* 0x2000003bff287230 */ /* 0x000fc40000004100 */
[----:B------:R-:W-:Y:S02]  /*17b0*/  HADD2.F32 R63, -RZ, R34.H1_H1 ;  /* 0x30000022ff3f7230 */ /* 0x000fe40000004100 */
[--C-:B------:R-:W-:Y:S01]  /*17c0*/  HADD2.F32 R94, -RZ, R38.reuse.H0_H0 ;  /* 0x20000026ff5e7230 */ /* 0x100fe20000004100 */
[----:B------:R-:W-:Y:S01]  /*17d0*/  FFMA.FTZ R40, R33, R40, R58 ;  /* 0x0000002821287223 */ /* 0x000fe2000001003a */
[----:B------:R-:W-:Y:S01]  /*17e0*/  HADD2.F32 R53, -RZ, R38.H1_H1 ;  /* 0x30000026ff357230 */ /* 0x000fe20000004100 */
[----:B------:R-:W-:Y:S01]  /*17f0*/  FFMA.FTZ R54, R54, R63, R0 ;  /* 0x0000003f36367223 */ /* 0x000fe20000010000 */
[----:B------:R-:W-:Y:S02]  /*1800*/  HADD2.F32 R38, -RZ, R49.H0_H0 ;  /* 0x20000031ff267230 */ /* 0x000fe40000004100 */
[----:B------:R-:W-:Y:S02]  /*1810*/  HADD2.F32 R93, -RZ, R62.H0_H0 ;  /* 0x2000003eff5d7230 */ /* 0x000fe40000004100 */
[----:B------:R-:W-:-:S02]  /*1820*/  HADD2.F32 R39, -RZ, R55.H0_H0 ;  /* 0x20000037ff277230 */ /* 0x000fc40000004100 */
[----:B------:R-:W-:Y:S01]  /*1830*/  HADD2.F32 R48, -RZ, R65.H0_H0 ;  /* 0x20000041ff307230 */ /* 0x000fe20000004100 */
[----:B------:R-:W-:Y:S01]  /*1840*/  FFMA.FTZ R93, R38, R93, R97 ;  /* 0x0000005d265d7223 */ /* 0x000fe20000010061 */
[----:B------:R-:W-:Y:S02]  /*1850*/  HADD2.F32 R0, -RZ, R57.H0_H0 ;  /* 0x20000039ff007230 */ /* 0x000fe40000004100 */
[----:B------:R-:W-:Y:S01]  /*1860*/  HADD2.F32 R33, -RZ, R42.H0_H0 ;  /* 0x2000002aff217230 */ /* 0x000fe20000004100 */
[----:B------:R-:W-:Y:S01]  /*1870*/  FFMA.FTZ R39, R39, R48, R52 ;  /* 0x0000003027277223 */ /* 0x000fe20000010034 */
[----:B------:R-:W-:Y:S02]  /*1880*/  HADD2.F32 R45, -RZ, R45.H1_H1 ;  /* 0x3000002dff2d7230 */ /* 0x000fe40000004100 */
[----:B------:R-:W-:Y:S01]  /*1890*/  HADD2.F32 R49, -RZ, R49.H1_H1 ;  /* 0x30000031ff317230 */ /* 0x000fe20000004100 */
[----:B------:R-:W-:Y:S01]  /*18a0*/  FFMA.FTZ R0, R0, R33, R54 ;  /* 0x0000002100007223 */ /* 0x000fe20000010036 */
[----:B------:R-:W-:-:S02]  /*18b0*/  HADD2.F32 R55, -RZ, R55.H1_H1 ;  /* 0x30000037ff377230 */ /* 0x000fc40000004100 */
[----:B------:R-:W-:Y:S02]  /*18c0*/  HADD2.F32 R57, -RZ, R57.H1_H1 ;  /* 0x30000039ff397230 */ /* 0x000fe40000004100 */
[----:B------:R-:W-:Y:S02]  /*18d0*/  HADD2.F32 R34, -RZ, R59.H1_H1 ;  /* 0x3000003bff227230 */ /* 0x000fe40000004100 */
[----:B------:R-:W-:Y:S02]  /*18e0*/  HADD2.F32 R62, -RZ, R62.H1_H1 ;  /* 0x3000003eff3e7230 */ /* 0x000fe40000004100 */
[----:B------:R-:W-:Y:S01]  /*18f0*/  HADD2.F32 R38, -RZ, R65.H1_H1 ;  /* 0x30000041ff267230 */ /* 0x000fe20000004100 */
[----:B------:R-:W-:Y:S01]  /*1900*/  FFMA.FTZ R34, R45, R34, R40 ;  /* 0x000000222d227223 */ /* 0x000fe20000010028 */
[----:B------:R-:W-:Y:S01]  /*1910*/  HADD2.F32 R42, -RZ, R42.H1_H1 ;  /* 0x3000002aff2a7230 */ /* 0x000fe20000004100 */
[----:B------:R-:W-:Y:S01]  /*1920*/  FFMA.FTZ R49, R49, R62, R93 ;  /* 0x0000003e31317223 */ /* 0x000fe2000001005d */
        /* <DEDUP_REMOVED lines=8> */
[--C-:B------:R-:W-:Y:S02]  /*19b0*/  HADD2.F32 R24, -RZ, R26.reuse.H0_H0 ;  /* 0x2000001aff187230 */ /* 0x100fe40000004100 */
[----:B------:R-:W-:Y:S02]  /*19c0*/  HADD2.F32 R85, -RZ, R26.H1_H1 ;  /* 0x3000001aff557230 */ /* 0x000fe40000004100 */
        /* <DEDUP_REMOVED lines=10> */
[----:B------:R-:W-:Y:S02]  /*1a70*/  HADD2.F32 R35, -RZ, R20.H0_H0 ;  /* 0x20000014ff237230 */ /* 0x000fe40000004100 */
[----:B------:R-:W-:Y:S02]  /*1a80*/  HADD2.F32 R68, -RZ, R4.H0_H0 ;  /* 0x20000004ff447230 */ /* 0x000fe40000004100 */
[----:B------:R-:W-:-:S02]  /*1a90*/  HADD2.F32 R7, -RZ, R16.H0_H0 ;  /* 0x20000010ff077230 */ /* 0x000fc40000004100 */
[----:B------:R-:W-:Y:S01]  /*1aa0*/  HADD2.F32 R27, -RZ, R12.H0_H0 ;  /* 0x2000000cff1b7230 */ /* 0x000fe20000004100 */
[----:B------:R-:W-:Y:S01]  /*1ab0*/  FFMA.FTZ R34, R35, R68, R34 ;  /* 0x0000004423227223 */ /* 0x000fe20000010022 */
[----:B------:R-:W-:Y:S01]  /*1ac0*/  HADD2.F32 R31, -RZ, R8.H0_H0 ;  /* 0x20000008ff1f7230 */ /* 0x000fe20000004100 */
[----:B------:R-:W-:Y:S01]  /*1ad0*/  FFMA.FTZ R7, R7, R82, R49 ;  /* 0x0000005207077223 */ /* 0x000fe20000010031 */
[----:B------:R-:W-:Y:S01]  /*1ae0*/  HADD2.F32 R43, -RZ, R20.H1_H1 ;  /* 0x30000014ff2b7230 */ /* 0x000fe20000004100 */
[----:B------:R-:W-:Y:S01]  /*1af0*/  FFMA.FTZ R27, R27, R88, R38 ;  /* 0x000000581b1b7223 */ /* 0x000fe20000010026 */
[----:B------:R-:W-:Y:S01]  /*1b00*/  HADD2.F32 R4, -RZ, R4.H1_H1 ;  /* 0x30000004ff047230 */ /* 0x000fe20000004100 */
[----:B------:R-:W-:Y:S01]  /*1b10*/  FFMA.FTZ R0, R31, R92, R0 ;  /* 0x0000005c1f007223 */ /* 0x000fe20000010000 */
[----:B------:R-:W-:Y:S02]  /*1b20*/  HADD2.F32 R74, -RZ, R16.H1_H1 ;  /* 0x30000010ff4a7230 */ /* 0x000fe40000004100 */
[----:B------:R-:W-:Y:S01]  /*1b30*/  HADD2.F32 R50, -RZ, R12.H1_H1 ;  /* 0x3000000cff327230 */ /* 0x000fe20000004100 */
[----:B------:R-:W-:Y:S01]  /*1b40*/  FFMA.FTZ R4, R43, R4, R34 ;  /* 0x000000042b047223 */ /* 0x000fe20000010022 */
[----:B------:R-:W-:Y:S01]  /*1b50*/  HADD2.F32 R8, -RZ, R8.H1_H1 ;  /* 0x30000008ff087230 */ /* 0x000fe20000004100 */
[----:B------:R-:W-:Y:S01]  /*1b60*/  FFMA.FTZ R7, R74, R83, R7 ;  /* 0x000000534a077223 */ /* 0x000fe20000010007 */
[----:B------:R-:W-:Y:S01]  /*1b70*/  HADD2.F32 R20, -RZ, R21.H0_H0 ;  /* 0x20000015ff147230 */ /* 0x000fe20000004100 */
[----:B------:R-:W-:Y:S01]  /*1b80*/  FFMA.FTZ R27, R50, R89, R27 ;  /* 0x00000059321b7223 */ /* 0x000fe2000001001b */
[----:B------:R-:W-:Y:S01]  /*1b90*/  HADD2.F32 R69, -RZ, R5.H0_H0 ;  /* 0x20000005ff457230 */ /* 0x000fe20000004100 */
[----:B------:R-:W-:Y:S01]  /*1ba0*/  FFMA.FTZ R0, R8, R41, R0 ;  /* 0x0000002908007223 */ /* 0x000fe20000010000 */
        /* <DEDUP_REMOVED lines=44> */
[----:B------:R-:W-:Y:S01]  /*1e70*/  HADD2.F32 R15, -RZ, R15.H1_H1 ;  /* 0x3000000fff0f7230 */ /* 0x000fe20000004100 */
[----:B------:R-:W-:Y:S01]  /*1e80*/  FFMA.FTZ R4, R23, R72, R4 ;  /* 0x0000004817047223 */ /* 0x000fe20000010004 */
[----:B------:R-:W-:Y:S01]  /*1e90*/  HADD2.F32 R11, -RZ, R11.H1_H1 ;  /* 0x3000000bff0b7230 */ /* 0x000fe20000004100 */
[----:B------:R-:W-:-:S02]  /*1ea0*/  FFMA.FTZ R7, R19, R26, R7 ;  /* 0x0000001a13077223 */ /* 0x000fc40000010007 */
[----:B------:R-:W-:Y:S01]  /*1eb0*/  FFMA.FTZ R12, R15, R30, R12 ;  /* 0x0000001e0f0c7223 */ /* 0x000fe2000001000c */
[----:B------:R-:W0:Y:S01]  /*1ec0*/  SHFL.BFLY PT, R5, R4, 0x8, 0x1f ;  /* 0x0d001f0004057f89 */ /* 0x000e2200000e0000 */
[----:B------:R-:W-:-:S03]  /*1ed0*/  FFMA.FTZ R32, R11, R32, R0 ;  /* 0x000000200b207223 */ /* 0x000fc60000010000 */
[----:B------:R-:W1:Y:S04]  /*1ee0*/  SHFL.BFLY PT, R0, R7, 0x8, 0x1f ;  /* 0x0d001f0007007f89 */ /* 0x000e6800000e0000 */
[----:B------:R-:W2:Y:S04]  /*1ef0*/  SHFL.BFLY PT, R9, R12, 0x8, 0x1f ;  /* 0x0d001f000c097f89 */ /* 0x000ea800000e0000 */
[----:B------:R-:W3:Y:S01]  /*1f00*/  SHFL.BFLY PT, R11, R32, 0x8, 0x1f ;  /* 0x0d001f00200b7f89 */ /* 0x000ee200000e0000 */
[----:B0-----:R-:W-:Y:S02]  /*1f10*/  FADD.FTZ R5, R4, R5 ;  /* 0x0000000504057221 */ /* 0x001fe40000010000 */
[----:B-1----:R-:W-:-:S03]  /*1f20*/  FADD.FTZ R6, R7, R0 ;  /* 0x0000000007067221 */ /* 0x002fc60000010000 */
[----:B------:R-:W0:Y:S01]  /*1f30*/  SHFL.BFLY PT, R0, R5, 0x4, 0x1f ;  /* 0x0c801f0005007f89 */ /* 0x000e2200000e0000 */
[----:B--2---:R-:W-:-:S03]  /*1f40*/  FADD.FTZ R8, R12, R9 ;  /* 0x000000090c087221 */ /* 0x004fc60000010000 */
[----:B------:R-:W1:Y:S01]  /*1f50*/  SHFL.BFLY PT, R9, R6, 0x4, 0x1f ;  /* 0x0c801f0006097f89 */ /* 0x000e6200000e0000 */
[----:B---3--:R-:W-:-:S03]  /*1f60*/  FADD.FTZ R13, R32, R11 ;  /* 0x0000000b200d7221 */ /* 0x008fc60000010000 */
[----:B------:R-:W2:Y:S04]  /*1f70*/  SHFL.BFLY PT, R11, R8, 0x4, 0x1f ;  /* 0x0c801f00080b7f89 */ /* 0x000ea800000e0000 */
[----:B------:R-:W3:Y:S01]  /*1f80*/  SHFL.BFLY PT, R4, R13, 0x4, 0x1f ;  /* 0x0c801f000d047f89 */ /* 0x000ee200000e0000 */
[----:B0-----:R-:W-:Y:S02]  /*1f90*/  FADD.FTZ R0, R5, R0 ;  /* 0x0000000005007221 */ /* 0x001fe40000010000 */
[----:B-1----:R-:W-:-:S03]  /*1fa0*/  FADD.FTZ R9, R6, R9 ;  /* 0x0000000906097221 */ /* 0x002fc60000010000 */
[----:B------:R-:W0:Y:S01]  /*1fb0*/  SHFL.BFLY PT, R7, R0, 0x2, 0x1f ;  /* 0x0c401f0000077f89 */ /* 0x000e2200000e0000 */
[----:B--2---:R-:W-:Y:S02]  /*1fc0*/  FADD.FTZ R11, R8, R11 ;  /* 0x0000000b080b7221 */ /* 0x004fe40000010000 */
[----:B---3--:R-:W-:-:S03]  /*1fd0*/  FADD.FTZ R12, R13, R4 ;  /* 0x000000040d0c7221 */ /* 0x008fc60000010000 */
[----:B------:R-:W1:Y:S04]  /*1fe0*/  SHFL.BFLY PT, R10, R11, 0x2, 0x1f ;  /* 0x0c401f000b0a7f89 */ /* 0x000e6800000e0000 */
[----:B------:R-:W2:Y:S04]  /*1ff0*/  SHFL.BFLY PT, R4, R9, 0x2, 0x1f ;  /* 0x0c401f0009047f89 */ /* 0x000ea800000e0000 */
[----:B------:R-:W3:Y:S01]  /*2000*/  SHFL.BFLY PT, R15, R12, 0x2, 0x1f ;  /* 0x0c401f000c0f7f89 */ /* 0x000ee200000e0000 */
[----:B0-----:R-:W-:Y:S02]  /*2010*/  FADD.FTZ R7, R0, R7 ;  /* 0x0000000700077221 */ /* 0x001fe40000010000 */
[----:B-1----:R-:W-:-:S02]  /*2020*/  FADD.FTZ R10, R11, R10 ;  /* 0x0000000a0b0a7221 */ /* 0x002fc40000010000 */
[----:B--2---:R-:W-:-:S03]  /*2030*/  FADD.FTZ R5, R9, R4 ;  /* 0x0000000409057221 */ /* 0x004fc60000010000 */
[----:B------:R-:W0:Y:S01]  /*2040*/  SHFL.BFLY PT, R13, R10, 0x1, 0x1f ;  /* 0x0c201f000a0d7f89 */ /* 0x000e2200000e0000 */
[----:B---3--:R-:W-:-:S03]  /*2050*/  FADD.FTZ R15, R12, R15 ;  /* 0x0000000f0c0f7221 */ /* 0x008fc60000010000 */
[----:B------:R-:W1:Y:S04]  /*2060*/  SHFL.BFLY PT, R4, R7, 0x1, 0x1f ;  /* 0x0c201f0007047f89 */ /* 0x000e6800000e0000 */
[----:B------:R-:W2:Y:S04]  /*2070*/  SHFL.BFLY PT, R6, R5, 0x1, 0x1f ;  /* 0x0c201f0005067f89 */ /* 0x000ea800000e0000 */
[----:B------:R-:W3:Y:S01]  /*2080*/  SHFL.BFLY PT, R0, R15, 0x1, 0x1f ;  /* 0x0c201f000f007f89 */ /* 0x000ee200000e0000 */
[----:B0-----:R-:W-:Y:S02]  /*2090*/  FADD.FTZ R9, R10, R13 ;  /* 0x0000000d0a097221 */ /* 0x001fe40000010000 */
[----:B-1----:R-:W-:-:S02]  /*20a0*/  FADD.FTZ R8, R7, R4 ;  /* 0x0000000407087221 */ /* 0x002fc40000010000 */
[----:B--2---:R-:W-:Y:S02]  /*20b0*/  FADD.FTZ R6, R5, R6 ;  /* 0x0000000605067221 */ /* 0x004fe40000010000 */
[----:B---3--:R-:W-:Y:S01]  /*20c0*/  FADD.FTZ R11, R15, R0 ;  /* 0x000000000f0b7221 */ /* 0x008fe20000010000 */
[----:B------:R-:W-:Y:S05]  /*20d0*/  @P0 BRA `(.L_x_997) ;  /* 0x000001b000000947 */ /* 0x000fea0003800000 */
[----:B------:R-:W-:Y:S01]  /*20e0*/  ULDC.64 UR16, c[0x0][0x1c8] ;  /* 0x0000720000107ab9 */ /* 0x000fe20000000a00 */
[----:B------:R-:W-:Y:S01]  /*20f0*/  ISETP.GE.AND P0, PT, R79, UR8, PT ;  /* 0x000000084f007c0c */ /* 0x000fe2000bf06270 */
[----:B------:R-:W-:Y:S01]  /*2100*/  USHF.R.S32.HI UR5, URZ, 0x1f, UR4 ;  /* 0x0000001f3f057899 */ /* 0x000fe20008011404 */
[----:B------:R-:W-:Y:S01]  /*2110*/  ISETP.GE.AND P3, PT, R2, UR8, PT ;  /* 0x0000000802007c0c */ /* 0x000fe2000bf66270 */
[----:B------:R-:W-:Y:S01]  /*2120*/  UIMAD UR9, UR15, UR16, URZ ;  /* 0x000000100f0972a4 */ /* 0x000fe2000f8e023f */
[----:B------:R-:W-:Y:S01]  /*2130*/  ISETP.GE.AND P2, PT, R76, UR8, PT ;  /* 0x000000084c007c0c */ /* 0x000fe2000bf46270 */
[----:B------:R-:W-:Y:S01]  /*2140*/  UIMAD.WIDE.U32 UR6, UR12, UR16, UR4 ;  /* 0x000000100c0672a5 */ /* 0x000fe2000f8e0004 */
[----:B------:R-:W-:Y:S01]  /*2150*/  FSEL R11, R11, RZ, !P0 ;  /* 0x000000ff0b0b7208 */ /* 0x000fe20004000000 */
[----:B------:R-:W-:Y:S01]  /*2160*/  UIMAD UR9, UR12, UR17, UR9 ;  /* 0x000000110c0972a4 */ /* 0x000fe2000f8e0209 */
[----:B------:R-:W-:-:S02]  /*2170*/  FSEL R7, R6, RZ, !P2 ;  /* 0x000000ff06077208 */ /* 0x000fc40005000000 */
[----:B------:R-:W-:Y:S02]  /*2180*/  ULDC.64 UR16, c[0x0][0x1d0] ;  /* 0x0000740000107ab9 */ /* 0x000fe40000000a00 */
[----:B------:R-:W-:Y:S02]  /*2190*/  UIADD3 UR7, UR7, UR9, URZ ;  /* 0x0000000907077290 */ /* 0x000fe4000fffe03f */
[----:B------:R-:W-:Y:S02]  /*21a0*/  UIMAD UR5, UR18, UR16, URZ ;  /* 0x00000010120572a4 */ /* 0x000fe4000f8e023f */
[----:B------:R-:W-:Y:S02]  /*21b0*/  UIMAD.WIDE.U32 UR6, UR14, UR16, UR6 ;  /* 0x000000100e0672a5 */ /* 0x000fe4000f8e0006 */
[----:B------:R-:W-:-:S04]  /*21c0*/  UIMAD UR5, UR14, UR17, UR5 ;  /* 0x000000110e0572a4 */ /* 0x000fc8000f8e0205 */
[----:B------:R-:W-:Y:S02]  /*21d0*/  IADD3 R0, P1, R2, UR6, RZ ;  /* 0x0000000602007c10 */ /* 0x000fe4000ff3e0ff */
[----:B------:R-:W-:Y:S02]  /*21e0*/  MOV R5, UR5 ;  /* 0x0000000500057c02 */ /* 0x000fe40008000f00 */
[----:B------:R-:W-:Y:S02]  /*21f0*/  LEA R4, P4, R0, c[0x0][0x1b0], 0x2 ;  /* 0x00006c0000047a11 */ /* 0x000fe400078810ff */
[----:B------:R-:W-:Y:S02]  /*2200*/  IADD3.X R3, R3, UR7, R5, P1, !PT ;  /* 0x0000000703037c10 */ /* 0x000fe40008ffe405 */
[----:B------:R-:W-:Y:S02]  /*2210*/  ISETP.GE.AND P1, PT, R78, UR8, PT ;  /* 0x000000084e007c0c */ /* 0x000fe4000bf26270 */
[----:B------:R-:W-:-:S02]  /*2220*/  LEA.HI.X R5, R0, c[0x0][0x1b4], R3, 0x2, P4 ;  /* 0x00006d0000057a11 */ /* 0x000fc400020f1403 */
[----:B------:R-:W-:Y:S02]  /*2230*/  FSEL R3, R8, RZ, !P3 ;  /* 0x000000ff08037208 */ /* 0x000fe40005800000 */
[----:B------:R-:W-:Y:S01]  /*2240*/  FSEL R9, R9, RZ, !P1 ;  /* 0x000000ff09097208 */ /* 0x000fe20004800000 */
[----:B------:R0:W-:Y:S04]  /*2250*/  STG.E [R4.64+0x40], R7 ;  /* 0x0000400704007986 */ /* 0x0001e8000c10190a */
[----:B------:R0:W-:Y:S04]  /*2260*/  STG.E [R4.64], R3 ;  /* 0x0000000304007986 */ /* 0x0001e8000c10190a */
[----:B------:R0:W-:Y:S04]  /*2270*/  STG.E [R4.64+0x80], R9 ;  /* 0x0000800904007986 */ /* 0x0001e8000c10190a */
[----:B------:R0:W-:Y:S02]  /*2280*/  STG.E [R4.64+0xc0], R11 ;  /* 0x0000c00b04007986 */ /* 0x0001e4000c10190a */
.L_x_997:
[----:B------:R-:W-:Y:S05]  /*2290*/  BSYNC B0 ;  /* 0x0000000000007941 */ /* 0x000fea0003800000 */
.L_x_996:
[----:B------:R-:W-:Y:S01]  /*22a0*/  ULDC UR5, c[0x0][0x168] ;  /* 0x00005a0000057ab9 */ /* 0x000fe20000000800 */
[----:B------:R-:W-:Y:S01]  /*22b0*/  BSSY B0, `(.L_x_998) ;  /* 0x0000020000007945 */ /* 0x000fe20003800000 */
[----:B------:R-:W-:-:S04]  /*22c0*/  UIADD3 UR5, UR5, 0x3f, URZ ;  /* 0x0000003f05057890 */ /* 0x000fc8000fffe03f */
[----:B------:R-:W-:Y:S02]  /*22d0*/  USHF.R.S32.HI UR6, URZ, 0x1f, UR5 ;  /* 0x0000001f3f067899 */ /* 0x000fe40008011405 */
[----:B------:R-:W-:Y:S02]  /*22e0*/  UIMAD UR7, UR13, -0x40, UR5 ;  /* 0xffffffc00d0778a4 */ /* 0x000fe4000f8e0205 */
[----:B------:R-:W-:-:S04]  /*22f0*/  ULEA.HI UR6, UR6, UR5, URZ, 0x6 ;  /* 0x0000000506067291 */ /* 0x000fc8000f8f303f */
[----:B------:R-:W-:-:S04]  /*2300*/  ULOP3.LUT UR6, UR6, 0xffffffc0, URZ, 0xc0, !UPT ;  /* 0xffffffc006067892 */ /* 0x000fc8000f8ec03f */
[----:B------:R-:W-:-:S06]  /*2310*/  UIADD3 UR6, UR7, UR6, -UR5 ;  /* 0x0000000607067290 */ /* 0x000fcc000fffe805 */
[----:B------:R-:W-:-:S04]  /*2320*/  ISETP.GE.AND P0, PT, R46, UR6, PT ;  /* 0x000000062e007c0c */ /* 0x000fc8000bf06270 */
[----:B------:R-:W-:-:S13]  /*2330*/  ISETP.GT.OR P0, PT, R46, 0x3f, P0 ;  /* 0x0000003f2e00780c */ /* 0x000fda0000704670 */
[----:B------:R-:W-:Y:S05]  /*2340*/  @P0 BRA `(.L_x_999) ;  /* 0x0000016000000947 */ /* 0x000fea0003800000 */
[----:B0-----:R-:W-:Y:S01]  /*2350*/  IMAD.U32 R3, RZ, RZ, UR4 ;  /* 0x00000004ff037e24 */ /* 0x001fe2000f8e00ff */
[----:B------:R-:W-:Y:S01]  /*2360*/  SHF.R.S32.HI R0, RZ, 0x1f, R46 ;  /* 0x0000001fff007819 */ /* 0x000fe2000001142e */
[----:B------:R-:W-:Y:S01]  /*2370*/  ULDC.64 UR6, c[0x0][0x1f8] ;  /* 0x00007e0000067ab9 */ /* 0x000fe20000000a00 */
[----:B------:R-:W-:Y:S01]  /*2380*/  IADD3 R2, P0, R46, UR4, RZ ;  /* 0x000000042e027c10 */ /* 0x000fe2000ff1e0ff */
[----:B------:R-:W-:Y:S01]  /*2390*/  UIMAD UR5, UR15, UR6, URZ ;  /* 0x000000060f0572a4 */ /* 0x000fe2000f8e023f */
[----:B------:R-:W-:Y:S02]  /*23a0*/  MOV R5, UR12 ;  /* 0x0000000c00057c02 */ /* 0x000fe40008000f00 */
[----:B------:R-:W-:Y:S01]  /*23b0*/  LEA.HI.X.SX32 R3, R3, R0, 0x1, P0 ;  /* 0x0000000003037211 */ /* 0x000fe200000f0eff */
[----:B------:R-:W-:Y:S01]  /*23c0*/  UIMAD UR5, UR12, UR7, UR5 ;  /* 0x000000070c0572a4 */ /* 0x000fe2000f8e0205 */
[C---:B------:R-:W-:Y:S01]  /*23d0*/  FMUL.FTZ R0, R77.reuse, 1.4426950216293334961 ;  /* 0x3fb8aa3b4d007820 */ /* 0x040fe20000410000 */
[----:B------:R-:W-:Y:S01]  /*23e0*/  FSETP.NEU.FTZ.AND P0, PT, R77, -INF , PT ;  /* 0xff8000004d00780b */ /* 0x000fe20003f1d000 */
[----:B------:R-:W-:Y:S01]  /*23f0*/  ULDC.64 UR6, c[0x0][0x200] ;  /* 0x0000800000067ab9 */ /* 0x000fe20000000a00 */
[----:B------:R-:W-:Y:S01]  /*2400*/  IMAD.WIDE.U32 R2, R5, c[0x0][0x1f8], R2 ;  /* 0x00007e0005027a25 */ /* 0x000fe200078e0002 */
[----:B------:R-:W-:Y:S01]  /*2410*/  UIMAD UR6, UR18, UR6, URZ ;  /* 0x00000006120672a4 */ /* 0x000fe2000f8e023f */
[----:B------:R-:W-:-:S03]  /*2420*/  MOV R5, UR14 ;  /* 0x0000000e00057c02 */ /* 0x000fc60008000f00 */
[----:B------:R-:W-:Y:S01]  /*2430*/  IADD3 R3, R3, UR5, RZ ;  /* 0x0000000503037c10 */ /* 0x000fe2000fffe0ff */
[----:B------:R-:W-:-:S04]  /*2440*/  UIMAD UR6, UR14, UR7, UR6 ;  /* 0x000000070e0672a4 */ /* 0x000fc8000f8e0206 */
[----:B------:R-:W-:-:S05]  /*2450*/  IMAD.WIDE.U32 R2, R5, c[0x0][0x200], R2 ;  /* 0x0000800005027a25 */ /* 0x000fca00078e0002 */
[----:B------:R-:W-:Y:S02]  /*2460*/  IADD3 R3, R3, UR6, RZ ;  /* 0x0000000603037c10 */ /* 0x000fe4000fffe0ff */
[----:B------:R-:W-:-:S04]  /*2470*/  LEA R4, P1, R2, c[0x0][0x1f0], 0x2 ;  /* 0x00007c0002047a11 */ /* 0x000fc800078210ff */
[----:B------:R-:W-:Y:S02]  /*2480*/  LEA.HI.X R5, R2, c[0x0][0x1f4], R3, 0x2, P1 ;  /* 0x00007d0002057a11 */ /* 0x000fe400008f1403 */
[----:B------:R-:W-:-:S05]  /*2490*/  FSEL R3, R0, RZ, P0 ;  /* 0x000000ff00037208 */ /* 0x000fca0000000000 */
[----:B------:R0:W-:Y:S02]  /*24a0*/  STG.E [R4.64], R3 ;  /* 0x0000000304007986 */ /* 0x0001e4000c10190a */
.L_x_999:
[----:B------:R-:W-:Y:S05]  /*24b0*/  BSYNC B0 ;  /* 0x0000000000007941 */ /* 0x000fea0003800000 */
.L_x_998:
[----:B------:R-:W-:Y:S01]  /*24c0*/  USHF.L.U32 UR5, UR13, 0xe, URZ ;  /* 0x0000000e0d057899 */ /* 0x000fe2000800063f */
[----:B------:R-:W-:Y:S01]  /*24d0*/  IMAD.SHL.U32 R2, R46, 0x4, RZ ;  /* 0x000000042e027824 */ /* 0x000fe200078e00ff */
[----:B------:R-:W-:Y:S01]  /*24e0*/  ULDC.64 UR6, c[0x0][0x220] ;  /* 0x0000880000067ab9 */ /* 0x000fe20000000a00 */
[----:B0-----:R-:W-:-:S03]  /*24f0*/  MOV R5, UR12 ;  /* 0x0000000c00057c02 */ /* 0x001fc60008000f00 */
[----:B------:R-:W-:Y:S02]  /*2500*/  SHF.R.S32.HI R0, RZ, 0x1f, R2 ;  /* 0x0000001fff007819 */ /* 0x000fe40000011402 */
[----:B------:R-:W-:Y:S02]  /*2510*/  IADD3 R2, P0, R2, UR5, RZ ;  /* 0x0000000502027c10 */ /* 0x000fe4000ff1e0ff */
[----:B------:R-:W-:Y:S01]  /*2520*/  MOV R3, UR5 ;  /* 0x0000000500037c02 */ /* 0x000fe20008000f00 */
[----:B------:R-:W-:-:S03]  /*2530*/  UIMAD UR5, UR15, UR6, URZ ;  /* 0x000000060f0572a4 */ /* 0x000fc6000f8e023f */
[----:B------:R-:W-:Y:S01]  /*2540*/  LEA.HI.X.SX32 R3, R3, R0, 0x1, P0 ;  /* 0x0000000003037211 */ /* 0x000fe200000f0eff */
[----:B------:R-:W-:Y:S01]  /*2550*/  UIMAD UR5, UR12, UR7, UR5 ;  /* 0x000000070c0572a4 */ /* 0x000fe2000f8e0205 */
[----:B------:R-:W-:Y:S02]  /*2560*/  ISETP.NE.U32.AND P0, PT, RZ, c[0x0][0x238], PT ;  /* 0x00008e00ff007a0c */ /* 0x000fe40003f05070 */
[----:B------:R-:W-:Y:S01]  /*2570*/  ULDC.64 UR6, c[0x0][0x228] ;  /* 0x00008a0000067ab9 */ /* 0x000fe20000000a00 */
[----:B------:R-:W-:Y:S01]  /*2580*/  IMAD.WIDE.U32 R2, R5, c[0x0][0x220], R2 ;  /* 0x0000880005027a25 */ /* 0x000fe200078e0002 */
[----:B------:R-:W-:Y:S01]  /*2590*/  UIMAD UR6, UR18, UR6, URZ ;  /* 0x00000006120672a4 */ /* 0x000fe2000f8e023f */
[----:B------:R-:W-:Y:S02]  /*25a0*/  ISETP.NE.AND.EX P0, PT, RZ, c[0x0][0x23c], PT, P0 ;  /* 0x00008f00ff007a0c */ /* 0x000fe40003f05300 */
[----:B------:R-:W-:Y:S01]  /*25b0*/  IMAD.U32 R5, RZ, RZ, UR14 ;  /* 0x0000000eff057e24 */ /* 0x000fe2000f8e00ff */
[----:B------:R-:W-:Y:S01]  /*25c0*/  IADD3 R3, R3, UR5, RZ ;  /* 0x0000000503037c10 */ /* 0x000fe2000fffe0ff */
[----:B------:R-:W-:Y:S01]  /*25d0*/  UIMAD UR6, UR14, UR7, UR6 ;  /* 0x000000070e0672a4 */ /* 0x000fe2000f8e0206 */
[----:B------:R-:W-:-:S03]  /*25e0*/  ISETP.NE.OR P0, PT, R46, RZ, !P0 ;  /* 0x000000ff2e00720c */ /* 0x000fc60004705670 */
[----:B------:R-:W-:-:S05]  /*25f0*/  IMAD.WIDE.U32 R2, R5, c[0x0][0x228], R2 ;  /* 0x00008a0005027a25 */ /* 0x000fca00078e0002 */
[----:B------:R-:W-:Y:S02]  /*2600*/  IADD3 R3, R3, UR6, RZ ;  /* 0x0000000603037c10 */ /* 0x000fe4000fffe0ff */
[----:B------:R-:W-:-:S04]  /*2610*/  LEA R4, P1, R2, c[0x0][0x208], 0x2 ;  /* 0x0000820002047a11 */ /* 0x000fc800078210ff */
[----:B------:R-:W-:-:S05]  /*2620*/  LEA.HI.X R5, R2, c[0x0][0x20c], R3, 0x2, P1 ;  /* 0x0000830002057a11 */ /* 0x000fca00008f1403 */
[----:B------:R0:W-:Y:S04]  /*2630*/  STG.E.128 [R4.64], RZ ;  /* 0x000000ff04007986 */ /* 0x0001e8000c101d0a */
[----:B------:R0:W-:Y:S04]  /*2640*/  STG.E.128 [R4.64+0x1000], RZ ;  /* 0x001000ff04007986 */ /* 0x0001e8000c101d0a */
        /* <DEDUP_REMOVED lines=15> */
[----:B------:R-:W-:Y:S02]  /*2740*/  ULDC UR4, c[0x0][0x230] ;  /* 0x00008c0000047ab9 */ /* 0x000fe40000000800 */
[----:B------:R-:W-:-:S02]  /*2750*/  UIMAD UR4, UR13, UR4, UR14 ;  /* 0x000000040d0472a4 */ /* 0x000fc4000f8e020e */
[----:B------:R-:W-:Y:S02]  /*2760*/  ULDC UR6, c[0x0][0x170] ;  /* 0x00005c0000067ab9 */ /* 0x000fe40000000800 */
[----:B------:R-:W-:Y:S02]  /*2770*/  UIMAD UR6, UR4, UR6, UR12 ;  /* 0x00000006040672a4 */ /* 0x000fe4000f8e020c */
[----:B------:R-:W-:Y:S02]  /*2780*/  UMOV UR7, 0x4 ;  /* 0x0000000400077882 */ /* 0x000fe40000000000 */
[----:B------:R-:W-:Y:S02]  /*2790*/  ULDC.64 UR4, c[0x0][0x238] ;  /* 0x00008e0000047ab9 */ /* 0x000fe40000000a00 */
[----:B------:R-:W-:-:S06]  /*27a0*/  UIMAD.WIDE UR4, UR6, UR7, UR4 ;  /* 0x00000007060472a5 */ /* 0x000fcc000f8e0204 */
[----:B------:R-:W-:Y:S02]  /*27b0*/  MOV R2, UR4 ;  /* 0x0000000400027c02 */ /* 0x000fe40008000f00 */
[----:B------:R-:W-:-:S05]  /*27c0*/  MOV R3, UR5 ;  /* 0x0000000500037c02 */ /* 0x000fca0008000f00 */
[----:B------:R-:W-:Y:S01]  /*27d0*/  STG.E [R2.64], RZ ;  /* 0x000000ff02007986 */ /* 0x000fe2000c10190a */
[----:B------:R-:W-:Y:S05]  /*27e0*/  EXIT ;  /* 0x000000000000794d */ /* 0x000fea0003800000 */
.L_x_1000:
        /* <DEDUP_REMOVED lines=9> */
.L_x_1171:


//--------------------- .text._ZN7cutlass13device_kernelIN5flash19enable_sm80_to_sm89INS1_16FlashAttnBwdSm80INS1_25CollectiveMainloopBwdSm80ILi1ELi1EN4cute5tupleIJNS5_1CILi64EEES8_NS7_ILi256EEEEEENS_6half_tEfNS_4arch4Sm80ELb1ELb0ELb1ELb1ELb0ELb0ELb0ELb0ELi2ELi4ELi2ELi2ELb0EEENS1_21CollectiveEpilogueBwdISA_SB_SD_Li256ELb1ELb0ELi4EEENS1_25SingleTileBwdLPTSchedulerILb1ELi64ELb0EEEEEEEEEvNT_6ParamsE --------------------------
	.section	.text._ZN7cutlass13device_kernelIN5flash19enable_sm80_to_sm89INS1_16FlashAttnBwdSm80INS1_25CollectiveMainloopBwdSm80ILi1ELi1EN4cute5tupleIJNS5_1CILi64EEES8_NS7_ILi256EEEEEENS_6half_tEfNS_4arch4Sm80ELb1ELb0ELb1ELb1ELb0ELb0ELb0ELb0ELi2ELi4ELi2ELi2ELb0EEENS1_21CollectiveEpilogueBwdISA_SB_SD_Li256ELb1ELb0ELi4EEENS1_25SingleTileBwdLPTSchedulerILb1ELi64ELb0EEEEEEEEEvNT_6ParamsE,"ax",@progbits
	.sectioninfo	@"SHI_REGISTERS=255"
	.align	128
.text._ZN7cutlass13device_kernelIN5flash19enable_sm80_to_sm89INS1_16FlashAttnBwdSm80INS1_25CollectiveMainloopBwdSm80ILi1ELi1EN4cute5tupleIJNS5_1CILi64EEES8_NS7_ILi256EEEEEENS_6half_tEfNS_4arch4Sm80ELb1ELb0ELb1ELb1ELb0ELb0ELb0ELb0ELi2ELi4ELi2ELi2ELb0EEENS1_21CollectiveEpilogueBwdISA_SB_SD_Li256ELb1ELb0ELi4EEENS1_25SingleTileBwdLPTSchedulerILb1ELi64ELb0EEEEEEEEEvNT_6ParamsE:
        .type           _ZN7cutlass13device_kernelIN5flash19enable_sm80_to_sm89INS1_16FlashAttnBwdSm80INS1_25CollectiveMainloopBwdSm80ILi1ELi1EN4cute5tupleIJNS5_1CILi64EEES8_NS7_ILi256EEEEEENS_6half_tEfNS_4arch4Sm80ELb1ELb0ELb1ELb1ELb0ELb0ELb0ELb0ELi2ELi4ELi2ELi2ELb0EEENS1_21CollectiveEpilogueBwdISA_SB_SD_Li256ELb1ELb0ELi4EEENS1_25SingleTileBwdLPTSchedulerILb1ELi64ELb0EEEEEEEEEvNT_6ParamsE,@function
        .size           _ZN7cutlass13device_kernelIN5flash19enable_sm80_to_sm89INS1_16FlashAttnBwdSm80INS1_25CollectiveMainloopBwdSm80ILi1ELi1EN4cute5tupleIJNS5_1CILi64EEES8_NS7_ILi256EEEEEENS_6half_tEfNS_4arch4Sm80ELb1ELb0ELb1ELb1ELb0ELb0ELb0ELb0ELi2ELi4ELi2ELi2ELb0EEENS1_21CollectiveEpilogueBwdISA_SB_SD_Li256ELb1ELb0ELi4EEENS1_25SingleTileBwdLPTSchedulerILb1ELi64ELb0EEEEEEEEEvNT_6ParamsE,(.L_x_1172 - _ZN7cutlass13device_kernelIN5flash19enable_sm80_to_sm89INS1_16FlashAttnBwdSm80INS1_25CollectiveMainloopBwdSm80ILi1ELi1EN4cute5tupleIJNS5_1CILi64EEES8_NS7_ILi256EEEEEENS_6half_tEfNS_4arch4Sm80ELb1ELb0ELb1ELb1ELb0ELb0ELb0ELb0ELi2ELi4ELi2ELi2ELb0EEENS1_21CollectiveEpilogueBwdISA_SB_SD_Li256ELb1ELb0ELi4EEENS1_25SingleTileBwdLPTSchedulerILb1ELi64ELb0EEEEEEEEEvNT_6ParamsE)
        .other          _ZN7cutlass13device_kernelIN5flash19enable_sm80_to_sm89INS1_16FlashAttnBwdSm80INS1_25CollectiveMainloopBwdSm80ILi1ELi1EN4cute5tupleIJNS5_1CILi64EEES8_NS7_ILi256EEEEEENS_6half_tEfNS_4arch4Sm80ELb1ELb0ELb1ELb1ELb0ELb0ELb0ELb0ELi2ELi4ELi2ELi2ELb0EEENS1_21CollectiveEpilogueBwdISA_SB_SD_Li256ELb1ELb0ELi4EEENS1_25SingleTileBwdLPTSchedulerILb1ELi64ELb0EEEEEEEEEvNT_6ParamsE,@"STO_CUDA_ENTRY STV_DEFAULT"
_ZN7cutlass13device_kernelIN5flash19enable_sm80_to_sm89INS1_16FlashAttnBwdSm80INS1_25CollectiveMainloopBwdSm80ILi1ELi1EN4cute5tupleIJNS5_1CILi64EEES8_NS7_ILi256EEEEEENS_6half_tEfNS_4arch4Sm80ELb1ELb0ELb1ELb1ELb0ELb0ELb0ELb0ELi2ELi4ELi2ELi2ELb0EEENS1_21CollectiveEpilogueBwdISA_SB_SD_Li256ELb1ELb0ELi4EEENS1_25SingleTileBwdLPTSchedulerILb1ELi64ELb0EEEEEEEEEvNT_6ParamsE:
        /* <DEDUP_REMOVED lines=31> */
.L_x_1002:
        /* <DEDUP_REMOVED lines=8> */
.L_x_1003:
        /* <DEDUP_REMOVED lines=22> */
.L_x_1004:
        /* <DEDUP_REMOVED lines=14> */
.L_x_1006:
[----:B------:R-:W-:Y:S02]  /*04b0*/  ULDC UR5, c[0x0][0x3d4] ;  /* 0x0000f50000057ab9 */ /* 0x000fe40000000800 */
.L_x_1005:
[----:B------:R-:W-:-:S04]  /*04c0*/  UIADD3 UR5, UR5, 0x3f, URZ ;  /* 0x0000003f05057890 */ /* 0x000fc8000fffe03f */
[----:B------:R-:W-:-:S04]  /*04d0*/  USHF.R.S32.HI UR4, URZ, 0x1f, UR5 ;  /* 0x0000001f3f047899 */ /* 0x000fc80008011405 */
[----:B------:R-:W-:-:S04]  /*04e0*/  ULEA.HI UR4, UR4, UR5, URZ, 0x6 ;  /* 0x0000000504047291 */ /* 0x000fc8000f8f303f */
[----:B------:R-:W-:-:S04]  /*04f0*/  USHF.R.S32.HI UR4, URZ, 0x6, UR4 ;  /* 0x000000063f047899 */ /* 0x000fc80008011404 */
[----:B------:R-:W-:-:S04]  /*0500*/  UISETP.GE.AND UP0, UPT, UR20, UR4, UPT ;  /* 0x000000041400728c */ /* 0x000fc8000bf06270 */
[----:B------:R-:W-:Y:S01]  /*0510*/  USEL UR18, UR18, 0xffffffff, !UP0 ;  /* 0xffffffff12127887 */ /* 0x000fe2000c000000 */
[----:B------:R-:W-:Y:S05]  /*0520*/  BRA `(.L_x_1007) ;  /* 0x0000049000007947 */ /* 0x000fea0003800000 */
.L_x_1001:
        /* <DEDUP_REMOVED lines=22> */
.L_x_1008:
        /* <DEDUP_REMOVED lines=8> */
.L_x_1009:
        /* <DEDUP_REMOVED lines=22> */
.L_x_1010:
        /* <DEDUP_REMOVED lines=14> */
.L_x_1012:
[----:B------:R-:W-:Y:S02]  /*0950*/  ULDC UR5, c[0x0][0x3d4] ;  /* 0x0000f50000057ab9 */ /* 0x000fe40000000800 */
.L_x_1011:
[----:B------:R-:W-:-:S04]  /*0960*/  UIADD3 UR5, UR5, 0x3f, URZ ;  /* 0x0000003f05057890 */ /* 0x000fc8000fffe03f */
[----:B------:R-:W-:-:S04]  /*0970*/  USHF.R.S32.HI UR4, URZ, 0x1f, UR5 ;  /* 0x0000001f3f047899 */ /* 0x000fc80008011405 */
[----:B------:R-:W-:-:S04]  /*0980*/  ULEA.HI UR4, UR4, UR5, URZ, 0x6 ;  /* 0x0000000504047291 */ /* 0x000fc8000f8f303f */
[----:B------:R-:W-:-:S04]  /*0990*/  USHF.R.S32.HI UR4, URZ, 0x6, UR4 ;  /* 0x000000063f047899 */ /* 0x000fc80008011404 */
[----:B------:R-:W-:-:S04]  /*09a0*/  UISETP.GE.AND UP0, UPT, UR20, UR4, UPT ;  /* 0x000000041400728c */ /* 0x000fc8000bf06270 */
[----:B------:R-:W-:-:S06]  /*09b0*/  USEL UR18, UR18, 0xffffffff, !UP0 ;  /* 0xffffffff12127887 */ /* 0x000fcc000c000000 */
.L_x_1007:
        /* <DEDUP_REMOVED lines=49> */
.L_x_1013:
        /* <DEDUP_REMOVED lines=10> */
.L_x_1014:
[----:B------:R-:W-:Y:S05]  /*0d70*/  @!P2 BRA `(.L_x_1015) ;  /* 0x000000500000a947 */ /* 0x000fea0003800000 */
[----:B------:R1:W2:Y:S04]  /*0d80*/  LDG.E R0, [R2.64] ;  /* 0x0000001602007981 */ /* 0x0002a8000c1e1900 */
[----:B-1----:R-:W3:Y:S01]  /*0d90*/  LDG.E R2, [R2.64+0x4] ;  /* 0x0000041602027981 */ /* 0x002ee2000c1e1900 */
[----:B--2---:R-:W1:Y:S08]  /*0da0*/  R2UR UR16, R0 ;  /* 0x00000000001073c2 */ /* 0x004e7000000e0000 */
[----:B---3--:R-:W1:Y:S02]  /*0db0*/  R2UR UR4, R2 ;  /* 0x00000000020473c2 */ /* 0x008e6400000e0000 */
[----:B-1----:R-:W-:-:S06]  /*0dc0*/  UIADD3 UR16, -UR16, UR4, URZ ;  /* 0x0000000410107290 */ /* 0x002fcc000fffe13f */
.L_x_1015:
        /* <DEDUP_REMOVED lines=10> */
[----:B------:R-:W-:Y:S01]  /*0e70*/  IMAD.MOV.U32 R7, RZ, RZ, RZ ;  /* 0x000000ffff077224 */ /* 0x000fe200078e00ff */
[----:B------:R-:W-:Y:S01]  /*0e80*/  CS2R R152, SRZ ;  /* 0x0000000000987805 */ /* 0x000fe2000001ff00 */
[----:B------:R-:W-:Y:S01]  /*0e90*/  USHF.R.S32.HI UR15, URZ, 0x1f, UR4 ;  /* 0x0000001f3f0f7899 */ /* 0x000fe20008011404 */
[----:B------:R-:W-:Y:S01]  /*0ea0*/  IMAD.MOV.U32 R154, RZ, RZ, RZ ;  /* 0x000000ffff9a7224 */ /* 0x000fe200078e00ff */
[----:B------:R-:W-:Y:S01]  /*0eb0*/  MOV R9, RZ ;  /* 0x000000ff00097202 */ /* 0x000fe20000000f00 */
        /* <DEDUP_REMOVED lines=82> */
[----:B------:R-:W-:Y:S01]  /*13e0*/  ULDC.64 UR6, c[0x0][0x248] ;  /* 0x0000920000067ab9 */ /* 0x000fe20000000a00 */
[----:B------:R-:W-:Y:S01]  /*13f0*/  IMAD.SHL.U32 R3, R101, 0x4, RZ ;  /* 0x0000000465037824 */ /* 0x000fe200078e00ff */
[----:B------:R-:W-:Y:S01]  /*1400*/  UISETP.NE.AND UP0, UPT, UR6, 0x1, UPT ;  /* 0x000000010600788c */ /* 0x000fe2000bf05270 */
[-C--:B------:R-:W-:Y:S01]  /*1410*/  LEA.HI R5, R36, R101.reuse, RZ, 0x3 ;  /* 0x0000006524057211 */ /* 0x080fe200078f18ff */
[----:B------:R-:W-:Y:S01]  /*1420*/  USHF.R.S32.HI UR6, URZ, 0x1f, UR9 ;  /* 0x0000001f3f067899 */ /* 0x000fe20008011409 */
[----:B------:R-:W-:Y:S01]  /*1430*/  IMAD.U32 R10, RZ, RZ, UR20 ;  /* 0x00000014ff0a7e24 */ /* 0x000fe2000f8e00ff */
[----:B------:R-:W-:Y:S01]  /*1440*/  UIMAD.WIDE.U32 UR10, UR19, UR7, URZ ;  /* 0x00000007130a72a5 */ /* 0x000fe2000f8e003f */
[----:B------:R-:W-:Y:S01]  /*1450*/  SHF.R.S32.HI R248, RZ, 0x3, R5 ;  /* 0x00000003fff87819 */ /* 0x000fe20000011405 */
[----:B------:R-:W-:Y:S01]  /*1460*/  USHF.R.S32.HI UR24, URZ, 0x1f, UR19 ;  /* 0x0000001f3f187899 */ /* 0x000fe20008011413 */
[----:B------:R-:W-:Y:S01]  /*1470*/  IMAD.MOV.U32 R32, RZ, RZ, c[0x0][0x1ac] ;  /* 0x00006b00ff207624 */ /* 0x000fe200078e00ff */
[----:B------:R-:W-:Y:S01]  /*1480*/  USHF.L.U32 UR7, UR9, 0x8, URZ ;  /* 0x0000000809077899 */ /* 0x000fe2000800063f */
[----:B------:R-:W-:Y:S01]  /*1490*/  SHF.R.S32.HI R0, RZ, 0x1f, R248 ;  /* 0x0000001fff007819 */ /* 0x000fe200000114f8 */
[----:B------:R-:W-:Y:S01]  /*14a0*/  ULDC.64 UR4, c[0x0][0x270] ;  /* 0x00009c0000047ab9 */ /* 0x000fe20000000a00 */
[C---:B-----5:R-:W-:Y:S01]  /*14b0*/  IADD3 R6, P0, R248.reuse, R8, RZ ;  /* 0x00000008f8067210 */ /* 0x060fe20007f1e0ff */
[----:B------:R-:W-:Y:S01]  /*14c0*/  UIMAD UR4, UR24, UR4, URZ ;  /* 0x00000004180472a4 */ /* 0x000fe2000f8e023f */
[----:B------:R-:W-:Y:S01]  /*14d0*/  IADD3 R13, P1, R248, R14, RZ ;  /* 0x0000000ef80d7210 */ /* 0x000fe20007f3e0ff */
[----:B------:R-:W-:Y:S01]  /*14e0*/  UMOV UR21, UR19 ;  /* 0x0000001300157c82 */ /* 0x000fe20008000000 */
[-C--:B------:R-:W-:Y:S01]  /*14f0*/  LEA.HI.X.SX32 R7, R8, R0.reuse, 0x1, P0 ;  /* 0x0000000008077211 */ /* 0x080fe200000f0eff */
[----:B------:R-:W-:Y:S01]  /*1500*/  IMAD.U32 R8, RZ, RZ, UR19 ;  /* 0x00000013ff087e24 */ /* 0x000fe2000f8e00ff */
[C---:B------:R-:W-:Y:S01]  /*1510*/  IADD3 R2, P0, R3.reuse, UR9, RZ ;  /* 0x0000000903027c10 */ /* 0x040fe2000ff1e0ff */
[----:B------:R-:W-:Y:S01]  /*1520*/  UIMAD UR8, UR19, UR5, UR4 ;  /* 0x00000005130872a4 */ /* 0x000fe2000f8e0204 */
[----:B------:R-:W-:Y:S01]  /*1530*/  LEA.HI.X.SX32 R14, R14, R0, 0x1, P1 ;  /* 0x000000000e0e7211 */ /* 0x000fe200008f0eff */
[----:B------:R-:W-:Y:S01]  /*1540*/  IMAD.U32 R0, RZ, RZ, UR19 ;  /* 0x00000013ff007e24 */ /* 0x000fe2000f8e00ff */
[----:B------:R-:W-:Y:S01]  /*1550*/  LEA.HI.X.SX32 R3, R3, UR6, 0x1, P0 ;  /* 0x0000000603037c11 */ /* 0x000fe200080f0eff */
[----:B------:R-:W-:Y:S01]  /*1560*/  USHF.R.S32.HI UR6, URZ, 0x1f, UR7 ;  /* 0x0000001f3f067899 */ /* 0x000fe20008011407 */
[----:B------:R-:W-:Y:S01]  /*1570*/  IADD3 R4, P0, R101, UR7, RZ ;  /* 0x0000000765047c10 */ /* 0x000fe2000ff1e0ff */
[----:B------:R-:W-:Y:S01]  /*1580*/  ULDC UR4, c[0x0][0x250] ;  /* 0x0000940000047ab9 */ /* 0x000fe20000000800 */
[----:B------:R-:W-:Y:S01]  /*1590*/  IMAD.WIDE R10, R10, 0x40, R6 ;  /* 0x000000400a0a7825 */ /* 0x000fe200078e0206 */
[----:B------:R-:W-:Y:S01]  /*15a0*/  @UP0 USHF.R.U32.HI UR21, URZ, UR4, UR11 ;  /* 0x000000043f150299 */ /* 0x000fe2000801160b */
[----:B------:R-:W-:Y:S01]  /*15b0*/  LEA.HI R33, R36, R101, RZ, 0x2 ;  /* 0x0000006524217211 */ /* 0x000fe200078f10ff */
[----:B------:R-:W-:Y:S01]  /*15c0*/  USHF.R.S32.HI UR11, URZ, 0x1f, UR18 ;  /* 0x0000001f3f0b7899 */ /* 0x000fe20008011412 */
[--C-:B------:R-:W-:Y:S01]  /*15d0*/  IMAD.WIDE.U32 R8, R8, c[0x0][0x270], R2.reuse ;  /* 0x00009c0008087a25 */ /* 0x100fe200078e0002 */
[----:B------:R-:W-:Y:S01]  /*15e0*/  USHF.R.S32.HI UR12, URZ, 0x1f, UR21 ;  /* 0x0000001f3f0c7899 */ /* 0x000fe20008011415 */
[----:B------:R-:W-:Y:S01]  /*15f0*/  CS2R R162, SRZ ;  /* 0x0000000000a27805 */ /* 0x000fe2000001ff00 */
[----:B------:R-:W-:Y:S01]  /*1600*/  ULDC.64 UR4, c[0x0][0x1e0] ;  /* 0x0000780000047ab9 */ /* 0x000fe20000000a00 */
[C---:B------:R-:W-:Y:S01]  /*1610*/  IMAD.WIDE.U32 R28, R0.reuse, c[0x0][0x288], R2 ;  /* 0x0000a200001c7a25 */ /* 0x040fe200078e0002 */
[----:B------:R-:W-:Y:S01]  /*1620*/  LOP3.LUT R2, R5, 0xfffffff8, RZ, 0xc0, !PT ;  /* 0xfffffff805027812 */ /* 0x000fe200078ec0ff */
[----:B------:R-:W-:Y:S01]  /*1630*/  UIMAD UR4, UR12, UR4, URZ ;  /* 0x000000040c0472a4 */ /* 0x000fe2000f8e023f */
[C---:B------:R-:W-:Y:S01]  /*1640*/  LEA.HI.X.SX32 R5, R101.reuse, UR6, 0x1, P0 ;  /* 0x0000000665057c11 */ /* 0x040fe200080f0eff */
[----:B------:R-:W-:Y:S01]  /*1650*/  IMAD.U32 R12, RZ, RZ, UR21 ;  /* 0x00000015ff0c7e24 */ /* 0x000fe2000f8e00ff */
[----:B------:R-:W-:Y:S01]  /*1660*/  USEL UR9, UR11, URZ, !UP1 ;  /* 0x0000003f0b097287 */ /* 0x000fe2000c800000 */
[----:B------:R-:W-:Y:S01]  /*1670*/  IMAD.IADD R31, R101, 0x1, -R2 ;  /* 0x00000001651f7824 */ /* 0x000fe200078e0a02 */
[----:B------:R-:W-:Y:S01]  /*1680*/  UIMAD UR25, UR21, UR5, UR4 ;  /* 0x00000005151972a4 */ /* 0x000fe2000f8e0204 */
[----:B------:R-:W-:Y:S01]  /*1690*/  IMAD.WIDE.U32 R26, R0, c[0x0][0x238], R4 ;  /* 0x00008e00001a7a25 */ /* 0x000fe200078e0004 */
[----:B------:R-:W-:Y:S01]  /*16a0*/  USEL UR10, UR18, URZ, !UP1 ;  /* 0x0000003f120a7287 */ /* 0x000fe2000c800000 */
[----:B------:R-:W-:Y:S01]  /*16b0*/  IADD3 R19, R9, UR8, RZ ;  /* 0x0000000809137c10 */ /* 0x000fe2000fffe0ff */
[----:B------:R-:W-:Y:S01]  /*16c0*/  ULDC.64 UR6, c[0x0][0x1e8] ;  /* 0x00007a0000067ab9 */ /* 0x000fe20000000a00 */
[----:B------:R-:W-:Y:S01]  /*16d0*/  IMAD.SHL.U32 R2, R31, 0x8, RZ ;  /* 0x000000081f027824 */ /* 0x000fe200078e00ff */
[----:B------:R-:W-:Y:S01]  /*16e0*/  ULDC.64 UR4, c[0x0][0x1b0] ;  /* 0x00006c0000047ab9 */ /* 0x000fe20000000a00 */
[----:B------:R-:W-:Y:S01]  /*16f0*/  IMAD.SHL.U32 R0, R248, 0x40, RZ ;  /* 0x00000040f8007824 */ /* 0x000fe200078e00ff */
[----:B------:R-:W-:Y:S01]  /*1700*/  UIMAD UR6, UR9, UR6, URZ ;  /* 0x00000006090672a4 */ /* 0x000fe2000f8e023f */
[----:B------:R-:W-:Y:S01]  /*1710*/  IMAD.MOV.U32 R18, RZ, RZ, R8 ;  /* 0x000000ffff127224 */ /* 0x000fe200078e0008 */
[--C-:B------:R-:W-:Y:S01]  /*1720*/  SHF.R.S32.HI R3, RZ, 0x1f, R2.reuse ;  /* 0x0000001fff037819 */ /* 0x100fe20000011402 */
[----:B------:R-:W-:Y:S01]  /*1730*/  UIMAD UR4, UR12, UR4, URZ ;  /* 0x000000040c0472a4 */ /* 0x000fe2000f8e023f */
[----:B------:R-:W-:Y:S01]  /*1740*/  LOP3.LUT R0, R0, 0x1c0, RZ, 0xc0, !PT ;  /* 0x000001c000007812 */ /* 0x000fe200078ec0ff */
[----:B------:R-:W-:Y:S01]  /*1750*/  UIMAD UR6, UR10, UR7, UR6 ;  /* 0x000000070a0672a4 */ /* 0x000fe2000f8e0206 */
[----:B------:R-:W-:Y:S01]  /*1760*/  IMAD R8, R14, c[0x0][0x178], RZ ;  /* 0x00005e000e087a24 */ /* 0x000fe200078e02ff */
[----:B------:R-:W-:Y:S01]  /*1770*/  UIMAD UR7, UR21, UR5, UR4 ;  /* 0x00000005150772a4 */ /* 0x000fe2000f8e0204 */
[--C-:B------:R-:W-:Y:S01]  /*1780*/  LOP3.LUT R6, R0, 0x38, R2.reuse, 0xf8, !PT ;  /* 0x0000003800067812 */ /* 0x100fe200078ef802 */
[----:B------:R-:W-:Y:S01]  /*1790*/  IMAD.WIDE.U32 R4, R12, c[0x0][0x1e0], R2 ;  /* 0x000078000c047a25 */ /* 0x000fe200078e0002 */
[----:B------:R-:W-:Y:S01]  /*17a0*/  SHF.R.U32.HI R0, RZ, 0x3, R0 ;  /* 0x00000003ff007819 */ /* 0x000fe20000011600 */
[----:B------:R-:W-:Y:S01]  /*17b0*/  ULDC.64 UR4, c[0x0][0x1b8] ;  /* 0x00006e0000047ab9 */ /* 0x000fe20000000a00 */
[----:B------:R-:W-:Y:S01]  /*17c0*/  IADD3 R22, R2, 0x40, RZ ;  /* 0x0000004002167810 */ /* 0x000fe20007ffe0ff */
[----:B------:R-:W-:Y:S01]  /*17d0*/  IMAD R8, R13, c[0x0][0x17c], R8 ;  /* 0x00005f000d087a24 */ /* 0x000fe200078e0208 */
[----:B------:R-:W-:Y:S01]  /*17e0*/  LOP3.LUT R20, R6, R0, RZ, 0x3c, !PT ;  /* 0x0000000006147212 */ /* 0x000fe200078e3cff */
[----:B------:R-:W-:Y:S01]  /*17f0*/  IMAD.MOV.U32 R6, RZ, RZ, R4 ;  /* 0x000000ffff067224 */ /* 0x000fe200078e0004 */
[----:B------:R-:W-:Y:S01]  /*1800*/  IADD3 R7, R5, UR25, RZ ;  /* 0x0000001905077c10 */ /* 0x000fe2000fffe0ff */
[----:B------:R-:W-:Y:S01]  /*1810*/  IMAD.WIDE.U32 R4, R12, c[0x0][0x1b0], R2 ;  /* 0x00006c000c047a25 */ /* 0x000fe200078e0002 */
[----:B------:R-:W-:Y:S01]  /*1820*/  UIMAD UR4, UR9, UR4, URZ ;  /* 0x00000004090472a4 */ /* 0x000fe2000f8e023f */
[----:B------:R-:W-:Y:S01]  /*1830*/  ISETP.GE.AND P2, PT, R2, c[0x0][0x1cc], PT ;  /* 0x0000730002007a0c */ /* 0x000fe20003f46270 */
[----:B------:R-:W-:Y:S01]  /*1840*/  USEL UR12, UR18, URZ, !UP2 ;  /* 0x0000003f120c7287 */ /* 0x000fe2000d000000 */
[----:B------:R-:W-:Y:S01]  /*1850*/  IMAD.U32 R12, RZ, RZ, UR10 ;  /* 0x0000000aff0c7e24 */ /* 0x000fe2000f8e00ff */
[----:B------:R-:W-:Y:S01]  /*1860*/  IADD3 R5, R5, UR7, RZ ;  /* 0x0000000705057c10 */ /* 0x000fe2000fffe0ff */
[----:B------:R-:W-:Y:S01]  /*1870*/  IMAD R0, R14, c[0x0][0x208], RZ ;  /* 0x000082000e007a24 */ /* 0x000fe200078e02ff */
[----:B------:R-:W-:Y:S01]  /*1880*/  UIMAD UR4, UR10, UR5, UR4 ;  /* 0x000000050a0472a4 */ /* 0x000fe2000f8e0204 */
[----:B------:R-:W-:Y:S01]  /*1890*/  IMAD.WIDE.U32 R6, R12, c[0x0][0x1e8], R6 ;  /* 0x00007a000c067a25 */ /* 0x000fe200078e0006 */
[----:B------:R-:W-:Y:S01]  /*18a0*/  UIADD3 UR10, -UR13, UR16, URZ ;  /* 0x000000100d0a7290 */ /* 0x000fe2000fffe13f */
[C---:B------:R-:W-:Y:S01]  /*18b0*/  IADD3 R23, R2.reuse, 0x80, RZ ;  /* 0x0000008002177810 */ /* 0x040fe20007ffe0ff */
[----:B------:R-:W-:Y:S01]  /*18c0*/  USHF.R.S32.HI UR8, URZ, 0x1f, UR15 ;  /* 0x0000001f3f087899 */ /* 0x000fe2000801140f */
[----:B------:R-:W-:Y:S01]  /*18d0*/  IMAD R24, R13, c[0x0][0x20c], R0 ;  /* 0x000083000d187a24 */ /* 0x000fe200078e0200 */
[----:B------:R-:W-:Y:S01]  /*18e0*/  IADD3 R7, R7, UR6, RZ ;  /* 0x0000000607077c10 */ /* 0x000fe2000fffe0ff */
[--C-:B------:R-:W-:Y:S01]  /*18f0*/  IMAD.WIDE.U32 R14, R13, c[0x0][0x178], R2.reuse ;  /* 0x00005e000d0e7a25 */ /* 0x100fe200078e0002 */
[----:B------:R-:W-:Y:S01]  /*1900*/  IADD3 R25, R2, 0xc0, RZ ;  /* 0x000000c002197810 */ /* 0x000fe20007ffe0ff */
[----:B------:R-:W-:Y:S01]  /*1910*/  USEL UR11, UR11, URZ, !UP2 ;  /* 0x0000003f0b0b7287 */ /* 0x000fe2000d000000 */
[----:B------:R-:W-:Y:S01]  /*1920*/  CS2R R160, SRZ ;  /* 0x0000000000a07805 */ /* 0x000fe2000001ff00 */
[----:B------:R-:W-:Y:S01]  /*1930*/  IMAD R0, R11, c[0x0][0x1d8], RZ ;  /* 0x000076000b007a24 */ /* 0x000fe200078e02ff */
[----:B------:R-:W-:Y:S01]  /*1940*/  ISETP.GE.AND P4, PT, R25, c[0x0][0x1cc], PT ;  /* 0x0000730019007a0c */ /* 0x000fe20003f86270 */
[----:B------:R-:W-:Y:S01]  /*1950*/  IMAD.WIDE.U32 R16, R13, c[0x0][0x208], R2 ;  /* 0x000082000d107a25 */ /* 0x000fe200078e0002 */
[----:B------:R-:W-:Y:S01]  /*1960*/  USHF.L.U32 UR21, UR15, 0x6, URZ ;  /* 0x000000060f157899 */ /* 0x000fe2000800063f */
[----:B------:R-:W-:Y:S01]  /*1970*/  CS2R R158, SRZ ;  /* 0x00000000009e7805 */ /* 0x000fe2000001ff00 */
[----:B------:R-:W-:Y:S01]  /*1980*/  CS2R R156, SRZ ;  /* 0x00000000009c7805 */ /* 0x000fe2000001ff00 */
[----:B------:R-:W-:Y:S01]  /*1990*/  IMAD.WIDE.U32 R12, R12, c[0x0][0x1b8], R4 ;  /* 0x00006e000c0c7a25 */ /* 0x000fe200078e0004 */
[----:B------:R-:W-:Y:S01]  /*19a0*/  USHF.R.S32.HI UR25, URZ, 0x1f, UR21 ;  /* 0x0000001f3f197899 */ /* 0x000fe20008011415 */
[----:B------:R-:W-:Y:S01]  /*19b0*/  CS2R R154, SRZ ;  /* 0x00000000009a7805 */ /* 0x000fe2000001ff00 */
[----:B------:R-:W-:Y:S01]  /*19c0*/  CS2R R152, SRZ ;  /* 0x0000000000987805 */ /* 0x000fe2000001ff00 */
[----:B------:R-:W-:Y:S01]  /*19d0*/  IMAD.IADD R5, R15, 0x1, R8 ;  /* 0x000000010f057824 */ /* 0x000fe200078e0208 */
[----:B------:R-:W-:Y:S01]  /*19e0*/  CS2R R150, SRZ ;  /* 0x0000000000967805 */ /* 0x000fe2000001ff00 */
[----:B------:R-:W-:Y:S01]  /*19f0*/  IMAD.U32 R15, RZ, RZ, UR19 ;  /* 0x00000013ff0f7e24 */ /* 0x000fe2000f8e00ff */
[----:B------:R-:W-:Y:S01]  /*1a00*/  CS2R R148, SRZ ;  /* 0x0000000000947805 */ /* 0x000fe2000001ff00 */
[C---:B------:R-:W-:Y:S01]  /*1a10*/  IMAD R3, R10.reuse, c[0x0][0x1dc], R0 ;  /* 0x000077000a037a24 */ /* 0x040fe200078e0200 */
[----:B------:R-:W-:Y:S01]  /*1a20*/  CS2R R146, SRZ ;  /* 0x0000000000927805 */ /* 0x000fe2000001ff00 */
[----:B------:R-:W-:Y:S01]  /*1a30*/  IMAD.WIDE.U32 R8, R10, c[0x0][0x1d8], R6 ;  /* 0x000076000a087a25 */ /* 0x000fe200078e0006 */
[----:B------:R-:W-:Y:S01]  /*1a40*/  IADD3 R7, R13, UR4, RZ ;  /* 0x000000040d077c10 */ /* 0x000fe2000fffe0ff */
[----:B------:R-:W-:Y:S01]  /*1a50*/  ULDC.64 UR4, c[0x0][0x180] ;  /* 0x0000600000047ab9 */ /* 0x000fe20000000a00 */
[----:B------:R-:W-:Y:S01]  /*1a60*/  CS2R R144, SRZ ;  /* 0x0000000000907805 */ /* 0x000fe2000001ff00 */
[----:B------:R-:W-:Y:S01]  /*1a70*/  IMAD.MOV.U32 R4, RZ, RZ, R14 ;  /* 0x000000ffff047224 */ /* 0x000fe200078e000e */
[----:B------:R-:W-:Y:S01]  /*1a80*/  UIMAD UR4, UR24, UR4, URZ ;  /* 0x00000004180472a4 */ /* 0x000fe2000f8e023f */
[----:B------:R-:W-:Y:S01]  /*1a90*/  IMAD.IADD R3, R9, 0x1, R3 ;  /* 0x0000000109037824 */ /* 0x000fe200078e0203 */
[----:B------:R-:W-:Y:S01]  /*1aa0*/  CS2R R142, SRZ ;  /* 0x00000000008e7805 */ /* 0x000fe2000001ff00 */
[----:B------:R-:W-:Y:S01]  /*1ab0*/  IMAD.WIDE.U32 R14, R15, c[0x0][0x180], R4 ;  /* 0x000060000f0e7a25 */ /* 0x000fe200078e0004 */
[C---:B------:R-:W-:Y:S01]  /*1ac0*/  LEA R4, P0, R8.reuse, c[0x0][0x1c0], 0x1 ;  /* 0x0000700008047a11 */ /* 0x040fe200078008ff */
[----:B------:R-:W-:Y:S01]  /*1ad0*/  UIMAD UR6, UR19, UR5, UR4 ;  /* 0x00000005130672a4 */ /* 0x000fe2000f8e0204 */
[----:B------:R-:W-:Y:S01]  /*1ae0*/  CS2R R140, SRZ ;  /* 0x00000000008c7805 */ /* 0x000fe2000001ff00 */
[----:B------:R-:W-:Y:S01]  /*1af0*/  IMAD R0, R11, c[0x0][0x1a8], RZ ;  /* 0x00006a000b007a24 */ /* 0x000fe200078e02ff */
[----:B------:R-:W-:Y:S01]  /*1b00*/  LEA.HI.X R5, R8, c[0x0][0x1c4], R3, 0x1, P0 ;  /* 0x0000710008057a11 */ /* 0x000fe200000f0c03 */
[----:B------:R-:W-:Y:S01]  /*1b10*/  IMAD.MOV.U32 R6, RZ, RZ, R12 ;  /* 0x000000ffff067224 */ /* 0x000fe200078e000c */
[----:B------:R-:W-:Y:S01]  /*1b20*/  ULDC.64 UR4, c[0x0][0x178] ;  /* 0x00005e0000047ab9 */ /* 0x000fe20000000a00 */
[C---:B------:R-:W-:Y:S01]  /*1b30*/  IMAD R0, R10.reuse, c[0x0][0x1ac], R0 ;  /* 0x00006b000a007a24 */ /* 0x040fe200078e0200 */
[----:B------:R-:W-:Y:S01]  /*1b40*/  UIMAD.WIDE.U32 UR26, UR15, UR4, URZ ;  /* 0x000000040f1a72a5 */ /* 0x000fe2000f8e003f */
[----:B------:R-:W-:Y:S01]  /*1b50*/  IMAD.MOV.U32 R3, RZ, RZ, c[0x0][0x1d8] ;  /* 0x00007600ff037624 */ /* 0x000fe200078e00ff */
[----:B------:R-:W-:Y:S01]  /*1b60*/  UIMAD UR4, UR8, UR4, URZ ;  /* 0x00000004080472a4 */ /* 0x000fe2000f8e023f */
[----:B------:R-:W-:Y:S01]  /*1b70*/  IMAD.WIDE.U32 R10, R10, c[0x0][0x1a8], R6 ;  /* 0x00006a000a0a7a25 */ /* 0x000fe200078e0006 */
[----:B------:R-:W-:Y:S01]  /*1b80*/  CS2R R138, SRZ ;  /* 0x00000000008a7805 */ /* 0x000fe2000001ff00 */
[----:B------:R-:W-:Y:S01]  /*1b90*/  CS2R R136, SRZ ;  /* 0x0000000000887805 */ /* 0x000fe2000001ff00 */
[----:B------:R-:W-:Y:S01]  /*1ba0*/  LEA R8, P1, R3, R4, 0x6 ;  /* 0x0000000403087211 */ /* 0x000fe200078230ff */
[----:B------:R-:W-:Y:S01]  /*1bb0*/  IMAD.MOV.U32 R9, RZ, RZ, c[0x0][0x1dc] ;  /* 0x00007700ff097624 */ /* 0x000fe200078e00ff */
[C---:B------:R-:W-:Y:S01]  /*1bc0*/  LEA R6, P0, R10.reuse, c[0x0][0x190], 0x1 ;  /* 0x000064000a067a11 */ /* 0x040fe200078008ff */
[----:B------:R-:W-:Y:S01]  /*1bd0*/  IMAD.IADD R0, R11, 0x1, R0 ;  /* 0x000000010b007824 */ /* 0x000fe200078e0200 */
[----:B------:R-:W-:Y:S01]  /*1be0*/  IADD3 R11, R15, UR6, RZ ;  /* 0x000000060f0b7c10 */ /* 0x000fe2000fffe0ff */
[----:B------:R-:W-:Y:S01]  /*1bf0*/  IMAD.MOV.U32 R13, RZ, RZ, c[0x0][0x1a8] ;  /* 0x00006a00ff0d7624 */ /* 0x000fe200078e00ff */
[----:B------:R-:W-:Y:S01]  /*1c00*/  LEA.HI.X R9, R3, R5, R9, 0x6, P1 ;  /* 0x0000000503097211 */ /* 0x000fe200008f3409 */
[----:B------:R-:W-:Y:S01]  /*1c10*/  UIMAD UR6, UR15, UR5, UR4 ;  /* 0x000000050f0672a4 */ /* 0x000fe2000f8e0204 */
[----:B------:R-:W-:Y:S01]  /*1c20*/  LEA.HI.X R7, R10, c[0x0][0x194], R0, 0x1, P0 ;  /* 0x000065000a077a11 */ /* 0x000fe200000f0c00 */
[----:B------:R-:W-:Y:S01]  /*1c30*/  IMAD.MOV.U32 R10, RZ, RZ, R14 ;  /* 0x000000ffff0a7224 */ /* 0x000fe200078e000e */
[----:B------:R-:W-:Y:S01]  /*1c40*/  LEA.HI R3, R36, R101, RZ, 0x6 ;  /* 0x0000006524037211 */ /* 0x000fe200078f30ff */
[----:B------:R-:W-:Y:S01]  /*1c50*/  ULDC.64 UR4, c[0x0][0x188] ;  /* 0x0000620000047ab9 */ /* 0x000fe20000000a00 */
[----:B------:R-:W-:Y:S01]  /*1c60*/  IADD3 R0, -R248, UR10, RZ ;  /* 0x0000000af8007c10 */ /* 0x000fe2000fffe1ff */
[----:B------:R-:W-:Y:S01]  /*1c70*/  UIMAD UR4, UR11, UR4, URZ ;  /* 0x000000040b0472a4 */ /* 0x000fe2000f8e023f */
[----:B------:R-:W-:Y:S01]  /*1c80*/  ISETP.GE.AND P1, PT, R22, c[0x0][0x1cc], PT ;  /* 0x0000730016007a0c */ /* 0x000fe20003f26270 */
[----:B------:R-:W-:Y:S01]  /*1c90*/  UIADD3 UR6, UR27, UR6, URZ ;  /* 0x000000061b067290 */ /* 0x000fe2000fffe03f */
[----:B------:R-:W-:Y:S01]  /*1ca0*/  SHF.R.S32.HI R30, RZ, 0x6, R3 ;  /* 0x00000006ff1e7819 */ /* 0x000fe20000011403 */
[----:B------:R-:W-:Y:S01]  /*1cb0*/  UIMAD UR4, UR12, UR5, UR4 ;  /* 0x000000050c0472a4 */ /* 0x000fe2000f8e0204 */
[C---:B------:R-:W-:Y:S01]  /*1cc0*/  ISETP.LT.OR P5, PT, R0.reuse, 0x1, P2 ;  /* 0x000000010000780c */ /* 0x040fe200017a1670 */
[----:B------:R-:W-:Y:S01]  /*1cd0*/  IMAD.MOV.U32 R246, RZ, RZ, 0x20 ;  /* 0x00000020fff67424 */ /* 0x000fe200078e00ff */
[----:B------:R-:W-:Y:S01]  /*1ce0*/  ISETP.LT.OR P3, PT, R0, 0x1, P1 ;  /* 0x000000010000780c */ /* 0x000fe20000f61670 */
[----:B------:R-:W-:Y:S01]  /*1cf0*/  IMAD R3, R30, 0x200, R20 ;  /* 0x000002001e037824 */ /* 0x000fe200078e0214 */
[----:B------:R-:W-:Y:S01]  /*1d00*/  ISETP.GE.AND P0, PT, R23, c[0x0][0x1cc], PT ;  /* 0x0000730017007a0c */ /* 0x000fe20003f06270 */
[----:B------:R-:W-:Y:S01]  /*1d10*/  IMAD.U32 R20, RZ, RZ, UR12 ;  /* 0x0000000cff147e24 */ /* 0x000fe2000f8e00ff */
[----:B------:R-:W-:Y:S01]  /*1d20*/  ISETP.LT.OR P6, PT, R0, 0x1, P4 ;  /* 0x000000010000780c */ /* 0x000fe200027c1670 */
[----:B------:R-:W-:Y:S01]  /*1d30*/  IMAD.SHL.U32 R240, R3, 0x2, RZ ;  /* 0x0000000203f07824 */ /* 0x000fe200078e00ff */
[----:B------:R-:W-:Y:S01]  /*1d40*/  CS2R R134, SRZ ;  /* 0x0000000000867805 */ /* 0x000fe2000001ff00 */
[----:B------:R-:W-:Y:S01]  /*1d50*/  IMAD.WIDE.U32 R34, R20, c[0x0][0x188], R10 ;  /* 0x0000620014227a25 */ /* 0x000fe200078e000a */
[----:B------:R-:W-:Y:S01]  /*1d60*/  CS2R R132, SRZ ;  /* 0x0000000000847805 */ /* 0x000fe2000001ff00 */
[----:B------:R-:W-:Y:S01]  /*1d70*/  CS2R R130, SRZ ;  /* 0x0000000000827805 */ /* 0x000fe2000001ff00 */
[----:B------:R-:W-:Y:S01]  /*1d80*/  CS2R R128, SRZ ;  /* 0x0000000000807805 */ /* 0x000fe2000001ff00 */
[----:B------:R-:W-:Y:S01]  /*1d90*/  @!PT LDS RZ, [RZ] ;  /* 0x00000000fffff984 */ /* 0x000fe20000000800 */
[----:B------:R-:W-:Y:S01]  /*1da0*/  @!PT LDS RZ, [RZ] ;  /* 0x00000000fffff984 */ /* 0x000fe20000000800 */
[----:B------:R-:W-:Y:S01]  /*1db0*/  @!PT LDS RZ, [RZ] ;  /* 0x00000000fffff984 */ /* 0x000fe20000000800 */
[----:B------:R1:W-:Y:S01]  /*1dc0*/  LDGSTS.E.BYPASS.LTC128B.128 [R240+0x8080], [R4.64], !P5 ;  /* 0x0808000004f07fae */ /* 0x0003e2000e901d56 */
[----:B------:R-:W-:Y:S01]  /*1dd0*/  ISETP.LT.OR P5, PT, R0, 0x21, P2 ;  /* 0x000000210000780c */ /* 0x000fe200017a1670 */
[----:B------:R-:W-:Y:S01]  /*1de0*/  IMAD.WIDE.U32 R14, R20, c[0x0][0x278], R18 ;  /* 0x00009e00140e7a25 */ /* 0x000fe200078e0012 */
[C---:B------:R-:W-:Y:S01]  /*1df0*/  ISETP.LT.OR P2, PT, R0.reuse, 0x21, P1 ;  /* 0x000000210000780c */ /* 0x040fe20000f41670 */
[----:B------:R1:W-:Y:S01]  /*1e00*/  LDGSTS.E.BYPASS.LTC128B.128 [R240+0xa080], [R4.64+0x80], !P3 ;  /* 0x0a08008004f07fae */ /* 0x0003e2000d901d56 */
[C---:B------:R-:W-:Y:S01]  /*1e10*/  LEA R12, P3, R13.reuse, R6, 0x6 ;  /* 0x000000060d0c7211 */ /* 0x040fe200078630ff */
[----:B------:R-:W-:Y:S01]  /*1e20*/  CS2R R126, SRZ ;  /* 0x00000000007e7805 */ /* 0x000fe2000001ff00 */
[C---:B------:R-:W-:Y:S01]  /*1e30*/  ISETP.LT.OR P1, PT, R0.reuse, 0x21, P0 ;  /* 0x000000210000780c */ /* 0x040fe20000721670 */
[----:B------:R-:W-:Y:S01]  /*1e40*/  STL.64 [R1], R34 ;  /* 0x0000002201007387 */ /* 0x000fe20000100a00 */
[----:B------:R-:W-:Y:S01]  /*1e50*/  LEA.HI.X R13, R13, R7, R32, 0x6, P3 ;  /* 0x000000070d0d7211 */ /* 0x000fe200018f3420 */
[----:B------:R-:W-:Y:S01]  /*1e60*/  CS2R R124, SRZ ;  /* 0x00000000007c7805 */ /* 0x000fe2000001ff00 */
[C---:B------:R-:W-:Y:S01]  /*1e70*/  ISETP.LT.OR P3, PT, R0.reuse, 0x1, P0 ;  /* 0x000000010000780c */ /* 0x040fe20000761670 */
[----:B------:R-:W-:Y:S01]  /*1e80*/  CS2R R122, SRZ ;  /* 0x00000000007a7805 */ /* 0x000fe2000001ff00 */
[----:B------:R-:W-:Y:S01]  /*1e90*/  ISETP.LT.OR P0, PT, R0, 0x21, P4 ;  /* 0x000000210000780c */ /* 0x000fe20002701670 */
[----:B------:R-:W-:Y:S01]  /*1ea0*/  CS2R R120, SRZ ;  /* 0x0000000000787805 */ /* 0x000fe2000001ff00 */
[----:B------:R-:W-:Y:S01]  /*1eb0*/  ISETP.GE.AND P4, PT, R2, c[0x0][0x19c], PT ;  /* 0x0000670002007a0c */ /* 0x000fe20003f86270 */
[----:B------:R-:W-:Y:S01]  /*1ec0*/  CS2R R118, SRZ ;  /* 0x0000000000767805 */ /* 0x000fe2000001ff00 */
[----:B------:R-:W-:Y:S01]  /*1ed0*/  IADD3 R21, R35, UR4, RZ ;  /* 0x0000000423157c10 */ /* 0x000fe2000fffe0ff */
[----:B------:R-:W-:Y:S01]  /*1ee0*/  ULDC.64 UR4, c[0x0][0x278] ;  /* 0x00009e0000047ab9 */ /* 0x000fe20000000a00 */
[----:B------:R-:W-:Y:S01]  /*1ef0*/  SHF.R.S32.HI R19, RZ, 0x2, R33 ;  /* 0x00000002ff137819 */ /* 0x000fe20000011421 */
[----:B------:R-:W-:Y:S01]  /*1f00*/  UIMAD UR4, UR11, UR4, URZ ;  /* 0x000000040b0472a4 */ /* 0x000fe2000f8e023f */
[----:B------:R-:W-:Y:S01]  /*1f10*/  CS2R R116, SRZ ;  /* 0x0000000000747805 */ /* 0x000fe2000001ff00 */
[----:B------:R2:W-:Y:S01]  /*1f20*/  STL [R1+0x8], R21 ;  /* 0x0000081501007387 */ /* 0x0005e20000100800 */
        /* <DEDUP_REMOVED lines=10> */
[----:B------:R-:W-:Y:S01]  /*1fd0*/  CS2R R102, SRZ ;  /* 0x0000000000667805 */ /* 0x000fe2000001ff00 */
[----:B------:R3:W-:Y:S01]  /*1fe0*/  LDGSTS.E.BYPASS.LTC128B.128 [R240+0x9080], [R8.64], !P5 ;  /* 0x0908000008f07fae */ /* 0x0007e2000e901d56 */
[C---:B------:R-:W-:Y:S01]  /*1ff0*/  ISETP.LT.OR P5, PT, R0.reuse, 0x1, P3 ;  /* 0x000000010000780c */ /* 0x040fe20001fa1670 */
        /* <DEDUP_REMOVED lines=11> */
[----:B------:R-:W-:Y:S01]  /*20b0*/  CS2R R86, SRZ ;  /* 0x0000000000567805 */ /* 0x000fe2000001ff00 */
[----:B------:R-:W-:Y:S01]  /*20c0*/  CS2R R84, SRZ ;  /* 0x0000000000547805 */ /* 0x000fe2000001ff00 */
[----:B------:R-:W-:Y:S01]  /*20d0*/  CS2R R82, SRZ ;  /* 0x0000000000527805 */ /* 0x000fe2000001ff00 */
[----:B------:R4:W-:Y:S01]  /*20e0*/  LDGSTS.E.BYPASS.LTC128B.128 [R240+0x80], [R6.64], !P6 ;  /* 0x0008000006f07fae */ /* 0x0009e2000f101d56 */
[C---:B------:R-:W-:Y:S01]  /*20f0*/  ISETP.LT.OR P6, PT, R0.reuse, 0x1, P2 ;  /* 0x000000010000780c */ /* 0x040fe200017c1670 */
[----:B------:R-:W-:Y:S01]  /*2100*/  CS2R R80, SRZ ;  /* 0x0000000000507805 */ /* 0x000fe2000001ff00 */
[----:B------:R-:W-:Y:S01]  /*2110*/  CS2R R78, SRZ ;  /* 0x00000000004e7805 */ /* 0x000fe2000001ff00 */
[----:B------:R4:W-:Y:S01]  /*2120*/  LDGSTS.E.BYPASS.LTC128B.128 [R240+0x2080], [R6.64+0x80], !P5 ;  /* 0x0208008006f07fae */ /* 0x0009e2000e901d56 */
[C---:B------:R-:W-:Y:S01]  /*2130*/  ISETP.LT.OR P5, PT, R0.reuse, 0x1, P1 ;  /* 0x000000010000780c */ /* 0x040fe20000fa1670 */
[----:B------:R-:W-:Y:S01]  /*2140*/  CS2R R76, SRZ ;  /* 0x00000000004c7805 */ /* 0x000fe2000001ff00 */
[----:B------:R-:W-:Y:S01]  /*2150*/  P2R R10, PR, RZ, 0x40 ;  /* 0x00000040ff0a7803 */ /* 0x000fe20000000000 */
[----:B-1----:R-:W-:Y:S01]  /*2160*/  IMAD.U32 R4, RZ, RZ, UR26 ;  /* 0x0000001aff047e24 */ /* 0x002fe2000f8e00ff */
[C---:B------:R-:W-:Y:S01]  /*2170*/  ISETP.LT.OR P6, PT, R0.reuse, 0x21, P4 ;  /* 0x000000210000780c */ /* 0x040fe200027c1670 */
[----:B------:R-:W-:Y:S01]  /*2180*/  IMAD.U32 R5, RZ, RZ, UR27 ;  /* 0x0000001bff057e24 */ /* 0x000fe2000f8e00ff */
[----:B------:R-:W-:Y:S01]  /*2190*/  ISETP.LT.OR P4, PT, R0, 0x21, P1 ;  /* 0x000000210000780c */ /* 0x000fe20000f81670 */
[----:B------:R-:W-:Y:S01]  /*21a0*/  IMAD.U32 R5, RZ, RZ, UR6 ;  /* 0x00000006ff057e24 */ /* 0x000fe2000f8e00ff */
[----:B------:R-:W-:Y:S01]  /*21b0*/  ISETP.NE.AND P1, PT, R10, RZ, PT ;  /* 0x000000ff0a00720c */ /* 0x000fe20003f25270 */
[----:B------:R-:W-:Y:S01]  /*21c0*/  ULDC.64 UR6, c[0x0][0x210] ;  /* 0x0000840000067ab9 */ /* 0x000fe20000000a00 */
[C---:B------:R-:W-:Y:S01]  /*21d0*/  LEA R3, P0, R4.reuse, R34, 0x6 ;  /* 0x0000002204037211 */ /* 0x040fe200078030ff */
[----:B------:R-:W-:Y:S01]  /*21e0*/  UIMAD UR6, UR24, UR6, URZ ;  /* 0x00000006180672a4 */ /* 0x000fe2000f8e023f */
[----:B------:R1:W-:Y:S01]  /*21f0*/  STL.64 [R1+0x18], R14 ;  /* 0x0000180e01007387 */ /* 0x0003e20000100a00 */
[----:B------:R-:W-:Y:S01]  /*2200*/  CS2R R74, SRZ ;  /* 0x00000000004a7805 */ /* 0x000fe2000001ff00 */
[----:B------:R-:W-:Y:S01]  /*2210*/  LEA.HI.X R5, R4, R21, R5, 0x6, P0 ;  /* 0x0000001504057211 */ /* 0x000fe200000f3405 */
[----:B------:R-:W-:Y:S01]  /*2220*/  UIMAD UR7, UR19, UR7, UR6 ;  /* 0x00000007130772a4 */ /* 0x000fe2000f8e0206 */
[----:B------:R-:W-:Y:S01]  /*2230*/  LEA R4, P0, R3, c[0x0][0x160], 0x1 ;  /* 0x0000580003047a11 */ /* 0x000fe200078008ff */
[----:B------:R-:W-:Y:S01]  /*2240*/  UIMAD UR6, UR12, UR5, UR4 ;  /* 0x000000050c0672a4 */ /* 0x000fe2000f8e0204 */
[----:B---3--:R-:W-:Y:S01]  /*2250*/  P2R R8, PR, RZ, 0x20 ;  /* 0x00000020ff087803 */ /* 0x008fe20000000000 */
[----:B------:R-:W-:Y:S01]  /*2260*/  IMAD.IADD R9, R17, 0x1, R24 ;  /* 0x0000000111097824 */ /* 0x000fe200078e0218 */
[C---:B------:R-:W-:Y:S01]  /*2270*/  ISETP.LT.OR P5, PT, R0.reuse, 0x21, P3 ;  /* 0x000000210000780c */ /* 0x040fe20001fa1670 */
[----:B------:R4:W-:Y:S01]  /*2280*/  LDGSTS.E.BYPASS.LTC128B.128 [R240+0x4080], [R6.64+0x100], !P1 ;  /* 0x0408010006f07fae */ /* 0x0009e2000c901d56 */
[----:B------:R-:W-:Y:S01]  /*2290*/  ISETP.LT.OR P3, PT, R0, 0x21, P2 ;  /* 0x000000210000780c */ /* 0x000fe20001761670 */
[----:B------:R-:W-:Y:S01]  /*22a0*/  IMAD.U32 R0, RZ, RZ, UR21 ;  /* 0x00000015ff007e24 */ /* 0x000fe2000f8e00ff */
[----:B------:R-:W-:Y:S01]  /*22b0*/  ISETP.NE.AND P2, PT, R8, RZ, PT ;  /* 0x000000ff0800720c */ /* 0x000fe20003f45270 */
[----:B------:R-:W-:Y:S01]  /*22c0*/  IMAD.MOV.U32 R8, RZ, RZ, R16 ;  /* 0x000000ffff087224 */ /* 0x000fe200078e0010 */
[----:B------:R-:W-:Y:S01]  /*22d0*/  ISETP.GE.AND P1, PT, R22, c[0x0][0x16c], PT ;  /* 0x00005b0016007a0c */ /* 0x000fe20003f26270 */
[----:B------:R-:W-:Y:S01]  /*22e0*/  ULDC.64 UR4, c[0x0][0x218] ;  /* 0x0000860000047ab9 */ /* 0x000fe20000000a00 */
[----:B------:R-:W-:Y:S01]  /*22f0*/  IADD3 R0, -R0, UR17, -R248 ;  /* 0x0000001100007c10 */ /* 0x000fe2000fffe9f8 */
[----:B------:R-:W-:Y:S01]  /*2300*/  UIMAD UR4, UR11, UR4, URZ ;  /* 0x000000040b0472a4 */ /* 0x000fe2000f8e023f */
[----:B------:R-:W-:Y:S01]  /*2310*/  LEA.HI.X R5, R3, c[0x0][0x164], R5, 0x1, P0 ;  /* 0x0000590003057a11 */ /* 0x000fe200000f0c05 */
[----:B------:R-:W-:Y:S01]  /*2320*/  IMAD.U32 R3, RZ, RZ, UR19 ;  /* 0x00000013ff037e24 */ /* 0x000fe2000f8e00ff */
[-C--:B--2---:R-:W-:Y:S01]  /*2330*/  LEA.HI R21, R36, R101.reuse, RZ, 0x4 ;  /* 0x0000006524157211 */ /* 0x084fe200078f20ff */
[----:B------:R-:W-:Y:S01]  /*2340*/  UIMAD UR5, UR12, UR5, UR4 ;  /* 0x000000050c0572a4 */ /* 0x000fe2000f8e0204 */
[----:B------:R-:W-:Y:S01]  /*2350*/  IADD3 R11, R15, UR6, RZ ;  /* 0x000000060f0b7c10 */ /* 0x000fe2000fffe0ff */
[----:B------:R-:W-:Y:S01]  /*2360*/  IMAD.WIDE.U32 R8, R3, c[0x0][0x210], R8 ;  /* 0x0000840003087a25 */ /* 0x000fe200078e0008 */
[----:B------:R-:W-:Y:S01]  /*2370*/  CS2R R72, SRZ ;  /* 0x0000000000487805 */ /* 0x000fe2000001ff00 */
[----:B------:R4:W-:Y:S01]  /*2380*/  LDGSTS.E.BYPASS.LTC128B.128 [R240+0x6080], [R6.64+0x180], !P2 ;  /* 0x0608018006f07fae */ /* 0x0009e2000d101d56 */
[----:B------:R-:W-:Y:S01]  /*2390*/  ISETP.GE.AND P2, PT, R2, c[0x0][0x16c], PT ;  /* 0x00005b0002007a0c */ /* 0x000fe20003f46270 */
[----:B------:R-:W-:Y:S01]  /*23a0*/  IMAD.MOV.U32 R3, RZ, RZ, c[0x0][0x178] ;  /* 0x00005e00ff037624 */ /* 0x000fe200078e00ff */
[----:B-1----:R-:W-:Y:S01]  /*23b0*/  LEA.HI R15, R36, R101, RZ, 0x5 ;  /* 0x00000065240f7211 */ /* 0x002fe200078f28ff */
[----:B------:R1:W-:Y:S01]  /*23c0*/  LDGSTS.E.BYPASS.LTC128B.128 [R240+0x1080], [R12.64], !P6 ;  /* 0x010800000cf07fae */ /* 0x0003e2000f101d56 */
[C---:B------:R-:W-:Y:S01]  /*23d0*/  ISETP.LT.OR P6, PT, R0.reuse, 0x1, P2 ;  /* 0x000000010000780c */ /* 0x040fe200017c1670 */
        /* <DEDUP_REMOVED lines=18> */
[----:B------:R2:W-:Y:S01]  /*2500*/  LDGSTS.E.BYPASS.LTC128B.128 [R240+0x10080], [R4.64], !P6 ;  /* 0x1008000004f07fae */ /* 0x0005e2000f101d56 */
[----:B------:R-:W-:Y:S01]  /*2510*/  ISETP.GT.AND P6, PT, R101, 0xf, PT ;  /* 0x0000000f6500780c */ /* 0x000fe20003fc4270 */
[----:B------:R-:W-:Y:S01]  /*2520*/  CS2R R54, SRZ ;  /* 0x0000000000367805 */ /* 0x000fe2000001ff00 */
[----:B----4-:R-:W-:Y:S01]  /*2530*/  IMAD.MOV.U32 R7, RZ, RZ, c[0x0][0x17c] ;  /* 0x00005f00ff077624 */ /* 0x010fe200078e00ff */
[----:B------:R2:W-:Y:S01]  /*2540*/  LDGSTS.E.BYPASS.LTC128B.128 [R240+0x12080], [R4.64+0x80], !P3 ;  /* 0x1208008004f07fae */ /* 0x0005e2000d901d56 */
[----:B------:R-:W-:Y:S01]  /*2550*/  ISETP.LT.OR P3, PT, R0, 0x1, P4 ;  /* 0x000000010000780c */ /* 0x000fe20002761670 */
[----:B------:R-:W-:Y:S01]  /*2560*/  CS2R R52, SRZ ;  /* 0x0000000000347805 */ /* 0x000fe2000001ff00 */
[C---:B------:R-:W-:Y:S01]  /*2570*/  ISETP.GE.AND P6, PT, R2.reuse, c[0x0][0x16c], PT ;  /* 0x00005b0002007a0c */ /* 0x040fe20003fc6270 */
[----:B------:R2:W-:Y:S01]  /*2580*/  LDGSTS.E.BYPASS.LTC128B.128 [R240+0x14080], [R4.64+0x100], !P0 ;  /* 0x1408010004f07fae */ /* 0x0005e2000c101d56 */
[C---:B------:R-:W-:Y:S01]  /*2590*/  LEA R6, P0, R3.reuse, R4, 0x6 ;  /* 0x0000000403067211 */ /* 0x040fe200078030ff */
[----:B------:R-:W-:Y:S01]  /*25a0*/  CS2R R50, SRZ ;  /* 0x0000000000327805 */ /* 0x000fe2000001ff00 */
[----:B------:R-:W-:Y:S01]  /*25b0*/  SEL R35, RZ, 0x1, P6 ;  /* 0x00000001ff237807 */ /* 0x000fe20003000000 */
[----:B------:R3:W-:Y:S01]  /*25c0*/  STL [R1+0x30], R11 ;  /* 0x0000300b01007387 */ /* 0x0007e20000100800 */
[----:B------:R-:W-:Y:S01]  /*25d0*/  LEA.HI.X R7, R3, R5, R7, 0x6, P0 ;  /* 0x0000000503077211 */ /* 0x000fe200000f3407 */
[----:B------:R-:W-:Y:S01]  /*25e0*/  CS2R R48, SRZ ;  /* 0x0000000000307805 */ /* 0x000fe2000001ff00 */
[----:B------:R-:W-:Y:S01]  /*25f0*/  IADD3 R3, R9, UR7, RZ ;  /* 0x0000000709037c10 */ /* 0x000fe2000fffe0ff */
[----:B------:R-:W-:Y:S01]  /*2600*/  ULDC.64 UR6, c[0x0][0x208] ;  /* 0x0000820000067ab9 */ /* 0x000fe20000000a00 */
[----:B------:R-:W-:Y:S01]  /*2610*/  SHF.R.S32.HI R9, RZ, 0x1f, R33 ;  /* 0x0000001fff097819 */ /* 0x000fe20000011421 */
[----:B------:R2:W-:Y:S01]  /*2620*/  LDGSTS.E.BYPASS.LTC128B.128 [R240+0x16080], [R4.64+0x180], !P3 ;  /* 0x1608018004f07fae */ /* 0x0005e2000d901d56 */
[----:B------:R-:W-:Y:S01]  /*2630*/  ISETP.GT.AND P3, PT, R101, 0xf, PT ;  /* 0x0000000f6500780c */ /* 0x000fe20003f64270 */
[----:B------:R-:W-:Y:S01]  /*2640*/  UIMAD UR4, UR8, UR6, URZ ;  /* 0x00000006080472a4 */ /* 0x000fe2000f8e023f */
[----:B-1----:R-:W-:Y:S01]  /*2650*/  SHF.R.S32.HI R13, RZ, 0x4, R21 ;  /* 0x00000004ff0d7819 */ /* 0x002fe20000011415 */
[----:B------:R1:W-:Y:S01]  /*2660*/  LDGSTS.E.BYPASS.LTC128B.128 [R240+0x11080], [R6.64], !P2 ;  /* 0x1108000006f07fae */ /* 0x0003e2000d101d56 */
[----:B------:R-:W-:Y:S01]  /*2670*/  UIMAD.WIDE.U32 UR26, UR15, UR6, URZ ;  /* 0x000000060f1a72a5 */ /* 0x000fe2000f8e003f */
[C---:B------:R-:W-:Y:S01]  /*2680*/  ISETP.GE.AND P2, PT, R2.reuse, c[0x0][0x1fc], PT ;  /* 0x00007f0002007a0c */ /* 0x040fe20003f46270 */
[----:B------:R-:W-:Y:S01]  /*2690*/  UIMAD UR4, UR15, UR7, UR4 ;  /* 0x000000070f0472a4 */ /* 0x000fe2000f8e0204 */
[----:B------:R-:W-:Y:S01]  /*26a0*/  LEA.HI R10, R21, R13, RZ, 0x1 ;  /* 0x0000000d150a7211 */ /* 0x000fe200078f08ff */
[----:B------:R1:W-:Y:S01]  /*26b0*/  LDGSTS.E.BYPASS.LTC128B.128 [R240+0x13080], [R6.64+0x80], !P1 ;  /* 0x1308008006f07fae */ /* 0x0003e2000c901d56 */
[----:B------:R-:W-:Y:S01]  /*26c0*/  ISETP.GE.AND P1, PT, R2, c[0x0][0x1fc], PT ;  /* 0x00007f0002007a0c */ /* 0x000fe20003f26270 */
[----:B------:R-:W-:Y:S01]  /*26d0*/  IMAD.MOV.U32 R2, RZ, RZ, R8 ;  /* 0x000000ffff027224 */ /* 0x000fe200078e0008 */
[----:B------:R-:W-:Y:S01]  /*26e0*/  LOP3.LUT R10, R10, 0xfffffffe, RZ, 0xc0, !PT ;  /* 0xfffffffe0a0a7812 */ /* 0x000fe200078ec0ff */
[----:B------:R-:W-:Y:S01]  /*26f0*/  UIADD3 UR4, UR27, UR4, URZ ;  /* 0x000000041b047290 */ /* 0x000fe2000fffe03f */
[----:B------:R-:W-:Y:S01]  /*2700*/  SHF.R.S32.HI R8, RZ, 0x1f, R15 ;  /* 0x0000001fff087819 */ /* 0x000fe2000001140f */
[----:B------:R-:W-:Y:S01]  /*2710*/  IMAD.WIDE.U32 R250, R20, c[0x0][0x218], R2 ;  /* 0x0000860014fa7a25 */ /* 0x000fe200078e0002 */
[----:B------:R-:W-:Y:S01]  /*2720*/  ULDC.64 UR8, c[0x0][0x288] ;  /* 0x0000a20000087ab9 */ /* 0x000fe20000000a00 */
[----:B------:R-:W-:Y:S01]  /*2730*/  CS2R R46, SRZ ;  /* 0x00000000002e7805 */ /* 0x000fe2000001ff00 */
[----:B------:R-:W-:Y:S01]  /*2740*/  UIMAD UR8, UR24, UR8, URZ ;  /* 0x00000008180872a4 */ /* 0x000fe2000f8e023f */
[----:B------:R-:W-:Y:S01]  /*2750*/  IMAD.IADD R17, R13, 0x1, -R10 ;  /* 0x000000010d117824 */ /* 0x000fe200078e0a0a */
[----:B------:R-:W-:Y:S01]  /*2760*/  IADD3 R252, R251, UR5, RZ ;  /* 0x00000005fbfc7c10 */ /* 0x000fe2000fffe0ff */
[----:B------:R-:W-:Y:S01]  /*2770*/  IMAD.U32 R3, RZ, RZ, UR4 ;  /* 0x00000004ff037e24 */ /* 0x000fe2000f8e00ff */
[----:B------:R-:W-:Y:S01]  /*2780*/  SHF.R.S32.HI R10, RZ, 0x5, R15 ;  /* 0x00000005ff0a7819 */ /* 0x000fe2000001140f */
[----:B------:R-:W-:Y:S01]  /*2790*/  ULDC.64 UR4, c[0x0][0x238] ;  /* 0x00008e0000047ab9 */ /* 0x000fe20000000a00 */
[----:B------:R-:W-:Y:S01]  /*27a0*/  CS2R R44, SRZ ;  /* 0x00000000002c7805 */ /* 0x000fe2000001ff00 */
[----:B------:R-:W-:Y:S01]  /*27b0*/  UIMAD UR4, UR24, UR4, URZ ;  /* 0x00000004180472a4 */ /* 0x000fe2000f8e023f */
[----:B------:R-:W-:Y:S01]  /*27c0*/  LEA.HI R16, R10, R10, RZ, 0x1 ;  /* 0x0000000a0a107211 */ /* 0x000fe200078f08ff */
[----:B------:R-:W-:Y:S01]  /*27d0*/  UIMAD UR8, UR19, UR9, UR8 ;  /* 0x00000009130872a4 */ /* 0x000fe2000f8e0208 */
[----:B--2---:R-:W-:Y:S01]  /*27e0*/  @!P3 IADD3 R4, P0, R14, UR21, RZ ;  /* 0x000000150e04bc10 */ /* 0x004fe2000ff1e0ff */
[----:B------:R-:W-:Y:S01]  /*27f0*/  UIMAD UR4, UR19, UR5, UR4 ;  /* 0x00000005130472a4 */ /* 0x000fe2000f8e0204 */
[----:B------:R-:W-:Y:S01]  /*2800*/  P2R R14, PR, RZ, 0x2 ;  /* 0x00000002ff0e7803 */ /* 0x000fe20000000000 */
[----:B------:R-:W-:Y:S01]  /*2810*/  CS2R R42, SRZ ;  /* 0x00000000002a7805 */ /* 0x000fe2000001ff00 */
[----:B------:R-:W-:Y:S01]  /*2820*/  @!P3 IADD3.X R5, R11, UR25, RZ, P0, !PT ;  /* 0x000000190b05bc10 */ /* 0x000fe200087fe4ff */
[----:B------:R-:W-:Y:S01]  /*2830*/  CS2R R40, SRZ ;  /* 0x0000000000287805 */ /* 0x000fe2000001ff00 */
[----:B------:R-:W-:-:S02]  /*2840*/  @!P3 LEA R12, P0, R4, c[0x0][0x258], 0x2 ;  /* 0x00009600040cba11 */ /* 0x000fc400078010ff */
[----:B---3--:R-:W-:Y:S02]  /*2850*/  P2R R11, PR, RZ, 0x4 ;  /* 0x00000004ff0b7803 */ /* 0x008fe40000000000 */
[----:B------:R-:W-:Y:S01]  /*2860*/  @!P3 LEA.HI.X R13, R4, c[0x0][0x25c], R5, 0x2, P0 ;  /* 0x00009700040dba11 */ /* 0x000fe200000f1405 */
[----:B------:R-:W-:Y:S01]  /*2870*/  IMAD.U32 R4, RZ, RZ, UR26 ;  /* 0x0000001aff047e24 */ /* 0x000fe2000f8e00ff */
[C---:B------:R-:W-:Y:S01]  /*2880*/  ISETP.LT.OR P2, PT, R0.reuse, 0x21, P5 ;  /* 0x000000210000780c */ /* 0x040fe20002f41670 */
[----:B------:R-:W-:Y:S01]  /*2890*/  IMAD.U32 R5, RZ, RZ, UR27 ;  /* 0x0000001bff057e24 */ /* 0x000fe2000f8e00ff */
[----:B------:R-:W-:Y:S02]  /*28a0*/  ISETP.LT.OR P1, PT, R0, 0x21, P4 ;  /* 0x000000210000780c */ /* 0x000fe40002721670 */
[C---:B------:R-:W-:Y:S02]  /*28b0*/  LEA R2, P0, R4.reuse, R250, 0x6 ;  /* 0x000000fa04027211 */ /* 0x040fe400078030ff */
[----:B------:R-:W-:Y:S01]  /*28c0*/  ISETP.NE.AND P5, PT, R11, RZ, PT ;  /* 0x000000ff0b00720c */ /* 0x000fe20003fa5270 */
[----:B------:R-:W-:Y:S01]  /*28d0*/  IMAD.U32 R11, RZ, RZ, UR6 ;  /* 0x00000006ff0b7e24 */ /* 0x000fe2000f8e00ff */
[----:B------:R-:W-:-:S02]  /*28e0*/  LEA.HI.X R3, R4, R252, R3, 0x6, P0 ;  /* 0x000000fc04037211 */ /* 0x000fc400000f3403 */
[----:B------:R-:W-:Y:S02]  /*28f0*/  LEA.HI R5, R8, R10, RZ, 0x2 ;  /* 0x0000000a08057211 */ /* 0x000fe400078f10ff */
[C---:B------:R-:W-:Y:S01]  /*2900*/  ISETP.GE.AND P0, PT, R22.reuse, c[0x0][0x16c], PT ;  /* 0x00005b0016007a0c */ /* 0x040fe20003f06270 */
[----:B------:R1:W-:Y:S01]  /*2910*/  LDGSTS.E.BYPASS.LTC128B.128 [R240+0x15080], [R6.64+0x100], !P2 ;  /* 0x1508010006f07fae */ /* 0x0003e2000d101d56 */
[C---:B------:R-:W-:Y:S02]  /*2920*/  ISETP.GE.AND P3, PT, R22.reuse, c[0x0][0x1fc], PT ;  /* 0x00007f0016007a0c */ /* 0x040fe40003f66270 */
[----:B------:R-:W-:Y:S01]  /*2930*/  ISETP.GE.AND P4, PT, R22, c[0x0][0x1fc], PT ;  /* 0x00007f0016007a0c */ /* 0x000fe20003f86270 */
[----:B------:R1:W-:Y:S01]  /*2940*/  LDGSTS.E.BYPASS.LTC128B.128 [R240+0x17080], [R6.64+0x180], !P1 ;  /* 0x1708018006f07fae */ /* 0x0003e2000c901d56 */
[----:B------:R-:W-:Y:S02]  /*2950*/  LEA.HI R8, R9, R19, RZ, 0x3 ;  /* 0x0000001309087211 */ /* 0x000fe400078f18ff */
[----:B------:R-:W-:-:S02]  /*2960*/  SEL R22, RZ, 0x1, P5 ;  /* 0x00000001ff167807 */ /* 0x000fc40002800000 */
[----:B------:R-:W-:Y:S02]  /*2970*/  ISETP.GT.AND P5, PT, R101, 0xf, PT ;  /* 0x0000000f6500780c */ /* 0x000fe40003fa4270 */
[----:B------:R-:W-:Y:S02]  /*2980*/  SEL R32, RZ, 0xffffffff, P0 ;  /* 0xffffffffff207807 */ /* 0x000fe40000000000 */
[----:B------:R-:W-:Y:S02]  /*2990*/  LOP3.LUT R8, R8, 0xfffffff8, RZ, 0xc0, !PT ;  /* 0xfffffff808087812 */ /* 0x000fe400078ec0ff */
[----:B------:R-:W-:Y:S02]  /*29a0*/  ISETP.GE.AND P0, PT, R25, c[0x0][0x16c], PT ;  /* 0x00005b0019007a0c */ /* 0x000fe40003f06270 */
[----:B------:R-:W-:Y:S01]  /*29b0*/  LOP3.LUT R9, R5, 0xfffffffc, RZ, 0xc0, !PT ;  /* 0xfffffffc05097812 */ /* 0x000fe200078ec0ff */
[----:B------:R-:W-:Y:S01]  /*29c0*/  IMAD.IADD R24, R19, 0x1, -R8 ;  /* 0x0000000113187824 */ /* 0x000fe200078e0a08 */
[----:B------:R-:W-:-:S02]  /*29d0*/  LOP3.LUT R5, R16, 0xfffffffe, RZ, 0xc0, !PT ;  /* 0xfffffffe10057812 */ /* 0x000fc400078ec0ff */
[----:B------:R-:W-:Y:S01]  /*29e0*/  ISETP.GE.AND P1, PT, R23, c[0x0][0x16c], PT ;  /* 0x00005b0017007a0c */ /* 0x000fe20003f26270 */
[C---:B------:R-:W-:Y:S01]  /*29f0*/  IMAD.IADD R18, R10.reuse, 0x1, -R9 ;  /* 0x000000010a127824 */ /* 0x040fe200078e0a09 */
[----:B------:R-:W-:Y:S01]  /*2a00*/  SEL R243, RZ, 0x8, P0 ;  /* 0x00000008fff37807 */ /* 0x000fe20000000000 */
[----:B------:R-:W-:Y:S01]  /*2a10*/  IMAD.IADD R236, R10, 0x1, -R5 ;  /* 0x000000010aec7824 */ /* 0x000fe200078e0a05 */
[----:B------:R-:W-:Y:S01]  /*2a20*/  ISETP.NE.AND P6, PT, R14, RZ, PT ;  /* 0x000000ff0e00720c */ /* 0x000fe20003fc5270 */
[----:B------:R-:W-:Y:S01]  /*2a30*/  IMAD.U32 R14, RZ, RZ, UR7 ;  /* 0x00000007ff0e7e24 */ /* 0x000fe2000f8e00ff */
[----:B------:R-:W-:Y:S01]  /*2a40*/  LEA R4, P0, R2, c[0x0][0x1f0], 0x1 ;  /* 0x00007c0002047a11 */ /* 0x000fe200078008ff */
[----:B------:R-:W-:Y:S01]  /*2a50*/  USHF.L.U64.HI UR7, UR6, 0x5, UR7 ;  /* 0x0000000506077899 */ /* 0x000fe20008010207 */
[----:B------:R-:W-:Y:S01]  /*2a60*/  LOP3.LUT R8, R21, 0xfffffff0, RZ, 0xc0, !PT ;  /* 0xfffffff015087812 */ /* 0x000fe200078ec0ff */
[----:B------:R-:W-:Y:S01]  /*2a70*/  USHF.L.U32 UR6, UR6, 0x5, URZ ;  /* 0x0000000506067899 */ /* 0x000fe2000800063f */
[----:B------:R-:W-:Y:S01]  /*2a80*/  LOP3.LUT R9, R15, 0xffffffe0, RZ, 0xc0, !PT ;  /* 0xffffffe00f097812 */ /* 0x000fe200078ec0ff */
[----:B-1----:R-:W-:Y:S01]  /*2a90*/  IMAD.MOV.U32 R6, RZ, RZ, R28 ;  /* 0x000000ffff067224 */ /* 0x002fe200078e001c */
[----:B------:R-:W-:Y:S01]  /*2aa0*/  SEL R34, RZ, 0x4, P1 ;  /* 0x00000004ff227807 */ /* 0x000fe20000800000 */
[C---:B------:R-:W-:Y:S01]  /*2ab0*/  IMAD.IADD R8, R101.reuse, 0x1, -R8 ;  /* 0x0000000165087824 */ /* 0x040fe200078e0a08 */
[----:B------:R-:W-:Y:S01]  /*2ac0*/  SEL R15, RZ, 0xffffffff, P3 ;  /* 0xffffffffff0f7807 */ /* 0x000fe20001800000 */
[----:B------:R-:W-:Y:S01]  /*2ad0*/  IMAD.IADD R9, R101, 0x1, -R9 ;  /* 0x0000000165097824 */ /* 0x000fe200078e0a09 */
[----:B------:R-:W-:-:S02]  /*2ae0*/  ISETP.GE.AND P1, PT, R23, c[0x0][0x1fc], PT ;  /* 0x00007f0017007a0c */ /* 0x000fc40003f26270 */
[----:B------:R-:W-:Y:S01]  /*2af0*/  LEA.HI.X R5, R2, c[0x0][0x1f4], R3, 0x1, P0 ;  /* 0x00007d0002057a11 */ /* 0x000fe200000f0c03 */
[----:B------:R-:W-:Y:S01]  /*2b00*/  @!P5 IMAD.SHL.U32 R2, R101, 0x10, RZ ;  /* 0x000000106502d824 */ /* 0x000fe200078e00ff */
[C---:B------:R-:W-:Y:S02]  /*2b10*/  ISETP.LT.OR P3, PT, R0.reuse, 0x1, P6 ;  /* 0x000000010000780c */ /* 0x040fe40003761670 */
[----:B------:R-:W-:Y:S02]  /*2b20*/  ISETP.GE.AND P2, PT, R23, c[0x0][0x1fc], PT ;  /* 0x00007f0017007a0c */ /* 0x000fe40003f46270 */
[C---:B------:R-:W-:Y:S01]  /*2b30*/  ISETP.LT.OR P0, PT, R0.reuse, 0x1, P4 ;  /* 0x000000010000780c */ /* 0x040fe20002701670 */
[----:B------:R1:W-:Y:S01]  /*2b40*/  @!P5 LDGSTS.E.BYPASS.LTC128B.128 [R2+0x20080], [R12.64] ;  /* 0x200800000c02dfae */ /* 0x0003e2000b901d56 */
[----:B------:R-:W-:Y:S02]  /*2b50*/  SEL R242, RZ, 0x4, P1 ;  /* 0x00000004fff27807 */ /* 0x000fe40000800000 */
[----:B------:R-:W-:Y:S01]  /*2b60*/  ISETP.LT.OR P1, PT, R0, 0x1, P2 ;  /* 0x000000010000780c */ /* 0x000fe20001721670 */
[----:B------:R-:W0:Y:S01]  /*2b70*/  LDGDEPBAR ;  /* 0x00000000000079af */ /* 0x000e220000000000 */
[----:B------:R-:W-:-:S02]  /*2b80*/  SHF.R.S32.HI R10, RZ, 0x1f, R9 ;  /* 0x0000001fff0a7819 */ /* 0x000fc40000011409 */
[----:B------:R-:W-:Y:S01]  /*2b90*/  IADD3 R3, R27, UR4, RZ ;  /* 0x000000041b037c10 */ /* 0x000fe2000fffe0ff */
[----:B------:R2:W-:Y:S01]  /*2ba0*/  LDGSTS.E.BYPASS.LTC128B.128 [R240+0x18080], [R4.64], !P3 ;  /* 0x1808000004f07fae */ /* 0x0005e2000d901d56 */
[C---:B------:R-:W-:Y:S01]  /*2bb0*/  ISETP.LT.OR P3, PT, R0.reuse, 0x21, P6 ;  /* 0x000000210000780c */ /* 0x040fe20003761670 */
[----:B------:R-:W-:Y:S01]  /*2bc0*/  ULDC.64 UR4, c[0x0][0x290] ;  /* 0x0000a40000047ab9 */ /* 0x000fe20000000a00 */
[C---:B------:R-:W-:Y:S01]  /*2bd0*/  ISETP.LT.OR P6, PT, R0.reuse, 0x21, P4 ;  /* 0x000000210000780c */ /* 0x040fe200027c1670 */
[----:B------:R2:W-:Y:S01]  /*2be0*/  LDGSTS.E.BYPASS.LTC128B.128 [R240+0x1a080], [R4.64+0x80], !P0 ;  /* 0x1a08008004f07fae */ /* 0x0005e2000c101d56 */
[----:B------:R-:W-:Y:S01]  /*2bf0*/  ISETP.GE.AND P0, PT, R25, c[0x0][0x1fc], PT ;  /* 0x00007f0019007a0c */ /* 0x000fe20003f06270 */
[----:B------:R-:W-:Y:S01]  /*2c00*/  UIMAD UR4, UR11, UR4, URZ ;  /* 0x000000040b0472a4 */ /* 0x000fe2000f8e023f */
[----:B------:R-:W-:Y:S01]  /*2c10*/  P2R R21, PR, RZ, 0x8 ;  /* 0x00000008ff157803 */ /* 0x000fe20000000000 */
[----:B------:R2:W-:Y:S01]  /*2c20*/  LDGSTS.E.BYPASS.LTC128B.128 [R240+0x1c080], [R4.64+0x100], !P1 ;  /* 0x1c08010004f07fae */ /* 0x0005e2000c901d56 */
[C---:B------:R-:W-:Y:S01]  /*2c30*/  ISETP.LT.OR P4, PT, R0.reuse, 0x21, P2 ;  /* 0x000000210000780c */ /* 0x040fe20001781670 */
[----:B------:R-:W-:Y:S01]  /*2c40*/  UIMAD UR4, UR12, UR5, UR4 ;  /* 0x000000050c0472a4 */ /* 0x000fe2000f8e0204 */
[----:B------:R-:W-:-:S02]  /*2c50*/  ISETP.LT.OR P1, PT, R0, 0x1, P0 ;  /* 0x000000010000780c */ /* 0x000fc40000721670 */
[----:B------:R-:W-:Y:S02]  /*2c60*/  ISETP.LT.OR P3, PT, R0, 0x21, P0 ;  /* 0x000000210000780c */ /* 0x000fe40000761670 */
[----:B------:R-:W-:Y:S02]  /*2c70*/  IADD3 R7, R29, UR8, RZ ;  /* 0x000000081d077c10 */ /* 0x000fe4000fffe0ff */
[----:B------:R-:W-:Y:S02]  /*2c80*/  ISETP.GE.AND P5, PT, R25, c[0x0][0x1fc], PT ;  /* 0x00007f0019007a0c */ /* 0x000fe40003fa6270 */
[----:B-1----:R-:W-:Y:S01]  /*2c90*/  SHF.R.S32.HI R2, RZ, 0x1f, R8 ;  /* 0x0000001fff027819 */ /* 0x002fe20000011408 */
[----:B------:R-:W-:Y:S01]  /*2ca0*/  IMAD.WIDE.U32 R38, R20, c[0x0][0x290], R6 ;  /* 0x0000a40014267a25 */ /* 0x000fe200078e0006 */
[----:B------:R-:W-:Y:S02]  /*2cb0*/  LEA.HI R13, R10, R9, RZ, 0x2 ;  /* 0x000000090a0d7211 */ /* 0x000fe400078f10ff */
[----:B------:R-:W-:Y:S01]  /*2cc0*/  LEA.HI R230, R2, R8, RZ, 0x3 ;  /* 0x0000000802e67211 */ /* 0x000fe200078f18ff */
[----:B------:R-:W-:Y:S01]  /*2cd0*/  IMAD.MOV.U32 R2, RZ, RZ, R26 ;  /* 0x000000ffff027224 */ /* 0x000fe200078e001a */
[----:B------:R-:W-:Y:S01]  /*2ce0*/  LOP3.LUT R0, R13, 0x7ffffffc, RZ, 0xc0, !PT ;  /* 0x7ffffffc0d007812 */ /* 0x000fe200078ec0ff */
[----:B------:R-:W-:Y:S01]  /*2cf0*/  IMAD.SHL.U32 R6, R236, 0x10, RZ ;  /* 0x00000010ec067824 */ /* 0x000fe200078e00ff */
[----:B------:R-:W-:Y:S01]  /*2d00*/  LOP3.LUT R10, R230, 0xfffffff8, RZ, 0xc0, !PT ;  /* 0xfffffff8e60a7812 */ /* 0x000fe200078ec0ff */
[----:B------:R-:W-:Y:S01]  /*2d10*/  IMAD.WIDE.U32 R164, R20, c[0x0][0x240], R2 ;  /* 0x0000900014a47a25 */ /* 0x000fe200078e0002 */
[----:B------:R-:W-:Y:S01]  /*2d20*/  LEA.HI R7, R36, R101, RZ, 0x7 ;  /* 0x0000006524077211 */ /* 0x000fe200078f38ff */
[----:B------:R2:W-:Y:S01]  /*2d30*/  LDGSTS.E.BYPASS.LTC128B.128 [R240+0x1e080], [R4.64+0x180], !P1 ;  /* 0x1e08018004f07fae */ /* 0x0005e2000c901d56 */
[----:B------:R-:W-:Y:S01]  /*2d40*/  IADD3 R37, R39, UR4, RZ ;  /* 0x0000000427257c10 */ /* 0x000fe2000fffe0ff */
[----:B------:R-:W-:Y:S01]  /*2d50*/  IMAD.IADD R16, R8, 0x1, -R10 ;  /* 0x0000000108107824 */ /* 0x000fe200078e0a0a */
[----:B------:R-:W-:Y:S01]  /*2d60*/  LEA R10, P0, R11, R4, 0x6 ;  /* 0x000000040b0a7211 */ /* 0x000fe200078030ff */
[----:B------:R-:W-:Y:S01]  /*2d70*/  IMAD.SHL.U32 R8, R31, 0x40, RZ ;  /* 0x000000401f087824 */ /* 0x000fe200078e00ff */
[----:B------:R-:W-:Y:S01]  /*2d80*/  ULDC.64 UR4, c[0x0][0x240] ;  /* 0x0000900000047ab9 */ /* 0x000fe20000000a00 */
[----:B------:R-:W-:Y:S01]  /*2d90*/  IMAD.IADD R12, R9, 0x1, -R0 ;  /* 0x00000001090c7824 */ /* 0x000fe200078e0a00 */
[----:B------:R-:W-:Y:S01]  /*2da0*/  LEA.HI.X R11, R11, R5, R14, 0x6, P0 ;  /* 0x000000050b0b7211 */ /* 0x000fe200000f340e */
[----:B------:R-:W-:Y:S01]  /*2db0*/  IMAD.SHL.U32 R2, R248, 0x8, RZ ;  /* 0x00000008f8027824 */ /* 0x000fe200078e00ff */
[----:B------:R-:W-:Y:S01]  /*2dc0*/  LOP3.LUT R0, R8, 0x1c0, RZ, 0xc0, !PT ;  /* 0x000001c008007812 */ /* 0x000fe200078ec0ff */
[----:B------:R-:W-:Y:S01]  /*2dd0*/  IMAD.SHL.U32 R230, R230, 0x40, RZ ;  /* 0x00000040e6e67824 */ /* 0x000fe200078e00ff */
[----:B------:R-:W-:Y:S01]  /*2de0*/  UIMAD UR4, UR11, UR4, URZ ;  /* 0x000000040b0472a4 */ /* 0x000fe2000f8e023f */
[----:B------:R1:W-:Y:S01]  /*2df0*/  STL.64 [R1+0x10], R38 ;  /* 0x0000102601007387 */ /* 0x0003e20000100a00 */
[----:B------:R-:W-:-:S02]  /*2e00*/  LOP3.LUT R2, R2, 0x8, RZ, 0xc0, !PT ;  /* 0x0000000802027812 */ /* 0x000fc400078ec0ff */
[----:B------:R-:W-:Y:S01]  /*2e10*/  SHF.R.U32.HI R3, RZ, 0x3, R0 ;  /* 0x00000003ff037819 */ /* 0x000fe20000011600 */
[----:B------:R-:W-:Y:S01]  /*2e20*/  UIMAD UR4, UR12, UR5, UR4 ;  /* 0x000000050c0472a4 */ /* 0x000fe2000f8e0204 */
[----:B------:R-:W-:Y:S01]  /*2e30*/  LOP3.LUT R6, R0, 0x10, R6, 0xf8, !PT ;  /* 0x0000001000067812 */ /* 0x000fe200078ef806 */
[----:B------:R-:W-:Y:S01]  /*2e40*/  STL.64 [R1+0x28], R164 ;  /* 0x000028a401007387 */ /* 0x000fe20000100a00 */
[C---:B------:R-:W-:Y:S02]  /*2e50*/  LOP3.LUT R8, R3.reuse, R2, R0, 0x1e, !PT ;  /* 0x0000000203087212 */ /* 0x040fe400078e1e00 */
[----:B------:R-:W-:Y:S01]  /*2e60*/  SHF.R.S32.HI R0, RZ, 0x7, R7 ;  /* 0x00000007ff007819 */ /* 0x000fe20000011407 */
[----:B------:R-:W-:Y:S01]  /*2e70*/  IMAD.SHL.U32 R7, R30, 0x8, RZ ;  /* 0x000000081e077824 */ /* 0x000fe200078e00ff */
[----:B------:R-:W-:Y:S01]  /*2e80*/  LOP3.LUT R20, R3, R6, R2, 0x1e, !PT ;  /* 0x0000000603147212 */ /* 0x000fe200078e1e02 */
[C---:B------:R-:W-:Y:S01]  /*2e90*/  IMAD.SHL.U32 R3, R17.reuse, 0x20, RZ ;  /* 0x0000002011037824 */ /* 0x040fe200078e00ff */
[----:B------:R-:W-:Y:S01]  /*2ea0*/  LEA.HI R9, R0, R0, RZ, 0x1 ;  /* 0x0000000000097211 */ /* 0x000fe200078f08ff */
[----:B------:R-:W-:Y:S01]  /*2eb0*/  IMAD R2, R17, 0x2, R0 ;  /* 0x0000000211027824 */ /* 0x000fe200078e0200 */
[----:B------:R-:W-:Y:S01]  /*2ec0*/  LOP3.LUT R230, R230, 0xfffffe00, RZ, 0xc0, !PT ;  /* 0xfffffe00e6e67812 */ /* 0x000fe200078ec0ff */
[----:B--2---:R-:W-:Y:S01]  /*2ed0*/  IMAD.SHL.U32 R5, R15, 0x2, RZ ;  /* 0x000000020f057824 */ /* 0x004fe200078e00ff */
[----:B------:R-:W-:Y:S01]  /*2ee0*/  LOP3.LUT R6, R3, 0x20, RZ, 0xc0, !PT ;  /* 0x0000002003067812 */ /* 0x000fe200078ec0ff */
[----:B------:R-:W-:Y:S01]  /*2ef0*/  IMAD.U32 R2, R2, 0x200, R8 ;  /* 0x0000020002027824 */ /* 0x000fe200078e0008 */
[----:B------:R-:W-:Y:S01]  /*2f00*/  LOP3.LUT R3, R9, 0x1ffffffe, RZ, 0xc0, !PT ;  /* 0x1ffffffe09037812 */ /* 0x000fe200078ec0ff */
[----:B------:R-:W-:Y:S01]  /*2f10*/  IMAD R236, R236, 0x400, R230 ;  /* 0x00000400ecec7824 */ /* 0x000fe200078e02e6 */
[----:B------:R-:W-:Y:S01]  /*2f20*/  LOP3.LUT R19, R6, 0x18, R7, 0xf8, !PT ;  /* 0x0000001806137812 */ /* 0x000fe200078ef807 */
[----:B------:R-:W-:Y:S01]  /*2f30*/  IMAD.SHL.U32 R6, R32, 0x2, RZ ;  /* 0x0000000220067824 */ /* 0x000fe200078e00ff */
[----:B------:R-:W-:Y:S01]  /*2f40*/  LOP3.LUT R7, R5, 0x2, R22, 0xe2, !PT ;  /* 0x0000000205077812 */ /* 0x000fe200078ee216 */
[----:B------:R-:W-:Y:S01]  /*2f50*/  IMAD.IADD R4, R0, 0x1, -R3 ;  /* 0x0000000100047824 */ /* 0x000fe200078e0a03 */
[----:B------:R-:W-:Y:S01]  /*2f60*/  IADD3 R3, P0, R38, UR21, RZ ;  /* 0x0000001526037c10 */ /* 0x000fe2000ff1e0ff */
[----:B------:R2:W-:Y:S01]  /*2f70*/  STL [R1+0x20], R37 ;  /* 0x0000202501007387 */ /* 0x0005e20000100800 */
[----:B------:R-:W-:Y:S01]  /*2f80*/  LOP3.LUT R8, R6, 0x2, R35, 0xe2, !PT ;  /* 0x0000000206087812 */ /* 0x000fe200078ee223 */
[----:B------:R-:W-:Y:S01]  /*2f90*/  IMAD R23, R4, 0x4, R12 ;  /* 0x0000000404177824 */ /* 0x000fe200078e020c */
[----:B------:R-:W-:Y:S01]  /*2fa0*/  IADD3.X R4, R37, UR25, RZ, P0, !PT ;  /* 0x0000001925047c10 */ /* 0x000fe200087fe4ff */
[----:B------:R-:W-:Y:S01]  /*2fb0*/  IMAD.SHL.U32 R12, R18, 0x400, RZ ;  /* 0x00000400120c7824 */ /* 0x000fe200078e00ff */
[----:B------:R-:W-:Y:S01]  /*2fc0*/  LEA R14, P0, R3, c[0x0][0x280], 0x2 ;  /* 0x0000a000030e7a11 */ /* 0x000fe200078010ff */
[----:B------:R-:W-:Y:S01]  /*2fd0*/  IMAD.SHL.U32 R2, R2, 0x2, RZ ;  /* 0x0000000202027824 */ /* 0x000fe200078e00ff */
[----:B------:R-:W-:Y:S01]  /*2fe0*/  LOP3.LUT R5, R33, 0x3ffffffc, RZ, 0xc0, !PT ;  /* 0x3ffffffc21057812 */ /* 0x000fe200078ec0ff */
[----:B-1----:R-:W-:Y:S01]  /*2ff0*/  CS2R R38, SRZ ;  /* 0x0000000000267805 */ /* 0x002fe2000001ff00 */
[----:B------:R-:W-:Y:S01]  /*3000*/  LEA.HI.X R15, R3, c[0x0][0x284], R4, 0x2, P0 ;  /* 0x0000a100030f7a11 */ /* 0x000fe200000f1404 */
[----:B------:R-:W-:Y:S01]  /*3010*/  IMAD.SHL.U32 R4, R24, 0x40, RZ ;  /* 0x0000004018047824 */ /* 0x000fe200078e00ff */
[----:B------:R-:W-:Y:S01]  /*3020*/  SHF.R.S32.HI R6, RZ, 0x2, R13 ;  /* 0x00000002ff067819 */ /* 0x000fe2000001140d */
[----:B------:R-:W-:Y:S01]  /*3030*/  IMAD.SHL.U32 R3, R0, 0x8, RZ ;  /* 0x0000000800037824 */ /* 0x000fe200078e00ff */
[----:B------:R-:W-:Y:S01]  /*3040*/  ISETP.NE.AND P0, PT, R21, RZ, PT ;  /* 0x000000ff1500720c */ /* 0x000fe20003f05270 */
[----:B------:R-:W-:Y:S01]  /*3050*/  IMAD.IADD R5, R101, 0x1, -R5 ;  /* 0x0000000165057824 */ /* 0x000fe200078e0a05 */
[----:B------:R-:W-:Y:S01]  /*3060*/  LOP3.LUT R0, R4, 0x1c0, RZ, 0xc0, !PT ;  /* 0x000001c004007812 */ /* 0x000fe200078ec0ff */
[----:B------:R-:W-:Y:S01]  /*3070*/  IMAD R241, R18, 0x10, R6 ;  /* 0x0000001012f17824 */ /* 0x000fe200078e0206 */
[----:B------:R-:W-:Y:S01]  /*3080*/  R2P PR, R16, 0x6 ;  /* 0x0000000610007804 */ /* 0x000fe20000000000 */
[----:B------:R-:W-:Y:S01]  /*3090*/  IMAD.MOV.U32 R13, RZ, RZ, 0x10 ;  /* 0x00000010ff0d7424 */ /* 0x000fe200078e00ff */
[----:B------:R-:W-:-:S02]  /*30a0*/  LOP3.LUT R3, R0, 0x8, R3, 0xf8, !PT ;  /* 0x0000000800037812 */ /* 0x000fc400078ef803 */
[----:B------:R-:W-:Y:S02]  /*30b0*/  SHF.R.U32.HI R0, RZ, 0x3, R0 ;  /* 0x00000003ff007819 */ /* 0x000fe40000011600 */
[----:B------:R-:W-:Y:S02]  /*30c0*/  SEL R6, RZ, 0x8, P5 ;  /* 0x00000008ff067807 */ /* 0x000fe40002800000 */
[----:B------:R-:W-:Y:S01]  /*30d0*/  LOP3.LUT R3, R3, R0, RZ, 0x3c, !PT ;  /* 0x0000000003037212 */ /* 0x000fe200078e3cff */
[----:B------:R-:W-:Y:S01]  /*30e0*/  IMAD R0, R5, 0x2, R12 ;  /* 0x0000000205007824 */ /* 0x000fe200078e020c */
[----:B------:R-:W-:Y:S01]  /*30f0*/  SEL R5, R13, 0xfffffff0, !P1 ;  /* 0xfffffff00d057807 */ /* 0x000fe20004800000 */
[----:B------:R1:W-:Y:S01]  /*3100*/  LDGSTS.E.BYPASS.LTC128B.128 [R240+0x19080], [R10.64], !P0 ;  /* 0x190800000af07fae */ /* 0x0003e2000c101d56 */
[----:B------:R-:W-:Y:S01]  /*3110*/  SEL R4, R246, 0xffffffe0, !P2 ;  /* 0xffffffe0f6047807 */ /* 0x000fe20005000000 */
[----:B------:R-:W-:Y:S01]  /*3120*/  IMAD.IADD R9, R3, 0x1, R0 ;  /* 0x0000000103097824 */ /* 0x000fe200078e0200 */
[----:B------:R-:W-:Y:S01]  /*3130*/  LOP3.LUT R242, R6, R7, R242, 0xfe, !PT ;  /* 0x0000000706f27212 */ /* 0x000fe200078efef2 */
[----:B------:R-:W-:Y:S01]  /*3140*/  IMAD.SHL.U32 R6, R16, 0x40, RZ ;  /* 0x0000004010067824 */ /* 0x000fe200078e00ff */
[----:B------:R-:W-:Y:S01]  /*3150*/  R2P PR, R31, 0x6 ;  /* 0x000000061f007804 */ /* 0x000fe20000000000 */
[----:B------:R-:W-:Y:S01]  /*3160*/  IMAD.SHL.U32 R244, R9, 0x2, RZ ;  /* 0x0000000209f47824 */ /* 0x000fe200078e00ff */
[----:B------:R-:W-:Y:S01]  /*3170*/  LOP3.LUT R243, R243, R8, R34, 0xfe, !PT ;  /* 0x00000008f3f37212 */ /* 0x000fe200078efe22 */
[----:B------:R-:W-:Y:S01]  /*3180*/  IMAD.SHL.U32 R8, R17, 0x8, RZ ;  /* 0x0000000811087824 */ /* 0x000fe200078e00ff */
[----:B------:R-:W-:Y:S01]  /*3190*/  LOP3.LUT R6, R6, 0x1c0, RZ, 0xc0, !PT ;  /* 0x000001c006067812 */ /* 0x000fe200078ec0ff */
[----:B------:R1:W-:Y:S01]  /*31a0*/  LDGSTS.E.BYPASS.LTC128B.128 [R240+0x1b080], [R10.64+0x80], !P6 ;  /* 0x1b0800800af07fae */ /* 0x0003e2000f101d56 */
[----:B------:R-:W-:Y:S01]  /*31b0*/  SEL R3, R13, 0xfffffff0, !P1 ;  /* 0xfffffff00d037807 */ /* 0x000fe20004800000 */
[----:B------:R-:W-:Y:S01]  /*31c0*/  IMAD R0, R17, 0x200, R20 ;  /* 0x0000020011007824 */ /* 0x000fe200078e0214 */
[----:B------:R-:W-:Y:S01]  /*31d0*/  SEL R228, R246, 0xffffffe0, !P2 ;  /* 0xffffffe0f6e47807 */ /* 0x000fe20005000000 */
[----:B------:R1:W-:Y:S01]  /*31e0*/  LDGSTS.E.BYPASS.LTC128B.128 [R240+0x1d080], [R10.64+0x100], !P4 ;  /* 0x1d0801000af07fae */ /* 0x0003e2000e101d56 */
[----:B------:R-:W-:Y:S01]  /*31f0*/  R2P PR, R24, 0x6 ;  /* 0x0000000618007804 */ /* 0x000fe20000000000 */
[----:B------:R-:W-:Y:S01]  /*3200*/  IMAD R3, R3, 0x2, R2 ;  /* 0x0000000203037824 */ /* 0x000fe200078e0202 */
[----:B------:R-:W-:Y:S01]  /*3210*/  ISETP.GE.AND P0, PT, R101, 0x10, PT ;  /* 0x000000106500780c */ /* 0x000fe20003f06270 */
[----:B------:R1:W-:Y:S01]  /*3220*/  LDGSTS.E.BYPASS.LTC128B.128 [R240+0x1f080], [R10.64+0x180], !P3 ;  /* 0x1f0801800af07fae */ /* 0x0003e2000d901d56 */
[----:B------:R-:W-:Y:S01]  /*3230*/  SHF.R.U32.HI R7, RZ, 0x3, R6 ;  /* 0x00000003ff077819 */ /* 0x000fe20000011606 */
[----:B------:R-:W-:Y:S01]  /*3240*/  IMAD.IADD R232, R0, 0x1, R228 ;  /* 0x0000000100e87824 */ /* 0x000fe200078e02e4 */
[----:B------:R-:W-:Y:S01]  /*3250*/  LOP3.LUT R8, R6, 0x8, R8, 0xf8, !PT ;  /* 0x0000000806087812 */ /* 0x000fe200078ef808 */
[----:B------:R-:W-:Y:S01]  /*3260*/  IMAD.SHL.U32 R235, R0, 0x2, RZ ;  /* 0x0000000200eb7824 */ /* 0x000fe200078e00ff */
[----:B------:R-:W-:Y:S01]  /*3270*/  LOP3.LUT R6, R7, R19, R6, 0x1e, !PT ;  /* 0x0000001307067212 */ /* 0x000fe200078e1e06 */
[----:B------:R-:W-:Y:S01]  /*3280*/  IMAD R229, R228, 0x2, R2 ;  /* 0x00000002e4e57824 */ /* 0x000fe200078e0202 */
[----:B------:R-:W-:Y:S01]  /*3290*/  LOP3.LUT R7, R8, R7, RZ, 0x3c, !PT ;  /* 0x0000000708077212 */ /* 0x000fe200078e3cff */
[----:B--2---:R-:W-:Y:S01]  /*32a0*/  CS2R R36, SRZ ;  /* 0x0000000000247805 */ /* 0x004fe2000001ff00 */
[-C--:B------:R-:W-:Y:S01]  /*32b0*/  LOP3.LUT R6, R6, R230.reuse, RZ, 0xfc, !PT ;  /* 0x000000e606067212 */ /* 0x080fe200078efcff */
[----:B------:R-:W-:Y:S01]  /*32c0*/  IMAD R228, R228, 0x2, R3 ;  /* 0x00000002e4e47824 */ /* 0x000fe200078e0203 */
[C---:B------:R-:W-:Y:S01]  /*32d0*/  IADD3 R230, R7.reuse, R230, R12 ;  /* 0x000000e607e67210 */ /* 0x040fe20007ffe00c */
[----:B------:R-:W-:Y:S01]  /*32e0*/  IMAD.IADD R236, R7, 0x1, R236 ;  /* 0x0000000107ec7824 */ /* 0x000fe200078e02ec */
[C---:B------:R-:W-:Y:S01]  /*32f0*/  IADD3 R8, R244.reuse, 0x20280, RZ ;  /* 0x00020280f4087810 */ /* 0x040fe20007ffe0ff */
[----:B------:R-:W-:Y:S01]  /*3300*/  @!P0 IMAD.SHL.U32 R7, R101, 0x10, RZ ;  /* 0x0000001065078824 */ /* 0x000fe200078e00ff */
[----:B------:R-:W-:Y:S01]  /*3310*/  IADD3 R245, R244, 0x202c0, RZ ;  /* 0x000202c0f4f57810 */ /* 0x000fe20007ffe0ff */
[----:B------:R-:W-:Y:S01]  /*3320*/  IMAD.SHL.U32 R230, R230, 0x2, RZ ;  /* 0x00000002e6e67824 */ /* 0x000fe200078e00ff */
[----:B------:R-:W-:Y:S01]  /*3330*/  @P2 IADD3 R245, R8, -0x40, RZ ;  /* 0xffffffc008f52810 */ /* 0x000fe20007ffe0ff */
[----:B------:R-:W-:Y:S01]  /*3340*/  IMAD.SHL.U32 R8, R23, 0x2, RZ ;  /* 0x0000000217087824 */ /* 0x000fe200078e00ff */
[----:B------:R2:W-:Y:S01]  /*3350*/  @!P0 LDGSTS.E.BYPASS.LTC128B.128 [R7+0x20180], [R14.64] ;  /* 0x201800000e078fae */ /* 0x0005e2000b901d56 */
[----:B------:R-:W-:Y:S01]  /*3360*/  LEA R236, R236, 0x22280, 0x1 ;  /* 0x00022280ecec7811 */ /* 0x000fe200078e08ff */
[C---:B------:R-:W-:Y:S01]  /*3370*/  IMAD R231, R5.reuse, 0x2, R230 ;  /* 0x0000000205e77824 */ /* 0x040fe200078e02e6 */
[----:B------:R-:W-:Y:S01]  /*3380*/  SEL R246, R246, 0xffffffe0, !P1 ;  /* 0xffffffe0f6f67807 */ /* 0x000fe20004800000 */
[----:B------:R1:W-:Y:S01]  /*3390*/  STL [R1+0xc], R8 ;  /* 0x00000c0801007387 */ /* 0x0003e20000100800 */
[----:B------:R-:W-:Y:S01]  /*33a0*/  CS2R R100, SRZ ;  /* 0x0000000000647805 */ /* 0x000fe2000001ff00 */
[----:B------:R-:W-:Y:S01]  /*33b0*/  IMAD R237, R5, 0x2, R236 ;  /* 0x0000000205ed7824 */ /* 0x000fe200078e02ec */
[----:B------:R-:W-:Y:S01]  /*33c0*/  IADD3 R249, -R8, UR10, RZ ;  /* 0x0000000a08f97c10 */ /* 0x000fe2000fffe1ff */
[----:B------:R-:W0:Y:S01]  /*33d0*/  LDGDEPBAR ;  /* 0x00000000000079af */ /* 0x000e220000000000 */
[----:B------:R-:W-:-:S02]  /*33e0*/  IMAD.IADD R247, R244, 0x1, R246 ;  /* 0x00000001f4f77824 */ /* 0x000fc400078e02f6 */
[----:B------:R-:W-:Y:S02]  /*33f0*/  IMAD.SHL.U32 R0, R6, 0x2, RZ ;  /* 0x0000000206007824 */ /* 0x000fe400078e00ff */
[----:B------:R-:W-:Y:S02]  /*3400*/  IMAD.SHL.U32 R232, R232, 0x2, RZ ;  /* 0x00000002e8e87824 */ /* 0x000fe400078e00ff */
[----:B------:R-:W-:Y:S02]  /*3410*/  IMAD.IADD R246, R246, 0x1, R245 ;  /* 0x00000001f6f67824 */ /* 0x000fe400078e02f5 */
[C---:B------:R-:W-:Y:S02]  /*3420*/  IMAD R234, R4.reuse, 0x2, R230 ;  /* 0x0000000204ea7824 */ /* 0x040fe400078e02e6 */
[C---:B------:R-:W-:Y:S02]  /*3430*/  IMAD R239, R4.reuse, 0x2, R236 ;  /* 0x0000000204ef7824 */ /* 0x040fe400078e02ec */
[----:B------:R-:W-:-:S02]  /*3440*/  IMAD R233, R4, 0x2, R231 ;  /* 0x0000000204e97824 */ /* 0x000fc400078e02e7 */
[----:B------:R-:W-:Y:S01]  /*3450*/  IMAD R238, R4, 0x2, R237 ;  /* 0x0000000204ee7824 */ /* 0x000fe200078e02ed */
[----:B--2---:R-:W-:-:S05]  /*3460*/  IADD3 R7, R165, UR4, RZ ;  /* 0x00000004a5077c10 */ /* 0x004fca000fffe0ff */
[----:B------:R1:W-:Y:S02]  /*3470*/  STL [R1+0x24], R7 ;  /* 0x0000240701007387 */ /* 0x0003e40000100800 */
.L_x_1019:
[----:B------:R-:W-:Y:S04]  /*3480*/  DEPBAR.LE SB0, 0x0 ;  /* 0x000080000000791a */ /* 0x000fe80000000000 */
[----:B------:R-:W-:Y:S01]  /*3490*/  BAR.SYNC.DEFER_BLOCKING 0x0 ;  /* 0x0000000000007b1d */ /* 0x000fe20000010000 */
[----:B------:R-:W-:Y:S02]  /*34a0*/  ULEA UR4, UR15, 0x1, 0x6 ;  /* 0x000000010f047891 */ /* 0x000fe4000f8e303f */
[----:B------:R-:W-:Y:S02]  /*34b0*/  UIADD3 UR8, UR15, 0x1, URZ ;  /* 0x000000010f087890 */ /* 0x000fe4000fffe03f */
[----:B------:R-:W-:Y:S02]  /*34c0*/  UIADD3 UR4, UR16, UR4, -UR13 ;  /* 0x0000000410047290 */ /* 0x000fe4000fffe80d */
[----:B------:R-:W-:Y:S01]  /*34d0*/  UISETP.GE.AND UP0, UPT, UR8, UR14, UPT ;  /* 0x0000000e0800728c */ /* 0x000fe2000bf06270 */
[----:B-1----:R-:W-:Y:S05]  /*34e0*/  LDSM.16.M88.4 R16, [R230+0x10080] ;  /* 0x01008000e610783b */ /* 0x002fea0000000200 */
[----:B-1----:R-:W1:Y:S05]  /*34f0*/  LDSM.16.M88.4 R8, [R2+0x80] ;  /* 0x000080000208783b */ /* 0x002e6a0000000200 */
        /* <DEDUP_REMOVED lines=142> */
[----:B------:R2:W1:Y:S01]  /*3de0*/  MUFU.TANH R197, R7 ;  /* 0x0000000700c57308 */ /* 0x0004620000002400 */
[----:B------:R-:W-:Y:S01]  /*3df0*/  FMUL.FTZ R16, R16, c[0x0][0x2b4] ;  /* 0x0000ad0010107a20 */ /* 0x000fe20000410000 */
[----:B------:R-:W-:Y:S01]  /*3e00*/  HMMA.16816.F32 R32, R168, R166, RZ ;  /* 0x000000a6a820723c */ /* 0x000fe200000018ff */
[----:B------:R-:W5:Y:S05]  /*3e10*/  LDSM.16.M88.4 R164, [R229+0x9080] ;  /* 0x00908000e5a4783b */ /* 0x000f6a0000000200 */
        /* <DEDUP_REMOVED lines=64> */
[----:B------:R-:W-:Y:S01]  /*4220*/  LDSM.16.M88.4 R168, [R2+0xe080] ;  /* 0x00e0800002a8783b */ /* 0x000fe20000000200 */
[----:B------:R2:W-:Y:S06]  /*4230*/  MUFU.TANH R179, R16 ;  /* 0x0000001000b37308 */ /* 0x0005ec0000002400 */
[C---:B-1----:R-:W-:Y:S04]  /*4240*/  HMMA.16816.F32 R20, R180.reuse, R188, R20 ;  /* 0x000000bcb414723c */ /* 0x042fe80000001814 */
[----:B------:R-:W1:Y:S04]  /*4250*/  MUFU.TANH R188, R9 ;  /* 0x0000000900bc7308 */ /* 0x000e680000002400 */
[C---:B------:R-:W-:Y:S06]  /*4260*/  HMMA.16816.F32 R24, R180.reuse, R190, R24 ;  /* 0x000000beb418723c */ /* 0x040fec0000001818 */
[----:B------:R5:W1:Y:S02]  /*4270*/  MUFU.TANH R190, R10 ;  /* 0x0000000a00be7308 */ /* 0x000a640000002400 */
[C---:B----4-:R-:W-:Y:S01]  /*4280*/  HMMA.16816.F32 R28, R180.reuse, R164, R28 ;  /* 0x000000a4b41c723c */ /* 0x050fe2000000181c */
[----:B--2---:R-:W-:Y:S06]  /*4290*/  MOV R16, UR17 ;  /* 0x0000001100107c02 */ /* 0x004fec0008000f00 */
[----:B------:R-:W-:Y:S01]  /*42a0*/  FMUL.FTZ R164, R11, c[0x0][0x2b4] ;  /* 0x0000ad000ba47a20 */ /* 0x000fe20000410000 */
[----:B------:R-:W-:Y:S01]  /*42b0*/  HMMA.16816.F32 R32, R180, R166, R32 ;  /* 0x000000a6b420723c */ /* 0x000fe20000001820 */
[----:B------:R-:W2:Y:S03]  /*42c0*/  MUFU.TANH R183, R12 ;  /* 0x0000000c00b77308 */ /* 0x000ea60000002400 */
[----:B------:R-:W-:Y:S04]  /*42d0*/  IADD3 R16, R241, UR4, -R16 ;  /* 0x00000004f1107c10 */ /* 0x000fe8000fffe810 */
[C---:B---3--:R-:W-:Y:S03]  /*42e0*/  HMMA.16816.F32 R20, R172.reuse, R184, R20 ;  /* 0x000000b8ac14723c */ /* 0x048fe60000001814 */
[----:B------:R3:W-:Y:S01]  /*42f0*/  MUFU.TANH R189, R164 ;  /* 0x000000a400bd7308 */ /* 0x0007e20000002400 */
[----:B-----5:R-:W4:Y:S04]  /*4300*/  LDSM.16.M88.4 R8, [R230+0x1e080] ;  /* 0x01e08000e608783b */ /* 0x020f280000000200 */
[C---:B------:R-:W-:Y:S05]  /*4310*/  HMMA.16816.F32 R24, R172.reuse, R186, R24 ;  /* 0x000000baac18723c */ /* 0x040fea0000001818 */
[----:B------:R-:W-:Y:S03]  /*4320*/  MUFU.TANH R182, R13 ;  /* 0x0000000d00b67308 */ /* 0x000fe60000002400 */
[C---:B------:R-:W-:Y:S07]  /*4330*/  HMMA.16816.F32 R28, R172.reuse, R4, R28 ;  /* 0x00000004ac1c723c */ /* 0x040fee000000181c */
[----:B------:R-:W-:Y:S01]  /*4340*/  MUFU.TANH R185, R14 ;  /* 0x0000000e00b97308 */ /* 0x000fe20000002400 */
[----:B------:R-:W-:Y:S01]  /*4350*/  HMMA.16816.F32 R32, R172, R6, R32 ;  /* 0x00000006ac20723c */ /* 0x000fe20000001820 */
[----:B------:R-:W-:Y:S05]  /*4360*/  LDSM.16.M88.4 R4, [R231+0x1e080] ;  /* 0x01e08000e704783b */ /* 0x000fea0000000200 */
[----:B---3--:R-:W3:Y:S03]  /*4370*/  LDSM.16.M88.4 R164, [R2+0xf080] ;  /* 0x00f0800002a4783b */ /* 0x008ee60000000200 */
[----:B------:R5:W-:Y:S10]  /*4380*/  MUFU.TANH R184, R15 ;  /* 0x0000000f00b87308 */ /* 0x000bf40000002400 */
[----:B------:R-:W-:Y:S01]  /*4390*/  MUFU.TANH R178, R17 ;  /* 0x0000001100b27308 */ /* 0x000fe20000002400 */
[C---:B----4-:R-:W-:Y:S07]  /*43a0*/  HMMA.16816.F32 R20, R8.reuse, R168, R20 ;  /* 0x000000a80814723c */ /* 0x050fee0000001814 */
[----:B------:R-:W-:Y:S01]  /*43b0*/  IADD3 R168, -R199, R16, RZ ;  /* 0x00000010c7a87210 */ /* 0x000fe20007ffe1ff */
[C---:B------:R-:W-:Y:S01]  /*43c0*/  HMMA.16816.F32 R24, R8.reuse, R170, R24 ;  /* 0x000000aa0818723c */ /* 0x040fe20000001818 */
[----:B------:R4:W-:Y:S01]  /*43d0*/  MUFU.TANH R181, R18 ;  /* 0x0000001200b57308 */ /* 0x0009e20000002400 */
[----:B-----5:R-:W5:Y:S02]  /*43e0*/  LDSM.16.M88.4 R12, [R3+0xe080] ;  /* 0x00e08000030c783b */ /* 0x020f640000000200 */
[----:B------:R-:W-:Y:S02]  /*43f0*/  IMNMX R169, R249, R168, PT ;  /* 0x000000a8f9a97217 */ /* 0x000fe40003800200 */
[----:B------:R-:W-:Y:S01]  /*4400*/  IADD3 R168, R168, 0x8, RZ ;  /* 0x00000008a8a87810 */ /* 0x000fe20007ffe0ff */
[----:B------:R-:W-:Y:S01]  /*4410*/  FMUL.FTZ R170, R19, c[0x0][0x2b4] ;  /* 0x0000ad0013aa7a20 */ /* 0x000fe20000410000 */
[C---:B------:R-:W-:Y:S02]  /*4420*/  ISETP.GT.AND P0, PT, R169.reuse, RZ, PT ;  /* 0x000000ffa900720c */ /* 0x040fe40003f04270 */
[----:B------:R-:W-:Y:S01]  /*4430*/  ISETP.GT.AND P2, PT, R169, 0x31, PT ;  /* 0x00000031a900780c */ /* 0x000fe20003f44270 */
[----:B------:R-:W-:Y:S01]  /*4440*/  MUFU.TANH R180, R170 ;  /* 0x000000aa00b47308 */ /* 0x000fe20000002400 */
[----:B------:R-:W-:Y:S01]  /*4450*/  IMNMX R168, R249, R168, PT ;  /* 0x000000a8f9a87217 */ /* 0x000fe20003800200 */
[C---:B---3--:R-:W-:Y:S03]  /*4460*/  HMMA.16816.F32 R28, R8.reuse, R164, R28 ;  /* 0x000000a4081c723c */ /* 0x048fe6000000181c */
[----:B------:R-:W-:Y:S04]  /*4470*/  ISETP.GT.AND P1, PT, R168, 0x30, PT ;  /* 0x00000030a800780c */ /* 0x000fe80003f24270 */
[----:B------:R-:W-:Y:S01]  /*4480*/  FSEL R164, R196, -INF , P0 ;  /* 0xff800000c4a47808 */ /* 0x000fe20000000000 */
[----:B------:R-:W-:Y:S01]  /*4490*/  HMMA.16816.F32 R32, R8, R166, R32 ;  /* 0x000000a60820723c */ /* 0x000fe20000001820 */
[----:B----4-:R-:W3:Y:S02]  /*44a0*/  LDSM.16.M88.4 R16, [R3+0xf080] ;  /* 0x00f080000310783b */ /* 0x010ee40000000200 */
[----:B------:R-:W-:Y:S04]  /*44b0*/  ISETP.GT.AND P0, PT, R169, 0x1, PT ;  /* 0x00000001a900780c */ /* 0x000fe80003f04270 */
[--C-:B------:R-:W-:Y:S01]  /*44c0*/  FFMA.FTZ R8, R164, c[0x0][0x29c], -R193.reuse ;  /* 0x0000a700a4087a23 */ /* 0x100fe200000108c1 */
[----:B------:R-:W-:Y:S01]  /*44d0*/  FSEL R174, R195, -INF , P0 ;  /* 0xff800000c3ae7808 */ /* 0x000fe20000000000 */
[----:B------:R-:W-:Y:S01]  /*44e0*/  LDSM.16.M88.4 R164, [R229+0xe080] ;  /* 0x00e08000e5a4783b */ /* 0x000fe20000000200 */
[----:B------:R-:W-:Y:S01]  /*44f0*/  ISETP.GT.AND P0, PT, R168, RZ, PT ;  /* 0x000000ffa800720c */ /* 0x000fe20003f04270 */
[----:B------:R4:W-:Y:S02]  /*4500*/  MUFU.EX2 R175, R8 ;  /* 0x0000000800af7308 */ /* 0x0009e40000000800 */
[--C-:B------:R-:W-:Y:S01]  /*4510*/  FFMA.FTZ R174, R174, c[0x0][0x29c], -R193.reuse ;  /* 0x0000a700aeae7a23 */ /* 0x100fe200000108c1 */
[C---:B-----5:R-:W-:Y:S07]  /*4520*/  HMMA.16816.F32 R20, R4.reuse, R12, R20 ;  /* 0x0000000c0414723c */ /* 0x060fee0000001814 */
[----:B------:R-:W-:Y:S01]  /*4530*/  MUFU.EX2 R174, R174 ;  /* 0x000000ae00ae7308 */ /* 0x000fe20000000800 */
[----:B------:R-:W-:Y:S01]  /*4540*/  FSEL R12, R198, -INF , P0 ;  /* 0xff800000c60c7808 */ /* 0x000fe20000000000 */
[C---:B------:R-:W-:Y:S03]  /*4550*/  HMMA.16816.F32 R24, R4.reuse, R14, R24 ;  /* 0x0000000e0418723c */ /* 0x040fe60000001818 */
[----:B------:R-:W-:Y:S01]  /*4560*/  ISETP.GT.AND P0, PT, R168, 0x1, PT ;  /* 0x00000001a800780c */ /* 0x000fe20003f04270 */
[--C-:B------:R-:W-:Y:S01]  /*4570*/  FFMA.FTZ R12, R12, c[0x0][0x29c], -R192.reuse ;  /* 0x0000a7000c0c7a23 */ /* 0x100fe200000108c0 */
[----:B----4-:R-:W4:Y:S03]  /*4580*/  LDSM.16.M88.4 R8, [R234+0x1e080] ;  /* 0x01e08000ea08783b */ /* 0x010f260000000200 */
[----:B------:R5:W-:Y:S01]  /*4590*/  MUFU.EX2 R177, R12 ;  /* 0x0000000c00b17308 */ /* 0x000be20000000800 */
[C---:B---3--:R-:W-:Y:S08]  /*45a0*/  HMMA.16816.F32 R28, R4.reuse, R16, R28 ;  /* 0x00000010041c723c */ /* 0x048ff0000000181c */
[----:B------:R-:W-:Y:S04]  /*45b0*/  HMMA.16816.F32 R32, R4, R18, R32 ;  /* 0x000000120420723c */ /* 0x000fe80000001820 */
[----:B-----5:R-:W-:Y:S02]  /*45c0*/  FSEL R12, R197, -INF , P0 ;  /* 0xff800000c50c7808 */ /* 0x020fe40000000000 */
[C---:B------:R-:W-:Y:S03]  /*45d0*/  ISETP.GT.AND P0, PT, R169.reuse, 0x10, PT ;  /* 0x00000010a900780c */ /* 0x040fe60003f04270 */
[--C-:B------:R-:W-:Y:S03]  /*45e0*/  FFMA.FTZ R16, R12, c[0x0][0x29c], -R192.reuse ;  /* 0x0000a7000c107a23 */ /* 0x100fe600000108c0 */
[----:B------:R-:W-:Y:S01]  /*45f0*/  FSEL R172, R194, -INF , P0 ;  /* 0xff800000c2ac7808 */ /* 0x000fe20000000000 */
[----:B------:R-:W3:Y:S01]  /*4600*/  LDSM.16.M88.4 R12, [R229+0xf080] ;  /* 0x00f08000e50c783b */ /* 0x000ee20000000200 */
[----:B------:R-:W-:Y:S01]  /*4610*/  ISETP.GT.AND P0, PT, R169, 0x11, PT ;  /* 0x00000011a900780c */ /* 0x000fe20003f04270 */
[----:B------:R5:W-:Y:S02]  /*4620*/  MUFU.EX2 R176, R16 ;  /* 0x0000001000b07308 */ /* 0x000be40000000800 */
[--C-:B------:R-:W-:Y:S01]  /*4630*/  FFMA.FTZ R172, R172, c[0x0][0x29c], -R193.reuse ;  /* 0x0000a700acac7a23 */ /* 0x100fe200000108c1 */
[----:B-1----:R-:W-:Y:S01]  /*4640*/  FSEL R4, R188, -INF , P0 ;  /* 0xff800000bc047808 */ /* 0x002fe20000000000 */
[C---:B----4-:R-:W-:Y:S05]  /*4650*/  HMMA.16816.F32 R20, R8.reuse, R164, R20 ;  /* 0x000000a40814723c */ /* 0x050fea0000001814 */
[----:B------:R-:W-:Y:S01]  /*4660*/  ISETP.GT.AND P0, PT, R168, 0x10, PT ;  /* 0x00000010a800780c */ /* 0x000fe20003f04270 */
[--C-:B------:R-:W-:Y:S01]  /*4670*/  FFMA.FTZ R170, R4, c[0x0][0x29c], -R193.reuse ;  /* 0x0000a70004aa7a23 */ /* 0x100fe200000108c1 */
[----:B------:R-:W-:Y:S01]  /*4680*/  MUFU.EX2 R172, R172 ;  /* 0x000000ac00ac7308 */ /* 0x000fe20000000800 */
[C---:B------:R-:W-:Y:S01]  /*4690*/  HMMA.16816.F32 R24, R8.reuse, R166, R24 ;  /* 0x000000a60818723c */ /* 0x040fe20000001818 */
[----:B------:R-:W-:Y:S03]  /*46a0*/  LDSM.16.M88.4 R4, [R233+0x1e080] ;  /* 0x01e08000e904783b */ /* 0x000fe60000000200 */
[----:B------:R-:W-:Y:S02]  /*46b0*/  FSEL R164, R190, -INF , P0 ;  /* 0xff800000bea47808 */ /* 0x000fe40000000000 */
[----:B------:R-:W-:Y:S03]  /*46c0*/  ISETP.GT.AND P0, PT, R168, 0x11, PT ;  /* 0x00000011a800780c */ /* 0x000fe60003f04270 */
[--C-:B------:R-:W-:Y:S01]  /*46d0*/  FFMA.FTZ R164, R164, c[0x0][0x29c], -R192.reuse ;  /* 0x0000a700a4a47a23 */ /* 0x100fe200000108c0 */
[----:B------:R-:W1:Y:S01]  /*46e0*/  MUFU.EX2 R170, R170 ;  /* 0x000000aa00aa7308 */ /* 0x000e620000000800 */
[----:B-----5:R-:W4:Y:S09]  /*46f0*/  LDSM.16.M88.4 R16, [R228+0xe080] ;  /* 0x00e08000e410783b */ /* 0x020f320000000200 */
[----:B------:R5:W-:Y:S01]  /*4700*/  MUFU.EX2 R173, R164 ;  /* 0x000000a400ad7308 */ /* 0x000be20000000800 */
[C---:B---3--:R-:W-:Y:S07]  /*4710*/  HMMA.16816.F32 R28, R8.reuse, R12, R28 ;  /* 0x0000000c081c723c */ /* 0x048fee000000181c */
[----:B--2---:R-:W-:Y:S01]  /*4720*/  FFMA.FTZ R13, -R183, R183, 1 ;  /* 0x3f800000b70d7423 */ /* 0x004fe200000101b7 */
[----:B------:R-:W-:Y:S01]  /*4730*/  HMMA.16816.F32 R32, R8, R14, R32 ;  /* 0x0000000e0820723c */ /* 0x000fe20000001820 */
[----:B------:R-:W2:Y:S06]  /*4740*/  LDS R8, [R241.X4+0x20180] ;  /* 0x02018000f1087984 */ /* 0x000eac0000004800 */
[----:B-1----:R-:W-:Y:S01]  /*4750*/  F2FP.PACK_AB R15, R170, R172 ;  /* 0x000000acaa0f723e */ /* 0x002fe200000000ff */
[----:B------:R-:W-:Y:S01]  /*4760*/  FFMA.FTZ R14, -R182, R182, 1 ;  /* 0x3f800000b60e7423 */ /* 0x000fe200000101b6 */
[----:B-----5:R-:W-:Y:S02]  /*4770*/  FSEL R164, R189, -INF , P0 ;  /* 0xff800000bda47808 */ /* 0x020fe40000000000 */
[----:B------:R-:W-:Y:S03]  /*4780*/  ISETP.GT.AND P0, PT, R169, 0x20, PT ;  /* 0x00000020a900780c */ /* 0x000fe60003f04270 */
[----:B------:R-:W-:Y:S01]  /*4790*/  FFMA.FTZ R171, R164, c[0x0][0x29c], -R192 ;  /* 0x0000a700a4ab7a23 */ /* 0x000fe200000108c0 */
[C---:B----4-:R-:W-:Y:S01]  /*47a0*/  HMMA.16816.F32 R20, R4.reuse, R16, R20 ;  /* 0x000000100414723c */ /* 0x050fe20000001814 */
        /* <DEDUP_REMOVED lines=233> */
[----:B------:R-:W2:Y:S01]  /*5640*/  LDL.64 R202, [R1+0x10] ;  /* 0x0000100001ca7983 */ /* 0x000ea20000100a00 */
[----:B------:R-:W-:Y:S01]  /*5650*/  LOP3.LUT P3, RZ, R242, 0x2, RZ, 0xc0, !PT ;  /* 0x00000002f2ff7812 */ /* 0x000fe2000786c0ff */
[----:B------:R-:W-:Y:S01]  /*5660*/  USHF.R.S32.HI UR9, URZ, 0x1f, UR8 ;  /* 0x0000001f3f097899 */ /* 0x000fe20008011408 */
[----:B------:R-:W-:Y:S01]  /*5670*/  IMAD.U32 R16, RZ, RZ, UR7 ;  /* 0x00000007ff107e24 */ /* 0x000fe2000f8e00ff */
[----:B------:R-:W3:Y:S01]  /*5680*/  LDL R200, [R1+0x20] ;  /* 0x0000200001c87983 */ /* 0x000ee20000100800 */
[----:B------:R-:W-:Y:S02]  /*5690*/  ULDC.64 UR4, c[0x0][0x208] ;  /* 0x0000820000047ab9 */ /* 0x000fe40000000a00 */
[----:B------:R-:W-:Y:S02]  /*56a0*/  UIMAD UR9, UR9, UR4, URZ ;  /* 0x00000004090972a4 */ /* 0x000fe4000f8e023f */
[----:B------:R-:W-:Y:S02]  /*56b0*/  UIMAD.WIDE.U32 UR10, UR8, UR4, URZ ;  /* 0x00000004080a72a5 */ /* 0x000fe4000f8e003f */
[----:B------:R-:W-:Y:S02]  /*56c0*/  UIMAD UR9, UR8, UR5, UR9 ;  /* 0x00000005080972a4 */ /* 0x000fe4000f8e0209 */
[----:B------:R-:W-:Y:S02]  /*56d0*/  USHF.L.U32 UR4, UR10, 0x6, URZ ;  /* 0x000000060a047899 */ /* 0x000fe4000800063f */
[----:B------:R-:W-:Y:S02]  /*56e0*/  UIADD3 UR9, UR11, UR9, URZ ;  /* 0x000000090b097290 */ /* 0x000fe4000fffe03f */
[----:B------:R-:W-:Y:S02]  /*56f0*/  USHF.L.U32 UR5, UR8, 0x6, URZ ;  /* 0x0000000608057899 */ /* 0x000fe4000800063f */
[----:B------:R-:W-:Y:S01]  /*5700*/  IADD3 R8, P1, R250, UR4, RZ ;  /* 0x00000004fa087c10 */ /* 0x000fe2000ff3e0ff */
[----:B------:R-:W-:Y:S03]  /*5710*/  USHF.L.U64.HI UR9, UR10, 0x6, UR9 ;  /* 0x000000060a097899 */ /* 0x000fe60008010209 */
[----:B------:R-:W-:Y:S01]  /*5720*/  LEA R12, P0, R8, c[0x0][0x1f0], 0x1 ;  /* 0x00007c00080c7a11 */ /* 0x000fe200078008ff */
[----:B------:R-:W-:Y:S02]  /*5730*/  IMAD.U32 R10, RZ, RZ, UR5 ;  /* 0x00000005ff0a7e24 */ /* 0x000fe4000f8e00ff */
[----:B------:R-:W-:Y:S01]  /*5740*/  IADD3.X R9, R252, UR9, RZ, P1, !PT ;  /* 0x00000009fc097c10 */ /* 0x000fe20008ffe4ff */
[----:B------:R-:W-:Y:S03]  /*5750*/  IMAD.U32 R15, RZ, RZ, UR5 ;  /* 0x00000005ff0f7e24 */ /* 0x000fe6000f8e00ff */
[----:B------:R-:W-:Y:S01]  /*5760*/  LEA.HI.X R13, R8, c[0x0][0x1f4], R9, 0x1, P0 ;  /* 0x00007d00080d7a11 */ /* 0x000fe200000f0c09 */
[----:B------:R-:W-:Y:S01]  /*5770*/  IMAD.U32 R9, RZ, RZ, UR6 ;  /* 0x00000006ff097e24 */ /* 0x000fe2000f8e00ff */
[----:B------:R-:W-:Y:S04]  /*5780*/  IADD3 R8, -R248, UR17, -R10 ;  /* 0x00000011f8087c10 */ /* 0x000fe8000fffe90a */
[C---:B------:R-:W-:Y:S02]  /*5790*/  ISETP.LT.OR P6, PT, R8.reuse, 0x1, !P4 ;  /* 0x000000010800780c */ /* 0x040fe400067c1670 */
[----:B------:R-:W-:Y:S02]  /*57a0*/  ISETP.LT.OR P5, PT, R8, 0x1, !P3 ;  /* 0x000000010800780c */ /* 0x000fe40005fa1670 */
[----:B------:R-:W-:Y:S02]  /*57b0*/  IADD3 R9, P2, P1, R250, UR4, R9 ;  /* 0x00000004fa097c10 */ /* 0x000fe4000f95e009 */
[----:B------:R-:W-:Y:S02]  /*57c0*/  ISETP.LT.OR P4, PT, R8, 0x21, !P4 ;  /* 0x000000210800780c */ /* 0x000fe40006781670 */
[----:B------:R-:W-:Y:S02]  /*57d0*/  IADD3.X R16, R252, UR9, R16, P2, P1 ;  /* 0x00000009fc107c10 */ /* 0x000fe400097e2410 */
[----:B------:R-:W-:Y:S02]  /*57e0*/  LEA R10, P1, R9, c[0x0][0x1f0], 0x1 ;  /* 0x00007c00090a7a11 */ /* 0x000fe400078208ff */
[----:B------:R-:W-:Y:S01]  /*57f0*/  ISETP.LT.OR P3, PT, R8, 0x21, !P3 ;  /* 0x000000210800780c */ /* 0x000fe20005f61670 */
[----:B------:R-:W-:Y:S01]  /*5800*/  @!PT LDS RZ, [RZ] ;  /* 0x00000000fffff984 */ /* 0x000fe20000000800 */
[----:B------:R-:W-:Y:S01]  /*5810*/  @!PT LDS RZ, [RZ] ;  /* 0x00000000fffff984 */ /* 0x000fe20000000800 */
[----:B------:R-:W-:Y:S01]  /*5820*/  @!PT LDS RZ, [RZ] ;  /* 0x00000000fffff984 */ /* 0x000fe20000000800 */
[----:B------:R1:W-:Y:S04]  /*5830*/  LDGSTS.E.BYPASS.LTC128B.128 [R240+0x18080], [R12.64], !P6 ;  /* 0x180800000cf07fae */ /* 0x0003e8000f101d56 */
[----:B------:R1:W-:Y:S01]  /*5840*/  LDGSTS.E.BYPASS.LTC128B.128 [R240+0x1a080], [R12.64+0x80], !P5 ;  /* 0x1a0800800cf07fae */ /* 0x0003e2000e901d56 */
[----:B--2---:R-:W-:Y:S04]  /*5850*/  IADD3 R11, P0, R202, UR5, RZ ;  /* 0x00000005ca0b7c10 */ /* 0x004fe8000ff1e0ff */
[----:B---3--:R-:W-:Y:S02]  /*5860*/  LEA.HI.X.SX32 R15, R15, R200, 0x1, P0 ;  /* 0x000000c80f0f7211 */ /* 0x008fe400000f0eff */
[----:B------:R-:W2:Y:S01]  /*5870*/  S2R R200, SR_TID.X ;  /* 0x0000000000c87919 */ /* 0x000ea20000002100 */
[C---:B------:R-:W-:Y:S04]  /*5880*/  LEA R14, P0, R11.reuse, c[0x0][0x280], 0x2 ;  /* 0x0000a0000b0e7a11 */ /* 0x040fe800078010ff */
[----:B------:R-:W-:Y:S02]  /*5890*/  LEA.HI.X R15, R11, c[0x0][0x284], R15, 0x2, P0 ;  /* 0x0000a1000b0f7a11 */ /* 0x000fe400000f140f */
[----:B------:R-:W-:Y:S02]  /*58a0*/  LOP3.LUT P0, RZ, R242, 0x4, RZ, 0xc0, !PT ;  /* 0x00000004f2ff7812 */ /* 0x000fe4000780c0ff */
[----:B------:R-:W-:Y:S02]  /*58b0*/  LEA.HI.X R11, R9, c[0x0][0x1f4], R16, 0x1, P1 ;  /* 0x00007d00090b7a11 */ /* 0x000fe400008f0c10 */
[----:B------:R-:W-:Y:S02]  /*58c0*/  ISETP.LT.OR P6, PT, R8, 0x1, !P0 ;  /* 0x000000010800780c */ /* 0x000fe400047c1670 */
[----:B------:R-:W-:Y:S02]  /*58d0*/  LOP3.LUT P1, RZ, R242, 0x8, RZ, 0xc0, !PT ;  /* 0x00000008f2ff7812 */ /* 0x000fe4000782c0ff */
[C---:B------:R-:W-:Y:S02]  /*58e0*/  ISETP.LT.OR P2, PT, R8.reuse, 0x21, !P0 ;  /* 0x000000210800780c */ /* 0x040fe40004741670 */
[C---:B------:R-:W-:Y:S02]  /*58f0*/  ISETP.LT.OR P5, PT, R8.reuse, 0x1, !P1 ;  /* 0x000000010800780c */ /* 0x040fe40004fa1670 */
[----:B------:R-:W-:Y:S05]  /*5900*/  ISETP.LT.OR P0, PT, R8, 0x21, !P1 ;  /* 0x000000210800780c */ /* 0x000fea0004f01670 */
[----:B------:R1:W-:Y:S01]  /*5910*/  LDGSTS.E.BYPASS.LTC128B.128 [R240+0x1c080], [R12.64+0x100], !P6 ;  /* 0x1c0801000cf07fae */ /* 0x0003e2000f101d56 */
[C---:B--2---:R-:W-:Y:S05]  /*5920*/  ISETP.GT.AND P1, PT, R200.reuse, 0xf, PT ;  /* 0x0000000fc800780c */ /* 0x044fea0003f24270 */
[----:B------:R1:W-:Y:S04]  /*5930*/  LDGSTS.E.BYPASS.LTC128B.128 [R240+0x1e080], [R12.64+0x180], !P5 ;  /* 0x1e0801800cf07fae */ /* 0x0003e8000e901d56 */
[----:B------:R1:W-:Y:S04]  /*5940*/  LDGSTS.E.BYPASS.LTC128B.128 [R240+0x19080], [R10.64], !P4 ;  /* 0x190800000af07fae */ /* 0x0003e8000e101d56 */
[----:B------:R1:W-:Y:S01]  /*5950*/  LDGSTS.E.BYPASS.LTC128B.128 [R240+0x1b080], [R10.64+0x80], !P3 ;  /* 0x1b0800800af07fae */ /* 0x0003e2000d901d56 */
[----:B------:R-:W-:Y:S03]  /*5960*/  @!P1 IMAD.SHL.U32 R8, R200, 0x10, RZ ;  /* 0x00000010c8089824 */ /* 0x000fe600078e00ff */
[----:B------:R1:W-:Y:S04]  /*5970*/  LDGSTS.E.BYPASS.LTC128B.128 [R240+0x1d080], [R10.64+0x100], !P2 ;  /* 0x1d0801000af07fae */ /* 0x0003e8000d101d56 */
[----:B------:R1:W-:Y:S04]  /*5980*/  LDGSTS.E.BYPASS.LTC128B.128 [R240+0x1f080], [R10.64+0x180], !P0 ;  /* 0x1f0801800af07fae */ /* 0x0003e8000c101d56 */
[----:B------:R1:W-:Y:S02]  /*5990*/  @!P1 LDGSTS.E.BYPASS.LTC128B.128 [R8+0x20180], [R14.64] ;  /* 0x201800000e089fae */ /* 0x0003e4000b901d56 */
.L_x_1017:
        /* <DEDUP_REMOVED lines=92> */
[----:B--2---:R-:W2:Y:S01]  /*5f60*/  LDL.64 R226, [R1] ;  /* 0x0000000001e27983 */ /* 0x004ea20000100a00 */
        /* <DEDUP_REMOVED lines=24> */
[----:B------:R-:W-:Y:S02]  /*60f0*/  IADD3 R5, P1, R226, UR10, RZ ;  /* 0x0000000ae2057c10 */ /* 0x000fe4000ff3e0ff */
[----:B------:R-:W-:Y:S02]  /*6100*/  ISETP.LT.OR P5, PT, R4, 0x1, !P3 ;  /* 0x000000010400780c */ /* 0x000fe40005fa1670 */
[----:B---3--:R-:W-:Y:S02]  /*6110*/  LEA.HI.X.SX32 R11, R11, R225, 0x1, P0 ;  /* 0x000000e10b0b7211 */ /* 0x008fe400000f0eff */
[----:B------:R-:W-:Y:S02]  /*6120*/  LEA R10, P0, R7, c[0x0][0x258], 0x2 ;  /* 0x00009600070a7a11 */ /* 0x000fe400078010ff */
[----:B------:R-:W-:Y:S02]  /*6130*/  IADD3.X R12, R224, UR4, RZ, P1, !PT ;  /* 0x00000004e00c7c10 */ /* 0x000fe40008ffe4ff */
[----:B------:R-:W2:Y:S01]  /*6140*/  S2R R224, SR_TID.X ;  /* 0x0000000000e07919 */ /* 0x000ea20000002100 */
[C---:B------:R-:W-:Y:S02]  /*6150*/  ISETP.LT.OR P4, PT, R4.reuse, 0x1, !P2 ;  /* 0x000000010400780c */ /* 0x040fe40005781670 */
[----:B------:R-:W-:Y:S02]  /*6160*/  LEA R6, P1, R5, c[0x0][0x160], 0x1 ;  /* 0x0000580005067a11 */ /* 0x000fe400078208ff */
[----:B------:R-:W-:Y:S01]  /*6170*/  @!PT LDS RZ, [RZ] ;  /* 0x00000000fffff984 */ /* 0x000fe20000000800 */
[----:B------:R-:W-:Y:S01]  /*6180*/  @!PT LDS RZ, [RZ] ;  /* 0x00000000fffff984 */ /* 0x000fe20000000800 */
[----:B------:R-:W-:Y:S01]  /*6190*/  @!PT LDS RZ, [RZ] ;  /* 0x00000000fffff984 */ /* 0x000fe20000000800 */
[----:B------:R3:W-:Y:S01]  /*61a0*/  LDGSTS.E.BYPASS.LTC128B.128 [R240+0x10080], [R8.64], !P5 ;  /* 0x1008000008f07fae */ /* 0x0007e2000e901d56 */
[----:B------:R-:W-:Y:S02]  /*61b0*/  LEA.HI.X R11, R7, c[0x0][0x25c], R11, 0x2, P0 ;  /* 0x00009700070b7a11 */ /* 0x000fe400000f140b */
[----:B------:R-:W-:Y:S02]  /*61c0*/  LOP3.LUT P0, RZ, R243, 0x4, RZ, 0xc0, !PT ;  /* 0x00000004f3ff7812 */ /* 0x000fe4000780c0ff */
[----:B------:R-:W-:Y:S02]  /*61d0*/  LEA.HI.X R7, R5, c[0x0][0x164], R12, 0x1, P1 ;  /* 0x0000590005077a11 */ /* 0x000fe400008f0c0c */
[C---:B------:R-:W-:Y:S02]  /*61e0*/  ISETP.LT.OR P6, PT, R4.reuse, 0x1, !P0 ;  /* 0x000000010400780c */ /* 0x040fe400047c1670 */
[----:B------:R3:W-:Y:S01]  /*61f0*/  LDGSTS.E.BYPASS.LTC128B.128 [R240+0x12080], [R8.64+0x80], !P4 ;  /* 0x1208008008f07fae */ /* 0x0007e2000e101d56 */
[----:B------:R-:W-:Y:S02]  /*6200*/  LOP3.LUT P1, RZ, R243, 0x8, RZ, 0xc0, !PT ;  /* 0x00000008f3ff7812 */ /* 0x000fe4000782c0ff */
[C---:B------:R-:W-:Y:S02]  /*6210*/  ISETP.LT.OR P4, PT, R4.reuse, 0x21, !P3 ;  /* 0x000000210400780c */ /* 0x040fe40005f81670 */
[C---:B------:R-:W-:Y:S02]  /*6220*/  ISETP.LT.OR P5, PT, R4.reuse, 0x1, !P1 ;  /* 0x000000010400780c */ /* 0x040fe40004fa1670 */
[C---:B------:R-:W-:Y:S02]  /*6230*/  ISETP.LT.OR P3, PT, R4.reuse, 0x21, !P2 ;  /* 0x000000210400780c */ /* 0x040fe40005761670 */
[C---:B------:R-:W-:Y:S02]  /*6240*/  ISETP.LT.OR P2, PT, R4.reuse, 0x21, !P0 ;  /* 0x000000210400780c */ /* 0x040fe40004741670 */
[----:B------:R3:W-:Y:S01]  /*6250*/  LDGSTS.E.BYPASS.LTC128B.128 [R240+0x14080], [R8.64+0x100], !P6 ;  /* 0x1408010008f07fae */ /* 0x0007e2000f101d56 */
[----:B------:R-:W-:Y:S02]  /*6260*/  ISETP.LT.OR P0, PT, R4, 0x21, !P1 ;  /* 0x000000210400780c */ /* 0x000fe40004f01670 */
[C---:B--2---:R-:W-:Y:S04]  /*6270*/  ISETP.GT.AND P1, PT, R224.reuse, 0xf, PT ;  /* 0x0000000fe000780c */ /* 0x044fe80003f24270 */
[----:B------:R3:W-:Y:S04]  /*6280*/  LDGSTS.E.BYPASS.LTC128B.128 [R240+0x16080], [R8.64+0x180], !P5 ;  /* 0x1608018008f07fae */ /* 0x0007e8000e901d56 */
[----:B------:R3:W-:Y:S04]  /*6290*/  LDGSTS.E.BYPASS.LTC128B.128 [R240+0x11080], [R6.64], !P4 ;  /* 0x1108000006f07fae */ /* 0x0007e8000e101d56 */
[----:B------:R3:W-:Y:S01]  /*62a0*/  LDGSTS.E.BYPASS.LTC128B.128 [R240+0x13080], [R6.64+0x80], !P3 ;  /* 0x1308008006f07fae */ /* 0x0007e2000d901d56 */
[----:B------:R-:W-:Y:S03]  /*62b0*/  @!P1 IMAD.SHL.U32 R4, R224, 0x10, RZ ;  /* 0x00000010e0049824 */ /* 0x000fe600078e00ff */
[----:B------:R3:W-:Y:S04]  /*62c0*/  LDGSTS.E.BYPASS.LTC128B.128 [R240+0x15080], [R6.64+0x100], !P2 ;  /* 0x1508010006f07fae */ /* 0x0007e8000d101d56 */
[----:B------:R3:W-:Y:S04]  /*62d0*/  LDGSTS.E.BYPASS.LTC128B.128 [R240+0x17080], [R6.64+0x180], !P0 ;  /* 0x1708018006f07fae */ /* 0x0007e8000c101d56 */
[----:B------:R3:W-:Y:S02]  /*62e0*/  @!P1 LDGSTS.E.BYPASS.LTC128B.128 [R4+0x20080], [R10.64] ;  /* 0x200800000a049fae */ /* 0x0007e4000b901d56 */
.L_x_1018:
        /* <DEDUP_REMOVED lines=218> */
.L_x_1016:
        /* <DEDUP_REMOVED lines=30> */
[----:B------:R-:W-:-:S02]  /*7270*/  LEA.HI R5, R5, R101, RZ, 0x6 ;  /* 0x0000006505057211 */ /* 0x000fc400078f30ff */
        /* <DEDUP_REMOVED lines=159> */
.L_x_1021:
        /* <DEDUP_REMOVED lines=65> */
.L_x_1023:
[----:B--234-:R-:W-:Y:S05]  /*8080*/  BSYNC B0 ;  /* 0x0000000000007941 */ /* 0x01cfea0003800000 */
.L_x_1022:
        /* <DEDUP_REMOVED lines=17> */
.L_x_1025:
[----:B------:R-:W-:Y:S05]  /*81a0*/  BSYNC B0 ;  /* 0x0000000000007941 */ /* 0x000fea0003800000 */
.L_x_1024:
        /* <DEDUP_REMOVED lines=16> */
.L_x_1027:
[----:B------:R-:W-:Y:S05]  /*82b0*/  BSYNC B0 ;  /* 0x0000000000007941 */ /* 0x000fea0003800000 */
.L_x_1026:
        /* <DEDUP_REMOVED lines=16> */
.L_x_1029:
[----:B------:R-:W-:Y:S05]  /*83c0*/  BSYNC B0 ;  /* 0x0000000000007941 */ /* 0x000fea0003800000 */
.L_x_1028:
        /* <DEDUP_REMOVED lines=16> */
.L_x_1031:
[----:B------:R-:W-:Y:S05]  /*84d0*/  BSYNC B0 ;  /* 0x0000000000007941 */ /* 0x000fea0003800000 */
.L_x_1030:
        /* <DEDUP_REMOVED lines=16> */
.L_x_1033:
[----:B------:R-:W-:Y:S05]  /*85e0*/  BSYNC B0 ;  /* 0x0000000000007941 */ /* 0x000fea0003800000 */
.L_x_1032:
        /* <DEDUP_REMOVED lines=16> */
.L_x_1035:
[----:B------:R-:W-:Y:S05]  /*86f0*/  BSYNC B0 ;  /* 0x0000000000007941 */ /* 0x000fea0003800000 */
.L_x_1034:
        /* <DEDUP_REMOVED lines=16> */
.L_x_1037:
[----:B------:R-:W-:Y:S05]  /*8800*/  BSYNC B0 ;  /* 0x0000000000007941 */ /* 0x000fea0003800000 */
.L_x_1036:
        /* <DEDUP_REMOVED lines=23> */
.L_x_1039:
[----:B------:R-:W-:Y:S05]  /*8980*/  BSYNC B0 ;  /* 0x0000000000007941 */ /* 0x000fea0003800000 */
.L_x_1038:
        /* <DEDUP_REMOVED lines=15> */
.L_x_1041:
[----:B------:R-:W-:Y:S05]  /*8a80*/  BSYNC B0 ;  /* 0x0000000000007941 */ /* 0x000fea0003800000 */
.L_x_1040:
        /* <DEDUP_REMOVED lines=14> */
.L_x_1043:
[----:B------:R-:W-:Y:S05]  /*8b70*/  BSYNC B0 ;  /* 0x0000000000007941 */ /* 0x000fea0003800000 */
.L_x_1042:
        /* <DEDUP_REMOVED lines=14> */
.L_x_1045:
[----:B------:R-:W-:Y:S05]  /*8c60*/  BSYNC B0 ;  /* 0x0000000000007941 */ /* 0x000fea0003800000 */
.L_x_1044:
        /* <DEDUP_REMOVED lines=14> */
.L_x_1047:
[----:B------:R-:W-:Y:S05]  /*8d50*/  BSYNC B0 ;  /* 0x0000000000007941 */ /* 0x000fea0003800000 */
.L_x_1046:
        /* <DEDUP_REMOVED lines=14> */
.L_x_1049:
[----:B------:R-:W-:Y:S05]  /*8e40*/  BSYNC B0 ;  /* 0x0000000000007941 */ /* 0x000fea0003800000 */
.L_x_1048:
        /* <DEDUP_REMOVED lines=14> */
.L_x_1051:
[----:B------:R-:W-:Y:S05]  /*8f30*/  BSYNC B0 ;  /* 0x0000000000007941 */ /* 0x000fea0003800000 */
.L_x_1050:
        /* <DEDUP_REMOVED lines=14> */
.L_x_1020:
        /* <DEDUP_REMOVED lines=31> */
.L_x_1052:
        /* <DEDUP_REMOVED lines=42> */
.L_x_1054:
[----:B------:R-:W-:Y:S05]  /*94b0*/  BSYNC B0 ;  /* 0x0000000000007941 */ /* 0x000fea0003800000 */
.L_x_1053:
        /* <DEDUP_REMOVED lines=17> */
.L_x_1056:
[----:B------:R-:W-:Y:S05]  /*95d0*/  BSYNC B0 ;  /* 0x0000000000007941 */ /* 0x000fea0003800000 */
.L_x_1055:
        /* <DEDUP_REMOVED lines=16> */
.L_x_1058:
[----:B------:R-:W-:Y:S05]  /*96e0*/  BSYNC B0 ;  /* 0x0000000000007941 */ /* 0x000fea0003800000 */
.L_x_1057:
        /* <DEDUP_REMOVED lines=16> */
.L_x_1060:
[----:B------:R-:W-:Y:S05]  /*97f0*/  BSYNC B0 ;  /* 0x0000000000007941 */ /* 0x000fea0003800000 */
.L_x_1059:
        /* <DEDUP_REMOVED lines=16> */
.L_x_1062:
[----:B------:R-:W-:Y:S05]  /*9900*/  BSYNC B0 ;  /* 0x0000000000007941 */ /* 0x000fea0003800000 */
.L_x_1061:
        /* <DEDUP_REMOVED lines=16> */
.L_x_1064:
[----:B------:R-:W-:Y:S05]  /*9a10*/  BSYNC B0 ;  /* 0x0000000000007941 */ /* 0x000fea0003800000 */
.L_x_1063:
        /* <DEDUP_REMOVED lines=16> */
.L_x_1066:
[----:B------:R-:W-:Y:S05]  /*9b20*/  BSYNC B0 ;  /* 0x0000000000007941 */ /* 0x000fea0003800000 */
.L_x_1065:
        /* <DEDUP_REMOVED lines=16> */
.L_x_1068:
[----:B------:R-:W-:Y:S05]  /*9c30*/  BSYNC B0 ;  /* 0x0000000000007941 */ /* 0x000fea0003800000 */
.L_x_1067:
        /* <DEDUP_REMOVED lines=23> */
.L_x_1070:
[----:B------:R-:W-:Y:S05]  /*9db0*/  BSYNC B0 ;  /* 0x0000000000007941 */ /* 0x000fea0003800000 */
.L_x_1069:
        /* <DEDUP_REMOVED lines=15> */
.L_x_1072:
[----:B------:R-:W-:Y:S05]  /*9eb0*/  BSYNC B0 ;  /* 0x0000000000007941 */ /* 0x000fea0003800000 */
.L_x_1071:
        /* <DEDUP_REMOVED lines=14> */
.L_x_1074:
[----:B------:R-:W-:Y:S05]  /*9fa0*/  BSYNC B0 ;  /* 0x0000000000007941 */ /* 0x000fea0003800000 */
.L_x_1073:
        /* <DEDUP_REMOVED lines=14> */
.L_x_1076:
[----:B------:R-:W-:Y:S05]  /*a090*/  BSYNC B0 ;  /* 0x0000000000007941 */ /* 0x000fea0003800000 */
.L_x_1075:
        /* <DEDUP_REMOVED lines=14> */
.L_x_1078:
[----:B------:R-:W-:Y:S05]  /*a180*/  BSYNC B0 ;  /* 0x0000000000007941 */ /* 0x000fea0003800000 */
.L_x_1077:
        /* <DEDUP_REMOVED lines=14> */
.L_x_1080:
[----:B------:R-:W-:Y:S05]  /*a270*/  BSYNC B0 ;  /* 0x0000000000007941 */ /* 0x000fea0003800000 */
.L_x_1079:
        /* <DEDUP_REMOVED lines=14> */
.L_x_1082:
[----:B------:R-:W-:Y:S05]  /*a360*/  BSYNC B0 ;  /* 0x0000000000007941 */ /* 0x000fea0003800000 */
.L_x_1081:
        /* <DEDUP_REMOVED lines=14> */
.L_x_1083:
        /* <DEDUP_REMOVED lines=11> */
.L_x_1172:


//--------------------- .text._ZN7cutlass13device_kernelIN5flash32FlashAttnBwdPostprocessConvertdQIN4cute5tupleIJNS3_1CILi64EEENS5_ILi256EEEEEENS_6half_tEfNS_4arch4Sm80ELi256ENS3_8TiledMMAINS3_8MMA_AtomIJNS3_28SM80_16x8x16_F32F16F16F32_TNEEEENS3_6LayoutINS4_IJNS5_ILi2EEENS5_ILi4EEENS5_ILi1EEEEEENS4_IJSJ_SH_NS5_ILi0EEEEEEEENS4_IJNS5_ILi32EEES6_NS5_ILi16EEEEEEEELb0EEEEEvNT_6ParamsE --------------------------
	.section	.text._ZN7cutlass13device_kernelIN5flash32FlashAttnBwdPostprocessConvertdQIN4cute5tupleIJNS3_1CILi64EEENS5_ILi256EEEEEENS_6half_tEfNS_4arch4Sm80ELi256ENS3_8TiledMMAINS3_8MMA_AtomIJNS3_28SM80_16x8x16_F32F16F16F32_TNEEEENS3_6LayoutINS4_IJNS5_ILi2EEENS5_ILi4EEENS5_ILi1EEEEEENS4_IJSJ_SH_NS5_ILi0EEEEEEEENS4_IJNS5_ILi32EEES6_NS5_ILi16EEEEEEEELb0EEEEEvNT_6ParamsE,"ax",@progbits
	.sectioninfo	@"SHI_REGISTERS=86"
	.align	128
.text._ZN7cutlass13device_kernelIN5flash32FlashAttnBwdPostprocessConvertdQIN4cute5tupleIJNS3_1CILi64EEENS5_ILi256EEEEEENS_6half_tEfNS_4arch4Sm80ELi256ENS3_8TiledMMAINS3_8MMA_AtomIJNS3_28SM80_16x8x16_F32F16F16F32_TNEEEENS3_6LayoutINS4_IJNS5_ILi2EEENS5_ILi4EEENS5_ILi1EEEEEENS4_IJSJ_SH_NS5_ILi0EEEEEEEENS4_IJNS5_ILi32EEES6_NS5_ILi16EEEEEEEELb0EEEEEvNT_6ParamsE:
        .type           _ZN7cutlass13device_kernelIN5flash32FlashAttnBwdPostprocessConvertdQIN4cute5tupleIJNS3_1CILi64EEENS5_ILi256EEEEEENS_6half_tEfNS_4arch4Sm80ELi256ENS3_8TiledMMAINS3_8MMA_AtomIJNS3_28SM80_16x8x16_F32F16F16F32_TNEEEENS3_6LayoutINS4_IJNS5_ILi2EEENS5_ILi4EEENS5_ILi1EEEEEENS4_IJSJ_SH_NS5_ILi0EEEEEEEENS4_IJNS5_ILi32EEES6_NS5_ILi16EEEEEEEELb0EEEEEvNT_6ParamsE,@function
        .size           _ZN7cutlass13device_kernelIN5flash32FlashAttnBwdPostprocessConvertdQIN4cute5tupleIJNS3_1CILi64EEENS5_ILi256EEEEEENS_6half_tEfNS_4arch4Sm80ELi256ENS3_8TiledMMAINS3_8MMA_AtomIJNS3_28SM80_16x8x16_F32F16F16F32_TNEEEENS3_6LayoutINS4_IJNS5_ILi2EEENS5_ILi4EEENS5_ILi1EEEEEENS4_IJSJ_SH_NS5_ILi0EEEEEEEENS4_IJNS5_ILi32EEES6_NS5_ILi16EEEEEEEELb0EEEEEvNT_6ParamsE,(.L_x_1173 - _ZN7cutlass13device_kernelIN5flash32FlashAttnBwdPostprocessConvertdQIN4cute5tupleIJNS3_1CILi64EEENS5_ILi256EEEEEENS_6half_tEfNS_4arch4Sm80ELi256ENS3_8TiledMMAINS3_8MMA_AtomIJNS3_28SM80_16x8x16_F32F16F16F32_TNEEEENS3_6LayoutINS4_IJNS5_ILi2EEENS5_ILi4EEENS5_ILi1EEEEEENS4_IJSJ_SH_NS5_ILi0EEEEEEEENS4_IJNS5_ILi32EEES6_NS5_ILi16EEEEEEEELb0EEEEEvNT_6ParamsE)
        .other          _ZN7cutlass13device_kernelIN5flash32FlashAttnBwdPostprocessConvertdQIN4cute5tupleIJNS3_1CILi64EEENS5_ILi256EEEEEENS_6half_tEfNS_4arch4Sm80ELi256ENS3_8TiledMMAINS3_8MMA_AtomIJNS3_28SM80_16x8x16_F32F16F16F32_TNEEEENS3_6LayoutINS4_IJNS5_ILi2EEENS5_ILi4EEENS5_ILi1EEEEEENS4_IJSJ_SH_NS5_ILi0EEEEEEEENS4_IJNS5_ILi32EEES6_NS5_ILi16EEEEEEEELb0EEEEEvNT_6ParamsE,@"STO_CUDA_ENTRY STV_DEFAULT"
_ZN7cutlass13device_kernelIN5flash32FlashAttnBwdPostprocessConvertdQIN4cute5tupleIJNS3_1CILi64EEENS5_ILi256EEEEEENS_6half_tEfNS_4arch4Sm80ELi256ENS3_8TiledMMAINS3_8MMA_AtomIJNS3_28SM80_16x8x16_F32F16F16F32_TNEEEENS3_6LayoutINS4_IJNS5_ILi2EEENS5_ILi4EEENS5_ILi1EEEEEENS4_IJSJ_SH_NS5_ILi0EEEEEEEENS4_IJNS5_ILi32EEES6_NS5_ILi16EEEEEEEELb0EEEEEvNT_6ParamsE:
        /* <DEDUP_REMOVED lines=15> */
[----:B-1----:R-:W-:Y:S01]  /*00f0*/  SHF.L.U32 R72, R70, 0x6, RZ ;  /* 0x0000000646487819 */ /* 0x002fe200000006ff */
[----:B------:R-:W-:Y:S05]  /*0100*/  @P0 BRA `(.L_x_1084) ;  /* 0x0000004000000947 */ /* 0x000fea0003800000 */
[----:B0-----:R-:W-:Y:S05]  /*0110*/  @!P1 BRA `(.L_x_1084) ;  /* 0x0000003000009947 */ /* 0x001fea0003800000 */
[----:B------:R-:W2:Y:S04]  /*0120*/  LDG.E R4, [R2.64] ;  /* 0x0000000402047981 */ /* 0x000ea8000c1e1900 */
[----:B-----5:R-:W2:Y:S02]  /*0130*/  LDG.E R75, [R2.64+0x4] ;  /* 0x00000404024b7981 */ /* 0x020ea4000c1e1900 */
[----:B--2---:R-:W-:-:S03]  /*0140*/  IMAD.IADD R75, R75, 0x1, -R4 ;  /* 0x000000014b4b7824 */ /* 0x004fc600078e0a04 */
.L_x_1084:
[----:B0-----:R-:W-:Y:S01]  /*0150*/  ISETP.NE.AND.EX P0, PT, RZ, c[0x0][0x1c4], PT, P2 ;  /* 0x00007100ff007a0c */ /* 0x001fe20003f05320 */
[----:B-----5:R-:W-:Y:S01]  /*0160*/  @P1 IMAD R2, R71, 0x40, R0 ;  /* 0x0000004047021824 */ /* 0x020fe200078e0200 */
[----:B------:R-:W-:-:S13]  /*0170*/  ISETP.LE.AND P2, PT, R75, R72, PT ;  /* 0x000000484b00720c */ /* 0x000fda0003f43270 */
[----:B------:R-:W-:Y:S05]  /*0180*/  @P0 EXIT P2 ;  /* 0x000000000000094d */ /* 0x000fea0001000000 */
[----:B------:R-:W0:Y:S01]  /*0190*/  S2R R73, SR_TID.X ;  /* 0x0000000000497919 */ /* 0x000e220000002100 */
[----:B------:R-:W-:Y:S01]  /*01a0*/  @P1 SHF.R.S32.HI R3, RZ, 0x1f, R2 ;  /* 0x0000001fff031819 */ /* 0x000fe20000011402 */
[----:B------:R-:W-:Y:S01]  /*01b0*/  CS2R R4, SRZ ;  /* 0x0000000000047805 */ /* 0x000fe2000001ff00 */
[----:B------:R-:W-:Y:S01]  /*01c0*/  SHF.L.U32 R7, R70, 0xe, RZ ;  /* 0x0000000e46077819 */ /* 0x000fe200000006ff */
[----:B------:R-:W1:Y:S01]  /*01d0*/  S2R R68, SR_CTAID.Y ;  /* 0x0000000000447919 */ /* 0x000e620000002600 */
[----:B------:R-:W-:Y:S02]  /*01e0*/  @P1 LEA.HI R3, R3, R2, RZ, 0x6 ;  /* 0x0000000203031211 */ /* 0x000fe400078f30ff */
[----:B------:R-:W-:-:S03]  /*01f0*/  SHF.R.S32.HI R9, RZ, 0x1f, R7 ;  /* 0x0000001fff097819 */ /* 0x000fc60000011407 */
[----:B------:R-:W-:-:S05]  /*0200*/  @P1 IMAD.SHL.U32 R3, R3, 0x100, RZ ;  /* 0x0000010003031824 */ /* 0x000fca00078e00ff */
[----:B------:R-:W-:-:S04]  /*0210*/  @P1 LOP3.LUT R3, R3, 0xffffc000, RZ, 0xc0, !PT ;  /* 0xffffc00003031812 */ /* 0x000fc800078ec0ff */
[--C-:B------:R-:W-:Y:S01]  /*0220*/  @P1 SHF.R.S32.HI R5, RZ, 0x1f, R3.reuse ;  /* 0x0000001fff051819 */ /* 0x100fe20000011403 */
[----:B------:R-:W-:Y:S02]  /*0230*/  @P1 IMAD.MOV.U32 R4, RZ, RZ, R3 ;  /* 0x000000ffff041224 */ /* 0x000fe400078e0003 */
        /* <DEDUP_REMOVED lines=8> */
[----:B------:R-:W-:Y:S02]  /*02c0*/  SEL R2, R2, RZ, !P0 ;  /* 0x000000ff02027207 */ /* 0x000fe40004000000 */
[----:B------:R-:W-:Y:S01]  /*02d0*/  SEL R71, R71, RZ, !P0 ;  /* 0x000000ff47477207 */ /* 0x000fe20004000000 */
        /* <DEDUP_REMOVED lines=29> */
[----:B------:R-:W-:Y:S02]  /*04b0*/  IMNMX R72, R72, 0x40, PT ;  /* 0x0000004048487817 */ /* 0x000fe40003800200 */
[--C-:B------:R-:W-:Y:S02]  /*04c0*/  SHF.R.S32.HI R77, RZ, 0x2, R74.reuse ;  /* 0x00000002ff4d7819 */ /* 0x100fe4000001144a */
[----:B------:R-:W-:Y:S02]  /*04d0*/  SHF.R.S32.HI R76, RZ, 0x1f, R74 ;  /* 0x0000001fff4c7819 */ /* 0x000fe4000001144a */
[----:B0-----:R-:W-:Y:S02]  /*04e0*/  LOP3.LUT R80, R74, 0x7ffffffc, RZ, 0xc0, !PT ;  /* 0x7ffffffc4a507812 */ /* 0x001fe400078ec0ff */
[----:B------:R-:W-:Y:S02]  /*04f0*/  LEA.HI R69, R76, R77, RZ, 0x3 ;  /* 0x0000004d4c457211 */ /* 0x000fe400078f18ff */
[----:B------:R-:W-:Y:S01]  /*0500*/  LEA.HI R76, R78, R73, RZ, 0x5 ;  /* 0x000000494e4c7211 */ /* 0x000fe200078f28ff */
[----:B------:R-:W-:Y:S01]  /*0510*/  IMAD.IADD R80, R73, 0x1, -R80 ;  /* 0x0000000149507824 */ /* 0x000fe200078e0a50 */
[----:B------:R-:W-:-:S02]  /*0520*/  LOP3.LUT R82, R69, 0xfffffff8, RZ, 0xc0, !PT ;  /* 0xfffffff845527812 */ /* 0x000fc400078ec0ff */
[----:B------:R-:W-:-:S03]  /*0530*/  SHF.R.S32.HI R69, RZ, 0x5, R76 ;  /* 0x00000005ff457819 */ /* 0x000fc6000001144c */
[----:B------:R-:W-:Y:S01]  /*0540*/  IMAD.IADD R77, R77, 0x1, -R82 ;  /* 0x000000014d4d7824 */ /* 0x000fe200078e0a52 */
[----:B------:R-:W-:Y:S02]  /*0550*/  LEA.HI R82, R78, R73, RZ, 0x7 ;  /* 0x000000494e527211 */ /* 0x000fe400078f38ff */
[----:B------:R-:W-:Y:S02]  /*0560*/  LEA.HI R79, R76, R69, RZ, 0x1 ;  /* 0x000000454c4f7211 */ /* 0x000fe400078f08ff */
[----:B------:R-:W-:Y:S02]  /*0570*/  SHF.R.S32.HI R81, RZ, 0x7, R82 ;  /* 0x00000007ff517819 */ /* 0x000fe40000011452 */
[----:B------:R-:W-:Y:S02]  /*0580*/  SHF.R.S32.HI R74, RZ, 0x1f, R77 ;  /* 0x0000001fff4a7819 */ /* 0x000fe4000001144d */
[----:B------:R-:W-:Y:S01]  /*0590*/  LOP3.LUT R82, R79, 0xfffffe, RZ, 0xc0, !PT ;  /* 0x00fffffe4f527812 */ /* 0x000fe200078ec0ff */
[C---:B------:R-:W-:Y:S01]  /*05a0*/  IMAD R83, R81.reuse, 0x200, R80 ;  /* 0x0000020051537824 */ /* 0x040fe200078e0250 */
[----:B------:R-:W-:Y:S01]  /*05b0*/  LEA.HI R79, R74, R77, RZ, 0x2 ;  /* 0x0000004d4a4f7211 */ /* 0x000fe200078f10ff */
[----:B------:R-:W-:Y:S01]  /*05c0*/  IMAD.SHL.U32 R81, R81, 0x40, RZ ;  /* 0x0000004051517824 */ /* 0x000fe200078e00ff */
[----:B------:R-:W-:-:S02]  /*05d0*/  LEA.HI R78, R78, R73, RZ, 0x6 ;  /* 0x000000494e4e7211 */ /* 0x000fc400078f30ff */
[C---:B------:R-:W-:Y:S01]  /*05e0*/  LOP3.LUT R80, R79.reuse, 0x7fffffc, RZ, 0xc0, !PT ;  /* 0x07fffffc4f507812 */ /* 0x040fe200078ec0ff */
[----:B------:R-:W-:Y:S01]  /*05f0*/  IMAD.SHL.U32 R79, R79, 0x10, RZ ;  /* 0x000000104f4f7824 */ /* 0x000fe200078e00ff */
[----:B------:R-:W-:Y:S02]  /*0600*/  LOP3.LUT R81, R81, 0x40, RZ, 0xc0, !PT ;  /* 0x0000004051517812 */ /* 0x000fe400078ec0ff */
[----:B------:R-:W-:Y:S01]  /*0610*/  IADD3 R74, R69, -R82, RZ ;  /* 0x80000052454a7210 */ /* 0x000fe20007ffe0ff */
[----:B------:R-:W-:Y:S01]  /*0620*/  IMAD.IADD R77, R77, 0x1, -R80 ;  /* 0x000000014d4d7824 */ /* 0x000fe200078e0a50 */
[----:B------:R-:W-:Y:S02]  /*0630*/  SHF.R.U32.HI R78, RZ, 0x3, R78 ;  /* 0x00000003ff4e7819 */ /* 0x000fe4000001164e */
[----:B------:R-:W-:Y:S01]  /*0640*/  LOP3.LUT R79, R79, 0x40, RZ, 0xc0, !PT ;  /* 0x000000404f4f7812 */ /* 0x000fe200078ec0ff */
[----:B------:R-:W-:-:S03]  /*0650*/  IMAD R74, R74, 0x80, R83 ;  /* 0x000000804a4a7824 */ /* 0x000fc600078e0253 */
[----:B------:R-:W-:Y:S02]  /*0660*/  LOP3.LUT R78, R79, 0x8, R78, 0xf8, !PT ;  /* 0x000000084f4e7812 */ /* 0x000fe400078ef84e */
[----:B------:R-:W-:Y:S02]  /*0670*/  SHF.R.U32.HI R79, RZ, 0x3, R79 ;  /* 0x00000003ff4f7819 */ /* 0x000fe4000001164f */
[----:B------:R-:W-:Y:S02]  /*0680*/  LEA R77, R77, R74, 0x3 ;  /* 0x0000004a4d4d7211 */ /* 0x000fe400078e18ff */
[----:B------:R-:W-:Y:S01]  /*0690*/  LOP3.LUT R78, R78, R79, RZ, 0x3c, !PT ;  /* 0x0000004f4e4e7212 */ /* 0x000fe200078e3cff */
[----:B--2---:R0:W-:Y:S04]  /*06a0*/  STS.128 [R73.X16], R4 ;  /* 0x0000000449007388 */ /* 0x0041e8000000cc00 */
[----:B---3--:R1:W-:Y:S04]  /*06b0*/  STS.128 [R73.X16+0x1000], R8 ;  /* 0x0010000849007388 */ /* 0x0083e8000000cc00 */
[----:B----4-:R2:W-:Y:S04]  /*06c0*/  STS.128 [R73.X16+0x2000], R12 ;  /* 0x0020000c49007388 */ /* 0x0105e8000000cc00 */
[----:B-----5:R-:W-:Y:S04]  /*06d0*/  STS.128 [R73.X16+0x3000], R16 ;  /* 0x0030001049007388 */ /* 0x020fe8000000cc00 */
[----:B------:R3:W-:Y:S01]  /*06e0*/  STS.128 [R73.X16+0x4000], R20 ;  /* 0x0040001449007388 */ /* 0x0007e2000000cc00 */
[----:B0-----:R-:W-:-:S02]  /*06f0*/  LOP3.LUT R4, R76, 0xffffffe0, RZ, 0xc0, !PT ;  /* 0xffffffe04c047812 */ /* 0x001fc400078ec0ff */
[----:B------:R-:W-:Y:S01]  /*0700*/  SHF.R.S32.HI R76, RZ, 0x1f, R76 ;  /* 0x0000001fff4c7819 */ /* 0x000fe2000001144c */
[----:B------:R-:W-:Y:S01]  /*0710*/  STS.128 [R73.X16+0x5000], R24 ;  /* 0x0050001849007388 */ /* 0x000fe2000000cc00 */
[----:B-1----:R-:W-:Y:S02]  /*0720*/  IADD3 R8, -R4, R73, RZ ;  /* 0x0000004904087210 */ /* 0x002fe40007ffe1ff */
[----:B------:R-:W-:Y:S01]  /*0730*/  LEA.HI R76, R76, R69, RZ, 0x2 ;  /* 0x000000454c4c7211 */ /* 0x000fe200078f10ff */
[----:B------:R-:W-:Y:S01]  /*0740*/  STS.128 [R73.X16+0x6000], R28 ;  /* 0x0060001c49007388 */ /* 0x000fe2000000cc00 */
[C---:B------:R-:W-:Y:S01]  /*0750*/  LEA.HI R5, R8.reuse, R8, RZ, 0x1 ;  /* 0x0000000808057211 */ /* 0x040fe200078f08ff */
[----:B------:R-:W-:Y:S01]  /*0760*/  IMAD.SHL.U32 R8, R8, 0x8, RZ ;  /* 0x0000000808087824 */ /* 0x000fe200078e00ff */
[----:B--2---:R-:W-:Y:S01]  /*0770*/  SHF.R.U32.HI R12, RZ, 0x3, R81 ;  /* 0x00000003ff0c7819 */ /* 0x004fe20000011651 */
[----:B------:R0:W-:Y:S01]  /*0780*/  STS.128 [R73.X16+0x7000], R32 ;  /* 0x0070002049007388 */ /* 0x0001e2000000cc00 */
[----:B------:R-:W-:Y:S01]  /*0790*/  LOP3.LUT R76, R76, 0x7fffffc, RZ, 0xc0, !PT ;  /* 0x07fffffc4c4c7812 */ /* 0x000fe200078ec0ff */
[----:B------:R-:W-:Y:S01]  /*07a0*/  IMAD.SHL.U32 R10, R5, 0x200, RZ ;  /* 0x00000200050a7824 */ /* 0x000fe200078e00ff */
[----:B------:R-:W-:Y:S01]  /*07b0*/  LOP3.LUT R5, R81, 0x8, R8, 0xf8, !PT ;  /* 0x0000000851057812 */ /* 0x000fe200078ef808 */
[----:B------:R-:W-:Y:S01]  /*07c0*/  STS.128 [R73.X16+0x8000], R36 ;  /* 0x0080002449007388 */ /* 0x000fe2000000cc00 */
[----:B---3--:R-:W-:-:S02]  /*07d0*/  IADD3 R23, R69, -R76, RZ ;  /* 0x8000004c45177210 */ /* 0x008fc40007ffe0ff */
[----:B------:R-:W-:Y:S01]  /*07e0*/  LOP3.LUT R10, R10, 0x7ffffc00, RZ, 0xc0, !PT ;  /* 0x7ffffc000a0a7812 */ /* 0x000fe200078ec0ff */
[----:B------:R-:W-:Y:S01]  /*07f0*/  STS.128 [R73.X16+0x9000], R40 ;  /* 0x0090002849007388 */ /* 0x000fe2000000cc00 */
[----:B------:R-:W-:-:S03]  /*0800*/  ISETP.GE.AND P0, PT, R8, c[0x0][0x194], PT ;  /* 0x0000650008007a0c */ /* 0x000fc60003f06270 */
[----:B------:R-:W-:Y:S01]  /*0810*/  STS.128 [R73.X16+0xa000], R44 ;  /* 0x00a0002c49007388 */ /* 0x000fe2000000cc00 */
[----:B------:R-:W-:-:S03]  /*0820*/  IMAD R10, R23, 0x10, R10 ;  /* 0x00000010170a7824 */ /* 0x000fc600078e020a */
[----:B------:R-:W-:Y:S01]  /*0830*/  STS.128 [R73.X16+0xb000], R48 ;  /* 0x00b0003049007388 */ /* 0x000fe2000000cc00 */
[----:B0-----:R-:W-:-:S03]  /*0840*/  LOP3.LUT R33, R5, R12, RZ, 0x3c, !PT ;  /* 0x0000000c05217212 */ /* 0x001fc600078e3cff */
[----:B------:R-:W-:Y:S02]  /*0850*/  STS.128 [R73.X16+0xc000], R52 ;  /* 0x00c0003449007388 */ /* 0x000fe4000000cc00 */
[----:B------:R-:W-:Y:S02]  /*0860*/  IMAD.IADD R10, R10, 0x1, R33 ;  /* 0x000000010a0a7824 */ /* 0x000fe400078e0221 */
[----:B------:R-:W-:Y:S04]  /*0870*/  STS.128 [R73.X16+0xd000], R56 ;  /* 0x00d0003849007388 */ /* 0x000fe8000000cc00 */
[----:B------:R-:W-:Y:S04]  /*0880*/  STS.128 [R73.X16+0xe000], R60 ;  /* 0x00e0003c49007388 */ /* 0x000fe8000000cc00 */
[----:B------:R-:W-:Y:S04]  /*0890*/  STS.128 [R73.X16+0xf000], R64 ;  /* 0x00f0004049007388 */ /* 0x000fe8000000cc00 */
[----:B------:R-:W-:Y:S06]  /*08a0*/  BAR.SYNC.DEFER_BLOCKING 0x0 ;  /* 0x0000000000007b1d */ /* 0x000fec0000010000 */
[----:B------:R-:W0:Y:S04]  /*08b0*/  LDS R4, [R73.X4] ;  /* 0x0000000049047984 */ /* 0x000e280000004800 */
[----:B------:R-:W1:Y:S04]  /*08c0*/  LDS R6, [R73.X4+0x400] ;  /* 0x0004000049067984 */ /* 0x000e680000004800 */
[----:B------:R-:W2:Y:S04]  /*08d0*/  LDS R7, [R73.X4+0x800] ;  /* 0x0008000049077984 */ /* 0x000ea80000004800 */
[----:B------:R-:W3:Y:S04]  /*08e0*/  LDS R9, [R73.X4+0xc00] ;  /* 0x000c000049097984 */ /* 0x000ee80000004800 */
[----:B------:R-:W4:Y:S04]  /*08f0*/  LDS R11, [R73.X4+0x1000] ;  /* 0x00100000490b7984 */ /* 0x000f280000004800 */
[----:B------:R-:W5:Y:S04]  /*0900*/  LDS R16, [R73.X4+0x2000] ;  /* 0x0020000049107984 */ /* 0x000f680000004800 */
[----:B------:R-:W5:Y:S04]  /*0910*/  LDS R17, [R73.X4+0x2400] ;  /* 0x0024000049117984 */ /* 0x000f680000004800 */
[----:B------:R-:W5:Y:S04]  /*0920*/  LDS R14, [R73.X4+0x1800] ;  /* 0x00180000490e7984 */ /* 0x000f680000004800 */
[----:B------:R-:W5:Y:S04]  /*0930*/  LDS R13, [R73.X4+0x1400] ;  /* 0x00140000490d7984 */ /* 0x000f680000004800 */
[----:B------:R-:W5:Y:S04]  /*0940*/  LDS R15, [R73.X4+0x1c00] ;  /* 0x001c0000490f7984 */ /* 0x000f680000004800 */
[----:B------:R-:W5:Y:S01]  /*0950*/  LDS R18, [R73.X4+0x2800] ;  /* 0x0028000049127984 */ /* 0x000f620000004800 */
[----:B0-----:R-:W-:Y:S01]  /*0960*/  FMUL.FTZ R5, R4, c[0x0][0x1b8] ;  /* 0x00006e0004057a20 */ /* 0x001fe20000410000 */
[----:B------:R-:W-:-:S02]  /*0970*/  LEA R4, R77, R78, 0x1 ;  /* 0x0000004e4d047211 */ /* 0x000fc400078e08ff */
[----:B------:R-:W0:Y:S01]  /*0980*/  LDS R19, [R73.X4+0x2c00] ;  /* 0x002c000049137984 */ /* 0x000e220000004800 */
[----:B-1----:R-:W-:-:S03]  /*0990*/  FMUL.FTZ R6, R6, c[0x0][0x1b8] ;  /* 0x00006e0006067a20 */ /* 0x002fc60000410000 */
[----:B------:R-:W1:Y:S01]  /*09a0*/  LDS R24, [R73.X4+0x4000] ;  /* 0x0040000049187984 */ /* 0x000e620000004800 */
[----:B--2---:R-:W-:Y:S01]  /*09b0*/  FMUL.FTZ R7, R7, c[0x0][0x1b8] ;  /* 0x00006e0007077a20 */ /* 0x004fe20000410000 */
[----:B------:R-:W-:Y:S02]  /*09c0*/  F2FP.PACK_AB R5, R6, R5 ;  /* 0x000000050605723e */ /* 0x000fe400000000ff */
[----:B------:R-:W2:Y:S01]  /*09d0*/  LDS R25, [R73.X4+0x4400] ;  /* 0x0044000049197984 */ /* 0x000ea20000004800 */
[----:B---3--:R-:W-:-:S03]  /*09e0*/  FMUL.FTZ R12, R9, c[0x0][0x1b8] ;  /* 0x00006e00090c7a20 */ /* 0x008fc60000410000 */
[----:B------:R-:W3:Y:S02]  /*09f0*/  LDS R26, [R73.X4+0x4800] ;  /* 0x00480000491a7984 */ /* 0x000ee40000004800 */
[----:B------:R-:W-:Y:S01]  /*0a00*/  F2FP.PACK_AB R6, R12, R7 ;  /* 0x000000070c06723e */ /* 0x000fe200000000ff */
[----:B----4-:R-:W-:Y:S01]  /*0a10*/  FMUL.FTZ R7, R11, c[0x0][0x1b8] ;  /* 0x00006e000b077a20 */ /* 0x010fe20000410000 */
[----:B------:R-:W4:Y:S01]  /*0a20*/  LDS R27, [R73.X4+0x4c00] ;  /* 0x004c0000491b7984 */ /* 0x000f220000004800 */
[----:B-----5:R-:W-:-:S03]  /*0a30*/  FMUL.FTZ R11, R16, c[0x0][0x1b8] ;  /* 0x00006e00100b7a20 */ /* 0x020fc60000410000 */
        /* <DEDUP_REMOVED lines=11> */
[----:B------:R-:W-:Y:S01]  /*0af0*/  FMUL.FTZ R18, R18, c[0x0][0x1b8] ;  /* 0x00006e0012127a20 */ /* 0x000fe20000410000 */
[----:B------:R-:W-:Y:S02]  /*0b00*/  F2FP.PACK_AB R9, R14, R9 ;  /* 0x000000090e09723e */ /* 0x000fe400000000ff */
[----:B------:R-:W5:Y:S01]  /*0b10*/  LDS R34, [R73.X4+0x6800] ;  /* 0x0068000049227984 */ /* 0x000f620000004800 */
[----:B0-----:R-:W-:-:S03]  /*0b20*/  FMUL.FTZ R19, R19, c[0x0][0x1b8] ;  /* 0x00006e0013137a20 */ /* 0x001fc60000410000 */
[----:B------:R-:W0:Y:S01]  /*0b30*/  LDS R35, [R73.X4+0x6c00] ;  /* 0x006c000049237984 */ /* 0x000e220000004800 */
[----:B-1----:R-:W-:Y:S01]  /*0b40*/  FMUL.FTZ R15, R24, c[0x0][0x1b8] ;  /* 0x00006e00180f7a20 */ /* 0x002fe20000410000 */
[----:B------:R-:W-:Y:S02]  /*0b50*/  F2FP.PACK_AB R12, R19, R18 ;  /* 0x00000012130c723e */ /* 0x000fe400000000ff */
[----:B------:R-:W1:Y:S01]  /*0b60*/  LDS R22, [R73.X4+0x3800] ;  /* 0x0038000049167984 */ /* 0x000e620000004800 */
[----:B--2---:R-:W-:-:S03]  /*0b70*/  FMUL.FTZ R16, R25, c[0x0][0x1b8] ;  /* 0x00006e0019107a20 */ /* 0x004fc60000410000 */
[----:B------:R-:W2:Y:S01]  /*0b80*/  LDS R36, [R73.X4+0x7000] ;  /* 0x0070000049247984 */ /* 0x000ea20000004800 */
[----:B---3--:R-:W-:Y:S01]  /*0b90*/  FMUL.FTZ R26, R26, c[0x0][0x1b8] ;  /* 0x00006e001a1a7a20 */ /* 0x008fe20000410000 */
[----:B------:R-:W-:Y:S02]  /*0ba0*/  F2FP.PACK_AB R15, R16, R15 ;  /* 0x0000000f100f723e */ /* 0x000fe400000000ff */
[----:B------:R-:W3:Y:S01]  /*0bb0*/  LDS R37, [R73.X4+0x7400] ;  /* 0x0074000049257984 */ /* 0x000ee20000004800 */
[----:B----4-:R-:W-:-:S03]  /*0bc0*/  FMUL.FTZ R27, R27, c[0x0][0x1b8] ;  /* 0x00006e001b1b7a20 */ /* 0x010fc60000410000 */
        /* <DEDUP_REMOVED lines=16> */
[----:B0-----:R-:W-:-:S03]  /*0cd0*/  FMUL.FTZ R35, R35, c[0x0][0x1b8] ;  /* 0x00006e0023237a20 */ /* 0x001fc60000410000 */
[----:B------:R-:W0:Y:S01]  /*0ce0*/  LDS R29, [R73.X4+0x8800] ;  /* 0x00880000491d7984 */ /* 0x000e220000004800 */
[----:B-1----:R-:W-:Y:S01]  /*0cf0*/  FMUL.FTZ R14, R22, c[0x0][0x1b8] ;  /* 0x00006e00160e7a20 */ /* 0x002fe20000410000 */
[----:B------:R-:W-:Y:S01]  /*0d00*/  F2FP.PACK_AB R20, R35, R34 ;  /* 0x000000222314723e */ /* 0x000fe200000000ff */
[----:B--2---:R-:W-:Y:S01]  /*0d10*/  FMUL.FTZ R21, R36, c[0x0][0x1b8] ;  /* 0x00006e0024157a20 */ /* 0x004fe20000410000 */
[----:B------:R-:W1:Y:S01]  /*0d20*/  LDS R34, [R73.X4+0xb800] ;  /* 0x00b8000049227984 */ /* 0x000e620000004800 */
[----:B---3--:R-:W-:-:S03]  /*0d30*/  FMUL.FTZ R22, R37, c[0x0][0x1b8] ;  /* 0x00006e0025167a20 */ /* 0x008fc60000410000 */
[----:B------:R-:W2:Y:S01]  /*0d40*/  LDS R49, [R73.X4+0xbc00] ;  /* 0x00bc000049317984 */ /* 0x000ea20000004800 */
[----:B----4-:R-:W-:Y:S01]  /*0d50*/  FMUL.FTZ R17, R28, c[0x0][0x1b8] ;  /* 0x00006e001c117a20 */ /* 0x010fe20000410000 */
[----:B------:R-:W-:Y:S02]  /*0d60*/  F2FP.PACK_AB R21, R22, R21 ;  /* 0x000000151615723e */ /* 0x000fe400000000ff */
[----:B------:R-:W3:Y:S01]  /*0d70*/  LDS R54, [R73.X4+0xd400] ;  /* 0x00d4000049367984 */ /* 0x000ee20000004800 */
[----:B-----5:R-:W-:Y:S01]  /*0d80*/  FMUL.FTZ R23, R23, c[0x0][0x1b8] ;  /* 0x00006e0017177a20 */ /* 0x020fe20000410000 */
[----:B------:R-:W-:Y:S02]  /*0d90*/  F2FP.PACK_AB R17, R18, R17 ;  /* 0x000000111211723e */ /* 0x000fe400000000ff */
[----:B------:R-:W4:Y:S01]  /*0da0*/  LDS R39, [R73.X4+0x7c00] ;  /* 0x007c000049277984 */ /* 0x000f220000004800 */
[----:B------:R-:W-:Y:S01]  /*0db0*/  FMUL.FTZ R30, R30, c[0x0][0x1b8] ;  /* 0x00006e001e1e7a20 */ /* 0x000fe20000410000 */
[----:B------:R-:W-:-:S02]  /*0dc0*/  F2FP.PACK_AB R14, R23, R14 ;  /* 0x0000000e170e723e */ /* 0x000fc400000000ff */
        /* <DEDUP_REMOVED lines=8> */
[----:B------:R-:W-:-:S03]  /*0e50*/  FMUL.FTZ R33, R27, c[0x0][0x1b8] ;  /* 0x00006e001b217a20 */ /* 0x000fc60000410000 */
[----:B------:R-:W5:Y:S01]  /*0e60*/  LDS R43, [R73.X4+0x9800] ;  /* 0x00980000492b7984 */ /* 0x000f620000004800 */
[----:B0-----:R-:W-:Y:S01]  /*0e70*/  FMUL.FTZ R32, R29, c[0x0][0x1b8] ;  /* 0x00006e001d207a20 */ /* 0x001fe20000410000 */
[----:B------:R-:W-:Y:S02]  /*0e80*/  F2FP.PACK_AB R28, R33, R28 ;  /* 0x0000001c211c723e */ /* 0x000fe400000000ff */
[----:B------:R-:W0:Y:S01]  /*0e90*/  LDS R44, [R73.X4+0x9c00] ;  /* 0x009c0000492c7984 */ /* 0x000e220000004800 */
[----:B-1----:R-:W-:-:S03]  /*0ea0*/  FMUL.FTZ R34, R34, c[0x0][0x1b8] ;  /* 0x00006e0022227a20 */ /* 0x002fc60000410000 */
[----:B------:R-:W1:Y:S01]  /*0eb0*/  LDS R45, [R73.X4+0xa000] ;  /* 0x00a00000492d7984 */ /* 0x000e620000004800 */
[----:B--2---:R-:W-:-:S03]  /*0ec0*/  FMUL.FTZ R49, R49, c[0x0][0x1b8] ;  /* 0x00006e0031317a20 */ /* 0x004fc60000410000 */
[----:B------:R-:W2:Y:S04]  /*0ed0*/  LDS R46, [R73.X4+0xa400] ;  /* 0x00a40000492e7984 */ /* 0x000ea80000004800 */
        /* <DEDUP_REMOVED lines=16> */
[----:B------:R-:W-:Y:S01]  /*0fe0*/  IMAD.SHL.U32 R38, R4, 0x2, RZ ;  /* 0x0000000204267824 */ /* 0x000fe200078e00ff */
        /* <DEDUP_REMOVED lines=11> */
[----:B------:R-:W-:Y:S01]  /*10a0*/  FMUL.FTZ R47, R47, c[0x0][0x1b8] ;  /* 0x00006e002f2f7a20 */ /* 0x000fe20000410000 */
        /* <DEDUP_REMOVED lines=17> */
[----:B------:R-:W-:Y:S02]  /*11c0*/  FMUL.FTZ R53, R53, c[0x0][0x1b8] ;  /* 0x00006e0035357a20 */ /* 0x000fe40000410000 */
[----:B0-----:R-:W-:Y:S01]  /*11d0*/  FMUL.FTZ R55, R55, c[0x0][0x1b8] ;  /* 0x00006e0037377a20 */ /* 0x001fe20000410000 */
[----:B------:R-:W-:Y:S02]  /*11e0*/  STS [R38+0x10000], R5 ;  /* 0x0100000526007388 */ /* 0x000fe40000000800 */
[----:B------:R-:W-:Y:S01]  /*11f0*/  F2FP.PACK_AB R52, R53, R52 ;  /* 0x000000343534723e */ /* 0x000fe200000000ff */
[----:B-1----:R-:W-:Y:S01]  /*1200*/  FMUL.FTZ R56, R56, c[0x0][0x1b8] ;  /* 0x00006e0038387a20 */ /* 0x002fe20000410000 */
[----:B------:R-:W-:Y:S01]  /*1210*/  STS [R38+0x10100], R6 ;  /* 0x0101000626007388 */ /* 0x000fe20000000800 */
[----:B--2---:R-:W-:-:S03]  /*1220*/  FMUL.FTZ R31, R31, c[0x0][0x1b8] ;  /* 0x00006e001f1f7a20 */ /* 0x004fc60000410000 */
[----:B------:R-:W-:Y:S01]  /*1230*/  F2FP.PACK_AB R55, R56, R55 ;  /* 0x000000373837723e */ /* 0x000fe200000000ff */
[----:B------:R0:W-:Y:S01]  /*1240*/  STS [R38+0x11000], R11 ;  /* 0x0110000b26007388 */ /* 0x0001e20000000800 */
[----:B------:R-:W-:-:S03]  /*1250*/  FMUL.FTZ R30, R30, c[0x0][0x1b8] ;  /* 0x00006e001e1e7a20 */ /* 0x000fc60000410000 */
[----:B------:R1:W-:Y:S01]  /*1260*/  STS [R38+0x11100], R12 ;  /* 0x0111000c26007388 */ /* 0x0003e20000000800 */
[----:B---3--:R-:W-:Y:S01]  /*1270*/  FMUL.FTZ R25, R25, c[0x0][0x1b8] ;  /* 0x00006e0019197a20 */ /* 0x008fe20000410000 */
[----:B------:R-:W-:Y:S02]  /*1280*/  F2FP.PACK_AB R30, R30, R31 ;  /* 0x0000001f1e1e723e */ /* 0x000fe400000000ff */
[----:B------:R-:W-:Y:S01]  /*1290*/  STS [R38+0x10400], R7 ;  /* 0x0104000726007388 */ /* 0x000fe20000000800 */
[----:B----4-:R-:W-:-:S03]  /*12a0*/  FMUL.FTZ R24, R24, c[0x0][0x1b8] ;  /* 0x00006e0018187a20 */ /* 0x010fc60000410000 */
[----:B------:R2:W-:Y:S01]  /*12b0*/  STS [R38+0x10500], R9 ;  /* 0x0105000926007388 */ /* 0x0005e20000000800 */
[----:B0-----:R-:W-:Y:S01]  /*12c0*/  IMAD.SHL.U32 R11, R10, 0x2, RZ ;  /* 0x000000020a0b7824 */ /* 0x001fe200078e00ff */
[----:B-1----:R-:W-:Y:S01]  /*12d0*/  IADD3 R12, R69, 0x10, RZ ;  /* 0x00000010450c7810 */ /* 0x002fe20007ffe0ff */
[----:B-----5:R-:W-:Y:S01]  /*12e0*/  FMUL.FTZ R23, R23, c[0x0][0x1b8] ;  /* 0x00006e0017177a20 */ /* 0x020fe20000410000 */
[----:B------:R-:W-:Y:S01]  /*12f0*/  F2FP.PACK_AB R24, R24, R25 ;  /* 0x000000191818723e */ /* 0x000fe200000000ff */
[----:B------:R0:W-:Y:S01]  /*1300*/  STS [R38+0x11400], R13 ;  /* 0x0114000d26007388 */ /* 0x0001e20000000800 */
[----:B------:R-:W-:Y:S01]  /*1310*/  FMUL.FTZ R34, R29, c[0x0][0x1b8] ;  /* 0x00006e001d227a20 */ /* 0x000fe20000410000 */
[----:B------:R-:W-:Y:S02]  /*1320*/  ISETP.GE.OR P3, PT, R12, R72, P0 ;  /* 0x000000480c00720c */ /* 0x000fe40000766670 */
[----:B------:R-:W-:Y:S01]  /*1330*/  STS [R38+0x11500], R14 ;  /* 0x0115000e26007388 */ /* 0x000fe20000000800 */
[----:B------:R-:W-:Y:S01]  /*1340*/  FMUL.FTZ R26, R26, c[0x0][0x1b8] ;  /* 0x00006e001a1a7a20 */ /* 0x000fe20000410000 */
[----:B------:R-:W-:-:S02]  /*1350*/  F2FP.PACK_AB R23, R34, R23 ;  /* 0x000000172217723e */ /* 0x000fc400000000ff */
[----:B------:R1:W-:Y:S01]  /*1360*/  STS [R38+0x12000], R15 ;  /* 0x0120000f26007388 */ /* 0x0003e20000000800 */
[----:B------:R-:W-:Y:S01]  /*1370*/  FMUL.FTZ R27, R27, c[0x0][0x1b8] ;  /* 0x00006e001b1b7a20 */ /* 0x000fe20000410000 */
[----:B--2---:R-:W-:Y:S01]  /*1380*/  IADD3 R9, R69, 0x8, RZ ;  /* 0x0000000845097810 */ /* 0x004fe20007ffe0ff */
[----:B0-----:R-:W-:Y:S01]  /*1390*/  CS2R R12, SRZ ;  /* 0x00000000000c7805 */ /* 0x001fe2000001ff00 */
[----:B------:R-:W-:Y:S01]  /*13a0*/  STS [R38+0x12100], R16 ;  /* 0x0121001026007388 */ /* 0x000fe20000000800 */
[----:B------:R-:W-:Y:S02]  /*13b0*/  @P1 MOV R12, R0 ;  /* 0x00000000000c1202 */ /* 0x000fe40000000f00 */
[----:B------:R-:W-:Y:S01]  /*13c0*/  F2FP.PACK_AB R26, R27, R26 ;  /* 0x0000001a1b1a723e */ /* 0x000fe200000000ff */
[----:B------:R-:W-:Y:S01]  /*13d0*/  STS [R38+0x13000], R19 ;  /* 0x0130001326007388 */ /* 0x000fe20000000800 */
[----:B------:R-:W-:Y:S01]  /*13e0*/  ISETP.GE.OR P4, PT, R9, R72, P0 ;  /* 0x000000480900720c */ /* 0x000fe20000786670 */
[----:B-1----:R-:W-:Y:S01]  /*13f0*/  IMAD R15, R3, c[0x0][0x1a8], RZ ;  /* 0x00006a00030f7a24 */ /* 0x002fe200078e02ff */
[----:B------:R-:W-:Y:S01]  /*1400*/  SHF.R.S32.HI R9, RZ, 0x1f, R8 ;  /* 0x0000001fff097819 */ /* 0x000fe20000011408 */
[----:B------:R-:W-:Y:S01]  /*1410*/  STS [R38+0x13100], R20 ;  /* 0x0131001426007388 */ /* 0x000fe20000000800 */
[----:B------:R-:W-:-:S02]  /*1420*/  @P1 SHF.R.S32.HI R13, RZ, 0x1f, R0 ;  /* 0x0000001fff0d1819 */ /* 0x000fc40000011400 */
[C---:B------:R-:W-:Y:S01]  /*1430*/  IADD3 R3, R69.reuse, 0x18, RZ ;  /* 0x0000001845037810 */ /* 0x040fe20007ffe0ff */
[----:B------:R0:W-:Y:S01]  /*1440*/  STS [R38+0x12400], R17 ;  /* 0x0124001126007388 */ /* 0x0001e20000000800 */
[----:B------:R-:W-:Y:S02]  /*1450*/  IADD3 R0, R69, 0x20, RZ ;  /* 0x0000002045007810 */ /* 0x000fe40007ffe0ff */
[-C--:B------:R-:W-:Y:S01]  /*1460*/  ISETP.GE.OR P2, PT, R3, R72.reuse, P0 ;  /* 0x000000480300720c */ /* 0x080fe20000746670 */
[----:B------:R1:W-:Y:S01]  /*1470*/  STS [R38+0x12500], R18 ;  /* 0x0125001226007388 */ /* 0x0003e20000000800 */
[----:B------:R-:W-:Y:S02]  /*1480*/  IADD3 R3, R69, 0x28, RZ ;  /* 0x0000002845037810 */ /* 0x000fe40007ffe0ff */
[-C--:B------:R-:W-:Y:S01]  /*1490*/  ISETP.GE.OR P6, PT, R0, R72.reuse, P0 ;  /* 0x000000480000720c */ /* 0x080fe200007c6670 */
[----:B------:R1:W-:Y:S01]  /*14a0*/  STS [R38+0x13400], R21 ;  /* 0x0134001526007388 */ /* 0x0003e20000000800 */
[----:B------:R-:W-:Y:S01]  /*14b0*/  ISETP.GE.OR P5, PT, R3, R72, P0 ;  /* 0x000000480300720c */ /* 0x000fe200007a6670 */
[C---:B0-----:R-:W-:Y:S01]  /*14c0*/  IMAD R17, R68.reuse, c[0x0][0x1ac], R15 ;  /* 0x00006b0044117a24 */ /* 0x041fe200078e020f */
[C---:B------:R-:W-:Y:S01]  /*14d0*/  IADD3 R0, R69.reuse, 0x30, RZ ;  /* 0x0000003045007810 */ /* 0x040fe20007ffe0ff */
[----:B------:R1:W-:Y:S01]  /*14e0*/  STS [R38+0x13500], R22 ;  /* 0x0135001626007388 */ /* 0x0003e20000000800 */
[----:B------:R-:W-:Y:S01]  /*14f0*/  IMAD.WIDE.U32 R14, R68, c[0x0][0x1a8], R8 ;  /* 0x00006a00440e7a25 */ /* 0x000fe200078e0008 */
[----:B------:R-:W-:-:S02]  /*1500*/  IADD3 R8, P1, R69, R12, RZ ;  /* 0x0000000c45087210 */ /* 0x000fc40007f3e0ff */
[----:B------:R1:W-:Y:S01]  /*1510*/  STS [R38+0x14000], R28 ;  /* 0x0140001c26007388 */ /* 0x0003e20000000800 */
[----:B------:R-:W-:Y:S01]  /*1520*/  IMAD.IADD R15, R15, 0x1, R17 ;  /* 0x000000010f0f7824 */ /* 0x000fe200078e0211 */
[----:B------:R-:W-:Y:S01]  /*1530*/  LEA.HI.X.SX32 R9, R69, R13, 0x1, P1 ;  /* 0x0000000d45097211 */ /* 0x000fe200008f0eff */
[----:B------:R-:W-:Y:S01]  /*1540*/  IMAD R13, R71, c[0x0][0x1b4], R2 ;  /* 0x00006d00470d7a24 */ /* 0x000fe200078e0202 */
[----:B------:R1:W-:Y:S01]  /*1550*/  STS [R38+0x14100], R32 ;  /* 0x0141002026007388 */ /* 0x0003e20000000800 */
[----:B------:R-:W-:Y:S01]  /*1560*/  ISETP.GE.OR P1, PT, R69, R72, P0 ;  /* 0x000000484500720c */ /* 0x000fe20000726670 */
[----:B------:R-:W-:Y:S01]  /*1570*/  IMAD.WIDE.U32 R2, R71, c[0x0][0x1b0], R14 ;  /* 0x00006c0047027a25 */ /* 0x000fe200078e000e */
[----:B------:R-:W-:Y:S01]  /*1580*/  IADD3 R69, R69, 0x38, RZ ;  /* 0x0000003845457810 */ /* 0x000fe20007ffe0ff */
[----:B------:R1:W-:Y:S01]  /*1590*/  STS [R38+0x15000], R45 ;  /* 0x0150002d26007388 */ /* 0x0003e20000000800 */
[----:B------:R-:W-:Y:S01]  /*15a0*/  LEA R12, R10, 0x10000, 0x1 ;  /* 0x000100000a0c7811 */ /* 0x000fe200078e08ff */
[----:B------:R-:W-:-:S02]  /*15b0*/  IMAD.WIDE R70, R70, 0x40, R8 ;  /* 0x0000004046467825 */ /* 0x000fc400078e0208 */
[----:B------:R1:W-:Y:S02]  /*15c0*/  STS [R38+0x15100], R47 ;  /* 0x0151002f26007388 */ /* 0x0003e40000000800 */
[----:B------:R-:W-:Y:S02]  /*15d0*/  IMAD.IADD R9, R3, 0x1, R13 ;  /* 0x0000000103097824 */ /* 0x000fe400078e020d */
[----:B------:R1:W-:Y:S04]  /*15e0*/  STS [R38+0x14400], R41 ;  /* 0x0144002926007388 */ /* 0x0003e80000000800 */
        /* <DEDUP_REMOVED lines=11> */
[----:B------:R-:W-:Y:S06]  /*16a0*/  BAR.SYNC.DEFER_BLOCKING 0x0 ;  /* 0x0000000000007b1d */ /* 0x000fec0000010000 */
[----:B------:R1:W0:Y:S01]  /*16b0*/  LDS.128 R4, [R11+0x10700] ;  /* 0x010700000b047984 */ /* 0x0002220000000c00 */
[----:B------:R-:W-:Y:S05]  /*16c0*/  @P1 BRA `(.L_x_1086) ;  /* 0x0000009000001947 */ /* 0x000fea0003800000 */
[----:B------:R-:W2:Y:S01]  /*16d0*/  LDS.128 R12, [R12] ;  /* 0x000000000c0c7984 */ /* 0x000ea20000000c00 */
[----:B------:R-:W-:Y:S01]  /*16e0*/  MOV R8, R2 ;  /* 0x0000000200087202 */ /* 0x000fe20000000f00 */
[----:B------:R-:W-:-:S04]  /*16f0*/  IMAD R19, R71, c[0x0][0x1a0], RZ ;  /* 0x0000680047137a24 */ /* 0x000fc800078e02ff */
[----:B------:R-:W-:-:S04]  /*1700*/  IMAD.WIDE.U32 R16, R70, c[0x0][0x1a0], R8 ;  /* 0x0000680046107a25 */ /* 0x000fc800078e0008 */
[----:B------:R-:W-:Y:S01]  /*1710*/  IMAD R19, R70, c[0x0][0x1a4], R19 ;  /* 0x0000690046137a24 */ /* 0x000fe200078e0213 */
[----:B-1----:R-:W-:-:S03]  /*1720*/  LEA R18, P1, R16, c[0x0][0x188], 0x1 ;  /* 0x0000620010127a11 */ /* 0x002fc600078208ff */
[----:B------:R-:W-:-:S05]  /*1730*/  IMAD.IADD R17, R17, 0x1, R19 ;  /* 0x0000000111117824 */ /* 0x000fca00078e0213 */
[----:B------:R-:W-:-:S05]  /*1740*/  LEA.HI.X R19, R16, c[0x0][0x18c], R17, 0x1, P1 ;  /* 0x0000630010137a11 */ /* 0x000fca00008f0c11 */
[----:B--2---:R1:W-:Y:S02]  /*1750*/  STG.E.128 [R18.64], R12 ;  /* 0x0000000c12007986 */ /* 0x0043e4000c101d04 */
.L_x_1086:
[----:B------:R-:W-:Y:S05]  /*1760*/  BSYNC B0 ;  /* 0x0000000000007941 */ /* 0x000fea0003800000 */
.L_x_1085:
[----:B-1----:R1:W2:Y:S01]  /*1770*/  LDS.128 R12, [R11+0x10100] ;  /* 0x010100000b0c7984 */ /* 0x0022a20000000c00 */
[----:B------:R-:W-:Y:S01]  /*1780*/  BSSY B0, `(.L_x_1087) ;  /* 0x000000f000007945 */ /* 0x000fe20003800000 */
[-C--:B------:R-:W-:Y:S02]  /*1790*/  ISETP.GE.OR P1, PT, R0, R72.reuse, P0 ;  /* 0x000000480000720c */ /* 0x080fe40000726670 */
[----:B------:R-:W-:Y:S01]  /*17a0*/  ISETP.GE.OR P0, PT, R69, R72, P0 ;  /* 0x000000484500720c */ /* 0x000fe20000706670 */
[----:B------:R-:W-:Y:S07]  /*17b0*/  @P4 BRA `(.L_x_1088) ;  /* 0x000000b000004947 */ /* 0x000fee0003800000 */
[----:B------:R-:W-:Y:S01]  /*17c0*/  IADD3 R19, P4, R70, 0x8, RZ ;  /* 0x0000000846137810 */ /* 0x000fe20007f9e0ff */
[----:B------:R-:W-:Y:S01]  /*17d0*/  IMAD.MOV.U32 R17, RZ, RZ, R9 ;  /* 0x000000ffff117224 */ /* 0x000fe200078e0009 */
[----:B------:R-:W-:-:S03]  /*17e0*/  MOV R16, R2 ;  /* 0x0000000200107202 */ /* 0x000fc60000000f00 */
[----:B------:R-:W-:Y:S02]  /*17f0*/  IMAD.X R0, RZ, RZ, R71, P4 ;  /* 0x000000ffff007224 */ /* 0x000fe400020e0647 */
[----:B------:R-:W-:-:S04]  /*1800*/  IMAD.WIDE.U32 R16, R19, c[0x0][0x1a0], R16 ;  /* 0x0000680013107a25 */ /* 0x000fc800078e0010 */
[----:B------:R-:W-:Y:S01]  /*1810*/  IMAD R0, R0, c[0x0][0x1a0], RZ ;  /* 0x0000680000007a24 */ /* 0x000fe200078e02ff */
[----:B------:R-:W-:-:S03]  /*1820*/  LEA R18, P4, R16, c[0x0][0x188], 0x1 ;  /* 0x0000620010127a11 */ /* 0x000fc600078808ff */
[----:B------:R-:W-:-:S04]  /*1830*/  IMAD R19, R19, c[0x0][0x1a4], R0 ;  /* 0x0000690013137a24 */ /* 0x000fc800078e0200 */
[----:B------:R-:W-:-:S05]  /*1840*/  IMAD.IADD R17, R17, 0x1, R19 ;  /* 0x0000000111117824 */ /* 0x000fca00078e0213 */
[----:B------:R-:W-:-:S05]  /*1850*/  LEA.HI.X R19, R16, c[0x0][0x18c], R17, 0x1, P4 ;  /* 0x0000630010137a11 */ /* 0x000fca00020f0c11 */
[----:B--2---:R2:W-:Y:S02]  /*1860*/  STG.E.128 [R18.64], R12 ;  /* 0x0000000c12007986 */ /* 0x0045e4000c101d04 */
.L_x_1088:
[----:B------:R-:W-:Y:S05]  /*1870*/  BSYNC B0 ;  /* 0x0000000000007941 */ /* 0x000fea0003800000 */
.L_x_1087:
[----:B--2---:R2:W3:Y:S01]  /*1880*/  LDS.128 R12, [R11+0x10200] ;  /* 0x010200000b0c7984 */ /* 0x0044e20000000c00 */
[----:B------:R-:W-:Y:S01]  /*1890*/  BSSY B0, `(.L_x_1089) ;  /* 0x000000d000007945 */ /* 0x000fe20003800000 */
[----:B------:R-:W-:Y:S05]  /*18a0*/  @P3 BRA `(.L_x_1090) ;  /* 0x000000b000003947 */ /* 0x000fea0003800000 */
[----:B------:R-:W-:Y:S01]  /*18b0*/  IADD3 R19, P3, R70, 0x10, RZ ;  /* 0x0000001046137810 */ /* 0x000fe20007f7e0ff */
[----:B------:R-:W-:Y:S02]  /*18c0*/  IMAD.MOV.U32 R16, RZ, RZ, R2 ;  /* 0x000000ffff107224 */ /* 0x000fe400078e0002 */
[----:B------:R-:W-:Y:S01]  /*18d0*/  IMAD.MOV.U32 R17, RZ, RZ, R9 ;  /* 0x000000ffff117224 */ /* 0x000fe200078e0009 */
[----:B------:R-:W-:-:S03]  /*18e0*/  IADD3.X R0, RZ, R71, RZ, P3, !PT ;  /* 0x00000047ff007210 */ /* 0x000fc60001ffe4ff */
[----:B------:R-:W-:-:S04]  /*18f0*/  IMAD.WIDE.U32 R16, R19, c[0x0][0x1a0], R16 ;  /* 0x0000680013107a25 */ /* 0x000fc800078e0010 */
[----:B------:R-:W-:Y:S01]  /*1900*/  IMAD R0, R0, c[0x0][0x1a0], RZ ;  /* 0x0000680000007a24 */ /* 0x000fe200078e02ff */
[----:B------:R-:W-:-:S03]  /*1910*/  LEA R18, P3, R16, c[0x0][0x188], 0x1 ;  /* 0x0000620010127a11 */ /* 0x000fc600078608ff */
[----:B------:R-:W-:-:S05]  /*1920*/  IMAD R19, R19, c[0x0][0x1a4], R0 ;  /* 0x0000690013137a24 */ /* 0x000fca00078e0200 */
[----:B------:R-:W-:-:S04]  /*1930*/  IADD3 R17, R17, R19, RZ ;  /* 0x0000001311117210 */ /* 0x000fc80007ffe0ff */
[----:B------:R-:W-:-:S05]  /*1940*/  LEA.HI.X R19, R16, c[0x0][0x18c], R17, 0x1, P3 ;  /* 0x0000630010137a11 */ /* 0x000fca00018f0c11 */
[----:B---3--:R3:W-:Y:S02]  /*1950*/  STG.E.128 [R18.64], R12 ;  /* 0x0000000c12007986 */ /* 0x0087e4000c101d04 */
.L_x_1090:
[----:B------:R-:W-:Y:S05]  /*1960*/  BSYNC B0 ;  /* 0x0000000000007941 */ /* 0x000fea0003800000 */
.L_x_1089:
[----:B---3--:R3:W4:Y:S01]  /*1970*/  LDS.128 R12, [R11+0x10300] ;  /* 0x010300000b0c7984 */ /* 0x0087220000000c00 */
[----:B------:R-:W-:Y:S01]  /*1980*/  BSSY B0, `(.L_x_1091) ;  /* 0x000000d000007945 */ /* 0x000fe20003800000 */
[----:B------:R-:W-:Y:S05]  /*1990*/  @P2 BRA `(.L_x_1092) ;  /* 0x000000b000002947 */ /* 0x000fea0003800000 */
        /* <DEDUP_REMOVED lines=11> */
.L_x_1092:
[----:B------:R-:W-:Y:S05]  /*1a50*/  BSYNC B0 ;  /* 0x0000000000007941 */ /* 0x000fea0003800000 */
.L_x_1091:
[----:B----4-:R4:W1:Y:S01]  /*1a60*/  LDS.128 R12, [R11+0x10400] ;  /* 0x010400000b0c7984 */ /* 0x0108620000000c00 */
        /* <DEDUP_REMOVED lines=12> */
[----:B-1----:R1:W-:Y:S02]  /*1b30*/  STG.E.128 [R18.64], R12 ;  /* 0x0000000c12007986 */ /* 0x0023e4000c101d04 */
.L_x_1094:
[----:B------:R-:W-:Y:S05]  /*1b40*/  BSYNC B0 ;  /* 0x0000000000007941 */ /* 0x000fea0003800000 */
.L_x_1093:
[----:B-1----:R1:W2:Y:S01]  /*1b50*/  LDS.128 R12, [R11+0x10500] ;  /* 0x010500000b0c7984 */ /* 0x0022a20000000c00 */
        /* <DEDUP_REMOVED lines=12> */
[----:B--2---:R2:W-:Y:S02]  /*1c20*/  STG.E.128 [R18.64], R12 ;  /* 0x0000000c12007986 */ /* 0x0045e4000c101d04 */
.L_x_1096:
[----:B------:R-:W-:Y:S05]  /*1c30*/  BSYNC B0 ;  /* 0x0000000000007941 */ /* 0x000fea0003800000 */
.L_x_1095:
[----:B--2---:R2:W1:Y:S01]  /*1c40*/  LDS.128 R12, [R11+0x10600] ;  /* 0x010600000b0c7984 */ /* 0x0044620000000c00 */
[----:B------:R-:W-:Y:S01]  /*1c50*/  BSSY B0, `(.L_x_1097) ;  /* 0x000000d000007945 */ /* 0x000fe20003800000 */
[----:B------:R-:W-:Y:S05]  /*1c60*/  @P1 BRA `(.L_x_1098) ;  /* 0x000000b000001947 */ /* 0x000fea0003800000 */
[----:B------:R-:W-:Y:S01]  /*1c70*/  IADD3 R17, P1, R70, 0x30, RZ ;  /* 0x0000003046117810 */ /* 0x000fe20007f3e0ff */
[----:B------:R-:W-:Y:S01]  /*1c80*/  IMAD.MOV.U32 R10, RZ, RZ, R2 ;  /* 0x000000ffff0a7224 */ /* 0x000fe200078e0002 */
[----:B-1234-:R-:W-:-:S03]  /*1c90*/  MOV R11, R9 ;  /* 0x00000009000b7202 */ /* 0x01efc60000000f00 */
[----:B------:R-:W-:Y:S02]  /*1ca0*/  IMAD.X R0, RZ, RZ, R71, P1 ;  /* 0x000000ffff007224 */ /* 0x000fe400008e0647 */
[----:B------:R-:W-:-:S04]  /*1cb0*/  IMAD.WIDE.U32 R10, R17, c[0x0][0x1a0], R10 ;  /* 0x00006800110a7a25 */ /* 0x000fc800078e000a */
[----:B------:R-:W-:Y:S01]  /*1cc0*/  IMAD R0, R0, c[0x0][0x1a0], RZ ;  /* 0x0000680000007a24 */ /* 0x000fe200078e02ff */
[----:B------:R-:W-:-:S03]  /*1cd0*/  LEA R16, P1, R10, c[0x0][0x188], 0x1 ;  /* 0x000062000a107a11 */ /* 0x000fc600078208ff */
[----:B------:R-:W-:-:S04]  /*1ce0*/  IMAD R17, R17, c[0x0][0x1a4], R0 ;  /* 0x0000690011117a24 */ /* 0x000fc800078e0200 */
[----:B------:R-:W-:-:S05]  /*1cf0*/  IMAD.IADD R11, R11, 0x1, R17 ;  /* 0x000000010b0b7824 */ /* 0x000fca00078e0211 */
[----:B------:R-:W-:-:S05]  /*1d00*/  LEA.HI.X R17, R10, c[0x0][0x18c], R11, 0x1, P1 ;  /* 0x000063000a117a11 */ /* 0x000fca00008f0c0b */
[----:B------:R1:W-:Y:S02]  /*1d10*/  STG.E.128 [R16.64], R12 ;  /* 0x0000000c10007986 */ /* 0x0003e4000c101d04 */
.L_x_1098:
[----:B------:R-:W-:Y:S05]  /*1d20*/  BSYNC B0 ;  /* 0x0000000000007941 */ /* 0x000fea0003800000 */
.L_x_1097:
[----:B------:R-:W-:Y:S05]  /*1d30*/  @P0 EXIT ;  /* 0x000000000000094d */ /* 0x000fea0003800000 */
[----:B-1234-:R-:W-:Y:S02]  /*1d40*/  IADD3 R11, P0, R70, 0x38, RZ ;  /* 0x00000038460b7810 */ /* 0x01efe40007f1e0ff */
        /* <DEDUP_REMOVED lines=8> */
[----:B0-----:R-:W-:Y:S01]  /*1dd0*/  STG.E.128 [R8.64], R4 ;  /* 0x0000000408007986 */ /* 0x001fe2000c101d04 */
[----:B------:R-:W-:Y:S05]  /*1de0*/  EXIT ;  /* 0x000000000000794d */ /* 0x000fea0003800000 */
.L_x_1099:
        /* <DEDUP_REMOVED lines=9> */
.L_x_1173:


//--------------------- .text._ZN7cutlass13device_kernelIN5flash19enable_sm80_to_sm89INS1_16FlashAttnBwdSm80INS1_25CollectiveMainloopBwdSm80ILi1ELi1EN4cute5tupleIJNS5_1CILi64EEES8_NS7_ILi256EEEEEENS_6half_tEfNS_4arch4Sm80ELb1ELb0ELb1ELb1ELb0ELb0ELb0ELb0ELi2ELi4ELi2ELi2ELb0EEENS1_24CollectiveEpilogueBwdGQAISA_fSD_Li256ELb1ELb0EEENS1_25SingleTileBwdLPTSchedulerILb1ELi64ELb0EEEEEEEEEvNT_6ParamsE --------------------------
	.section	.text._ZN7cutlass13device_kernelIN5flash19enable_sm80_to_sm89INS1_16FlashAttnBwdSm80INS1_25CollectiveMainloopBwdSm80ILi1ELi1EN4cute5tupleIJNS5_1CILi64EEES8_NS7_ILi256EEEEEENS_6half_tEfNS_4arch4Sm80ELb1ELb0ELb1ELb1ELb0ELb0ELb0ELb0ELi2ELi4ELi2ELi2ELb0EEENS1_24CollectiveEpilogueBwdGQAISA_fSD_Li256ELb1ELb0EEENS1_25SingleTileBwdLPTSchedulerILb1ELi64ELb0EEEEEEEEEvNT_6ParamsE,"ax",@progbits
	.sectioninfo	@"SHI_REGISTERS=255"
	.align	128
.text._ZN7cutlass13device_kernelIN5flash19enable_sm80_to_sm89INS1_16FlashAttnBwdSm80INS1_25CollectiveMainloopBwdSm80ILi1ELi1EN4cute5tupleIJNS5_1CILi64EEES8_NS7_ILi256EEEEEENS_6half_tEfNS_4arch4Sm80ELb1ELb0ELb1ELb1ELb0ELb0ELb0ELb0ELi2ELi4ELi2ELi2ELb0EEENS1_24CollectiveEpilogueBwdGQAISA_fSD_Li256ELb1ELb0EEENS1_25SingleTileBwdLPTSchedulerILb1ELi64ELb0EEEEEEEEEvNT_6ParamsE:
        .type           _ZN7cutlass13device_kernelIN5flash19enable_sm80_to_sm89INS1_16FlashAttnBwdSm80INS1_25CollectiveMainloopBwdSm80ILi1ELi1EN4cute5tupleIJNS5_1CILi64EEES8_NS7_ILi256EEEEEENS_6half_tEfNS_4arch4Sm80ELb1ELb0ELb1ELb1ELb0ELb0ELb0ELb0ELi2ELi4ELi2ELi2ELb0EEENS1_24CollectiveEpilogueBwdGQAISA_fSD_Li256ELb1ELb0EEENS1_25SingleTileBwdLPTSchedulerILb1ELi64ELb0EEEEEEEEEvNT_6ParamsE,@function
        .size           _ZN7cutlass13device_kernelIN5flash19enable_sm80_to_sm89INS1_16FlashAttnBwdSm80INS1_25CollectiveMainloopBwdSm80ILi1ELi1EN4cute5tupleIJNS5_1CILi64EEES8_NS7_ILi256EEEEEENS_6half_tEfNS_4arch4Sm80ELb1ELb0ELb1ELb1ELb0ELb0ELb0ELb0ELi2ELi4ELi2ELi2ELb0EEENS1_24CollectiveEpilogueBwdGQAISA_fSD_Li256ELb1ELb0EEENS1_25SingleTileBwdLPTSchedulerILb1ELi64ELb0EEEEEEEEEvNT_6ParamsE,(.L_x_1174 - _ZN7cutlass13device_kernelIN5flash19enable_sm80_to_sm89INS1_16FlashAttnBwdSm80INS1_25CollectiveMainloopBwdSm80ILi1ELi1EN4cute5tupleIJNS5_1CILi64EEES8_NS7_ILi256EEEEEENS_6half_tEfNS_4arch4Sm80ELb1ELb0ELb1ELb1ELb0ELb0ELb0ELb0ELi2ELi4ELi2ELi2ELb0EEENS1_24CollectiveEpilogueBwdGQAISA_fSD_Li256ELb1ELb0EEENS1_25SingleTileBwdLPTSchedulerILb1ELi64ELb0EEEEEEEEEvNT_6ParamsE)
        .other          _ZN7cutlass13device_kernelIN5flash19enable_sm80_to_sm89INS1_16FlashAttnBwdSm80INS1_25CollectiveMainloopBwdSm80ILi1ELi1EN4cute5tupleIJNS5_1CILi64EEES8_NS7_ILi256EEEEEENS_6half_tEfNS_4arch4Sm80ELb1ELb0ELb1ELb1ELb0ELb0ELb0ELb0ELi2ELi4ELi2ELi2ELb0EEENS1_24CollectiveEpilogueBwdGQAISA_fSD_Li256ELb1ELb0EEENS1_25SingleTileBwdLPTSchedulerILb1ELi64ELb0EEEEEEEEEvNT_6ParamsE,@"STO_CUDA_ENTRY STV_DEFAULT"
_ZN7cutlass13device_kernelIN5flash19enable_sm80_to_sm89INS1_16FlashAttnBwdSm80INS1_25CollectiveMainloopBwdSm80ILi1ELi1EN4cute5tupleIJNS5_1CILi64EEES8_NS7_ILi256EEEEEENS_6half_tEfNS_4arch4Sm80ELb1ELb0ELb1ELb1ELb0ELb0ELb0ELb0ELi2ELi4ELi2ELi2ELb0EEENS1_24CollectiveEpilogueBwdGQAISA_fSD_Li256ELb1ELb0EEENS1_25SingleTileBwdLPTSchedulerILb1ELi64ELb0EEEEEEEEEvNT_6ParamsE:
        /* <DEDUP_REMOVED lines=31> */
.L_x_1101:
        /* <DEDUP_REMOVED lines=8> */
.L_x_1102:
        /* <DEDUP_REMOVED lines=22> */
.L_x_1103:
        /* <DEDUP_REMOVED lines=14> */
.L_x_1105:
[----:B------:R-:W-:Y:S02]  /*04b0*/  ULDC UR5, c[0x0][0x3dc] ;  /* 0x0000f70000057ab9 */ /* 0x000fe40000000800 */
.L_x_1104:
[----:B------:R-:W-:-:S04]  /*04c0*/  UIADD3 UR5, UR5, 0x3f, URZ ;  /* 0x0000003f05057890 */ /* 0x000fc8000fffe03f */
[----:B------:R-:W-:-:S04]  /*04d0*/  USHF.R.S32.HI UR4, URZ, 0x1f, UR5 ;  /* 0x0000001f3f047899 */ /* 0x000fc80008011405 */
[----:B------:R-:W-:-:S04]  /*04e0*/  ULEA.HI UR4, UR4, UR5, URZ, 0x6 ;  /* 0x0000000504047291 */ /* 0x000fc8000f8f303f */
[----:B------:R-:W-:-:S04]  /*04f0*/  USHF.R.S32.HI UR4, URZ, 0x6, UR4 ;  /* 0x000000063f047899 */ /* 0x000fc80008011404 */
[----:B------:R-:W-:-:S04]  /*0500*/  UISETP.GE.AND UP0, UPT, UR18, UR4, UPT ;  /* 0x000000041200728c */ /* 0x000fc8000bf06270 */
[----:B------:R-:W-:Y:S01]  /*0510*/  USEL UR16, UR16, 0xffffffff, !UP0 ;  /* 0xffffffff10107887 */ /* 0x000fe2000c000000 */
[----:B------:R-:W-:Y:S05]  /*0520*/  BRA `(.L_x_1106) ;  /* 0x0000049000007947 */ /* 0x000fea0003800000 */
.L_x_1100:
        /* <DEDUP_REMOVED lines=22> */
.L_x_1107:
        /* <DEDUP_REMOVED lines=8> */
.L_x_1108:
        /* <DEDUP_REMOVED lines=22> */
.L_x_1109:
        /* <DEDUP_REMOVED lines=14> */
.L_x_1111:
[----:B------:R-:W-:Y:S02]  /*0950*/  ULDC UR5, c[0x0][0x3dc] ;  /* 0x0000f70000057ab9 */ /* 0x000fe40000000800 */
.L_x_1110:
[----:B------:R-:W-:-:S04]  /*0960*/  UIADD3 UR5, UR5, 0x3f, URZ ;  /* 0x0000003f05057890 */ /* 0x000fc8000fffe03f */
[----:B------:R-:W-:-:S04]  /*0970*/  USHF.R.S32.HI UR4, URZ, 0x1f, UR5 ;  /* 0x0000001f3f047899 */ /* 0x000fc80008011405 */
[----:B------:R-:W-:-:S04]  /*0980*/  ULEA.HI UR4, UR4, UR5, URZ, 0x6 ;  /* 0x0000000504047291 */ /* 0x000fc8000f8f303f */
[----:B------:R-:W-:-:S04]  /*0990*/  USHF.R.S32.HI UR4, URZ, 0x6, UR4 ;  /* 0x000000063f047899 */ /* 0x000fc80008011404 */
[----:B------:R-:W-:-:S04]  /*09a0*/  UISETP.GE.AND UP0, UPT, UR18, UR4, UPT ;  /* 0x000000041200728c */ /* 0x000fc8000bf06270 */
[----:B------:R-:W-:-:S06]  /*09b0*/  USEL UR16, UR16, 0xffffffff, !UP0 ;  /* 0xffffffff10107887 */ /* 0x000fcc000c000000 */
.L_x_1106:
[----:B------:R-:W-:-:S13]  /*09c0*/  ISETP.LE.AND P0, PT, RZ, UR16, PT ;  /* 0x00000010ff007c0c */ /* 0x000fda000bf03270 */
[----:B------:R-:W-:Y:S05]  /*09d0*/  @!P0 EXIT ;  /* 0x000000000000894d */ /* 0x000fea0003800000 */
[----:B------:R-:W-:Y:S02]  /*09e0*/  ULDC.64 UR4, c[0x0][0x2c8] ;  /* 0x0000b20000047ab9 */ /* 0x000fe40000000a00 */
[----:B------:R-:W-:Y:S02]  /*09f0*/  UISETP.NE.U32.AND UP2, UPT, URZ, UR4, UPT ;  /* 0x000000043f00728c */ /* 0x000fe4000bf45070 */
[----:B------:R-:W-:Y:S02]  /*0a00*/  ULDC.64 UR6, c[0x0][0x2d0] ;  /* 0x0000b40000067ab9 */ /* 0x000fe40000000a00 */
[----:B------:R-:W-:Y:S02]  /*0a10*/  UISETP.NE.AND.EX UP2, UPT, URZ, UR5, UPT, UP2 ;  /* 0x000000053f00728c */ /* 0x000fe4000bf45320 */
[----:B------:R-:W-:Y:S02]  /*0a20*/  UISETP.NE.U32.AND UP1, UPT, URZ, UR6, UPT ;  /* 0x000000063f00728c */ /* 0x000fe4000bf25070 */
[----:B------:R-:W-:-:S02]  /*0a30*/  UMOV UR4, 0x4 ;  /* 0x0000000400047882 */ /* 0x000fc40000000000 */
[----:B------:R-:W-:Y:S01]  /*0a40*/  ULDC.64 UR8, c[0x0][0x2c8] ;  /* 0x0000b20000087ab9 */ /* 0x000fe20000000a00 */
[----:B------:R-:W-:Y:S01]  /*0a50*/  PLOP3.LUT P2, PT, PT, PT, UP2, 0x80, 0x0 ;  /* 0x000000000000781c */ /* 0x000fe20003f4f028 */
[----:B------:R-:W-:Y:S02]  /*0a60*/  UIMAD.WIDE UR8, UR16, UR4, UR8 ;  /* 0x00000004100872a5 */ /* 0x000fe4000f8e0208 */
[----:B------:R-:W-:Y:S02]  /*0a70*/  UISETP.NE.AND.EX UP1, UPT, URZ, UR7, UPT, UP1 ;  /* 0x000000073f00728c */ /* 0x000fe4000bf25310 */
[----:B------:R-:W-:Y:S02]  /*0a80*/  ULDC.64 UR10, c[0x0][0x2d0] ;  /* 0x0000b400000a7ab9 */ /* 0x000fe40000000a00 */
[----:B------:R-:W-:Y:S01]  /*0a90*/  IMAD.U32 R8, RZ, RZ, UR8 ;  /* 0x00000008ff087e24 */ /* 0x000fe2000f8e00ff */
[----:B------:R-:W-:Y:S01]  /*0aa0*/  UIMAD.WIDE UR10, UR16, UR4, UR10 ;  /* 0x00000004100a72a5 */ /* 0x000fe2000f8e020a */
[----:B------:R-:W-:Y:S01]  /*0ab0*/  IMAD.U32 R9, RZ, RZ, UR9 ;  /* 0x00000009ff097e24 */ /* 0x000fe2000f8e00ff */
[----:B------:R-:W-:Y:S01]  /*0ac0*/  PLOP3.LUT P1, PT, PT, PT, UP1, 0x80, 0x0 ;  /* 0x000000000000781c */ /* 0x000fe20003f2f018 */
[----:B------:R-:W-:-:S02]  /*0ad0*/  ULDC.64 UR6, c[0x0][0x2d8] ;  /* 0x0000b60000067ab9 */ /* 0x000fc40000000a00 */
[----:B------:R-:W-:Y:S01]  /*0ae0*/  UISETP.NE.U32.AND UP0, UPT, URZ, UR6, UPT ;  /* 0x000000063f00728c */ /* 0x000fe2000bf05070 */
[----:B------:R-:W2:Y:S01]  /*0af0*/  @P2 LDG.E R0, [R8.64] ;  /* 0x0000001408002981 */ /* 0x000ea2000c1e1900 */
[----:B------:R-:W-:Y:S01]  /*0b00*/  MOV R2, UR10 ;  /* 0x0000000a00027c02 */ /* 0x000fe20008000f00 */
[----:B------:R-:W-:Y:S01]  /*0b10*/  IMAD.U32 R3, RZ, RZ, UR11 ;  /* 0x0000000bff037e24 */ /* 0x000fe2000f8e00ff */
[----:B------:R-:W-:Y:S01]  /*0b20*/  UISETP.NE.AND.EX UP0, UPT, URZ, UR7, UPT, UP0 ;  /* 0x000000073f00728c */ /* 0x000fe2000bf05300 */
[----:B------:R-:W3:Y:S02]  /*0b30*/  @P2 LDG.E R5, [R8.64] ;  /* 0x0000001408052981 */ /* 0x000ee4000c1e1900 */
[----:B------:R-:W-:-:S03]  /*0b40*/  ULDC.64 UR6, c[0x0][0x2d8] ;  /* 0x0000b60000067ab9 */ /* 0x000fc60000000a00 */
[----:B------:R-:W4:Y:S01]  /*0b50*/  @P1 LDG.E R4, [R2.64] ;  /* 0x0000001402041981 */ /* 0x000f22000c1e1900 */
[----:B------:R-:W-:-:S04]  /*0b60*/  PLOP3.LUT P0, PT, PT, PT, UP0, 0x80, 0x0 ;  /* 0x000000000000781c */ /* 0x000fc80003f0f008 */
[----:B------:R-:W-:-:S06]  /*0b70*/  @UP0 UIMAD.WIDE UR6, UR16, UR4, UR6 ;  /* 0x00000004100602a5 */ /* 0x000fcc000f8e0206 */
[----:B------:R-:W-:Y:S01]  /*0b80*/  MOV R6, UR6 ;  /* 0x0000000600067c02 */ /* 0x000fe20008000f00 */
[----:B------:R-:W-:-:S05]  /*0b90*/  IMAD.U32 R7, RZ, RZ, UR7 ;  /* 0x00000007ff077e24 */ /* 0x000fca000f8e00ff */
[----:B------:R-:W5:Y:S01]  /*0ba0*/  @P0 LDG.E R6, [R6.64] ;  /* 0x0000001406060981 */ /* 0x000f62000c1e1900 */
[----:B------:R-:W-:Y:S02]  /*0bb0*/  ULDC UR15, c[0x0][0x168] ;  /* 0x00005a00000f7ab9 */ /* 0x000fe40000000800 */
[----:B------:R-:W-:Y:S02]  /*0bc0*/  UMOV UR9, URZ ;  /* 0x0000003f00097c82 */ /* 0x000fe40008000000 */
[----:B------:R-:W-:Y:S02]  /*0bd0*/  UMOV UR26, URZ ;  /* 0x0000003f001a7c82 */ /* 0x000fe40008000000 */
[----:B------:R-:W-:Y:S02]  /*0be0*/  UMOV UR27, URZ ;  /* 0x0000003f001b7c82 */ /* 0x000fe40008000000 */
[----:B------:R-:W-:Y:S02]  /*0bf0*/  UMOV UR24, URZ ;  /* 0x0000003f00187c82 */ /* 0x000fe40008000000 */
[----:B------:R-:W-:-:S02]  /*0c00*/  UMOV UR25, URZ ;  /* 0x0000003f00197c82 */ /* 0x000fc40008000000 */
[----:B------:R-:W-:Y:S01]  /*0c10*/  ULDC UR14, c[0x0][0x198] ;  /* 0x00006600000e7ab9 */ /* 0x000fe20000000800 */
[----:B--2---:R-:W1:Y:S08]  /*0c20*/  @P2 R2UR UR5, R0 ;  /* 0x00000000000523c2 */ /* 0x004e7000000e0000 */
[----:B---3--:R-:W2:Y:S08]  /*0c30*/  @P2 R2UR UR8, R5 ;  /* 0x00000000050823c2 */ /* 0x008eb000000e0000 */
[----:B----4-:R-:W3:Y:S01]  /*0c40*/  @P1 R2UR UR7, R4 ;  /* 0x00000000040713c2 */ /* 0x010ee200000e0000 */
[----:B-1----:R-:W-:-:S04]  /*0c50*/  @UP2 ULEA UR5, UR16, UR5, 0x6 ;  /* 0x0000000510052291 */ /* 0x002fc8000f8e303f */
[----:B------:R-:W-:-:S04]  /*0c60*/  @UP2 USHF.R.S32.HI UR10, URZ, 0x1f, UR5 ;  /* 0x0000001f3f0a2899 */ /* 0x000fc80008011405 */
[----:B------:R-:W-:Y:S02]  /*0c70*/  @UP2 ULEA.HI UR10, UR10, UR5, URZ, 0x6 ;  /* 0x000000050a0a2291 */ /* 0x000fe4000f8f303f */
[----:B--2---:R-:W-:Y:S02]  /*0c80*/  @UP2 USHF.R.S32.HI UR6, URZ, 0x1f, UR8 ;  /* 0x0000001f3f062899 */ /* 0x004fe40008011408 */
[----:B---3--:R-:W-:Y:S01]  /*0c90*/  @UP1 USHF.R.S32.HI UR5, URZ, 0x1f, UR7 ;  /* 0x0000001f3f051899 */ /* 0x008fe20008011407 */
[----:B-----5:R1:W2:Y:S01]  /*0ca0*/  @P0 R2UR UR15, R6 ;  /* 0x00000000060f03c2 */ /* 0x0202a200000e0000 */
[----:B------:R-:W-:Y:S02]  /*0cb0*/  @UP2 ULOP3.LUT UR9, UR10, 0xffffffc0, URZ, 0xc0, !UPT ;  /* 0xffffffc00a092892 */ /* 0x000fe4000f8ec03f */
[----:B------:R-:W-:Y:S02]  /*0cc0*/  @UP2 UMOV UR24, UR8 ;  /* 0x0000000800182c82 */ /* 0x000fe40008000000 */
[----:B------:R-:W-:-:S02]  /*0cd0*/  @UP2 UMOV UR25, UR6 ;  /* 0x0000000600192c82 */ /* 0x000fc40008000000 */
[----:B------:R-:W-:Y:S02]  /*0ce0*/  @UP1 UMOV UR26, UR7 ;  /* 0x00000007001a1c82 */ /* 0x000fe40008000000 */
[----:B------:R-:W-:Y:S01]  /*0cf0*/  @UP1 UMOV UR27, UR5 ;  /* 0x00000005001b1c82 */ /* 0x000fe20008000000 */
[----:B-12---:R-:W-:Y:S05]  /*0d00*/  @P0 BRA `(.L_x_1112) ;  /* 0x0000006000000947 */ /* 0x006fea0003800000 */
[----:B------:R-:W-:Y:S05]  /*0d10*/  @!P2 BRA `(.L_x_1112) ;  /* 0x000000500000a947 */ /* 0x000fea0003800000 */
[----:B------:R-:W2:Y:S04]  /*0d20*/  LDG.E R4, [R8.64] ;  /* 0x0000001408047981 */ /* 0x000ea8000c1e1900 */
[----:B------:R-:W3:Y:S01]  /*0d30*/  LDG.E R0, [R8.64+0x4] ;  /* 0x0000041408007981 */ /* 0x000ee2000c1e1900 */
[----:B--2---:R-:W1:Y:S08]  /*0d40*/  R2UR UR15, R4 ;  /* 0x00000000040f73c2 */ /* 0x004e7000000e0000 */
[----:B---3--:R-:W1:Y:S02]  /*0d50*/  R2UR UR5, R0 ;  /* 0x00000000000573c2 */ /* 0x008e6400000e0000 */
[----:B-1----:R-:W-:-:S06]  /*0d60*/  UIADD3 UR15, -UR15, UR5, URZ ;  /* 0x000000050f0f7290 */ /* 0x002fcc000fffe13f */
.L_x_1112:
        /* <DEDUP_REMOVED lines=10> */
.L_x_1113:
[----:B------:R-:W-:Y:S05]  /*0e10*/  @!P1 BRA `(.L_x_1114) ;  /* 0x0000005000009947 */ /* 0x000fea0003800000 */
[----:B------:R1:W2:Y:S04]  /*0e20*/  LDG.E R0, [R2.64] ;  /* 0x0000001402007981 */ /* 0x0002a8000c1e1900 */
[----:B-1----:R-:W3:Y:S01]  /*0e30*/  LDG.E R2, [R2.64+0x4] ;  /* 0x0000041402027981 */ /* 0x002ee2000c1e1900 */
[----:B--2---:R-:W1:Y:S08]  /*0e40*/  R2UR UR14, R0 ;  /* 0x00000000000e73c2 */ /* 0x004e7000000e0000 */
[----:B---3--:R-:W1:Y:S02]  /*0e50*/  R2UR UR4, R2 ;  /* 0x00000000020473c2 */ /* 0x008e6400000e0000 */
[----:B-1----:R-:W-:-:S06]  /*0e60*/  UIADD3 UR14, -UR14, UR4, URZ ;  /* 0x000000040e0e7290 */ /* 0x002fcc000fffe13f */
.L_x_1114:
        /* <DEDUP_REMOVED lines=82> */
[----:B------:R-:W-:Y:S01]  /*1390*/  SHF.R.S32.HI R34, RZ, 0x1f, R166 ;  /* 0x0000001fff227819 */ /* 0x000fe200000114a6 */
[----:B------:R-:W-:Y:S01]  /*13a0*/  ULDC.64 UR4, c[0x0][0x270] ;  /* 0x00009c0000047ab9 */ /* 0x000fe20000000a00 */
[----:B------:R-:W-:Y:S01]  /*13b0*/  IMAD.SHL.U32 R0, R166, 0x4, RZ ;  /* 0x00000004a6007824 */ /* 0x000fe200078e00ff */
[----:B------:R-:W-:Y:S01]  /*13c0*/  UIMAD UR4, UR23, UR4, URZ ;  /* 0x00000004170472a4 */ /* 0x000fe2000f8e023f */
[-C--:B------:R-:W-:Y:S01]  /*13d0*/  LEA.HI R33, R34, R166.reuse, RZ, 0x4 ;  /* 0x000000a622217211 */ /* 0x080fe200078f20ff */
[----:B------:R-:W-:Y:S01]  /*13e0*/  ULDC.64 UR6, c[0x0][0x248] ;  /* 0x0000920000067ab9 */ /* 0x000fe20000000a00 */
[----:B------:R-:W-:Y:S01]  /*13f0*/  IMAD.U32 R7, RZ, RZ, UR17 ;  /* 0x00000011ff077e24 */ /* 0x000fe2000f8e00ff */
[----:B------:R-:W-:Y:S01]  /*1400*/  UIMAD UR8, UR17, UR5, UR4 ;  /* 0x00000005110872a4 */ /* 0x000fe2000f8e0204 */
[----:B------:R-:W-:Y:S01]  /*1410*/  IADD3 R2, P1, R0, UR9, RZ ;  /* 0x0000000900027c10 */ /* 0x000fe2000ff3e0ff */
[----:B------:R-:W-:Y:S01]  /*1420*/  USHF.R.S32.HI UR4, URZ, 0x1f, UR9 ;  /* 0x0000001f3f047899 */ /* 0x000fe20008011409 */
[----:B------:R-:W-:Y:S01]  /*1430*/  SHF.R.S32.HI R8, RZ, 0x4, R33 ;  /* 0x00000004ff087819 */ /* 0x000fe20000011421 */
[----:B------:R-:W-:Y:S01]  /*1440*/  USHF.L.U32 UR5, UR9, 0x8, URZ ;  /* 0x0000000809057899 */ /* 0x000fe2000800063f */
[----:B------:R-:W-:Y:S01]  /*1450*/  LEA.HI R32, R34, R166, RZ, 0x5 ;  /* 0x000000a622207211 */ /* 0x000fe200078f28ff */
[----:B------:R-:W-:Y:S01]  /*1460*/  UISETP.NE.AND UP0, UPT, UR6, 0x1, UPT ;  /* 0x000000010600788c */ /* 0x000fe2000bf05270 */
[----:B------:R-:W-:Y:S01]  /*1470*/  LEA.HI R9, R33, R8, RZ, 0x1 ;  /* 0x0000000821097211 */ /* 0x000fe200078f08ff */
[----:B------:R-:W-:Y:S01]  /*1480*/  USHF.R.S32.HI UR6, URZ, 0x1f, UR5 ;  /* 0x0000001f3f067899 */ /* 0x000fe20008011405 */
[----:B------:R-:W-:Y:S01]  /*1490*/  LEA.HI.X.SX32 R3, R0, UR4, 0x1, P1 ;  /* 0x0000000400037c11 */ /* 0x000fe200088f0eff */
[----:B------:R-:W-:Y:S01]  /*14a0*/  IMAD.U32 R0, RZ, RZ, UR17 ;  /* 0x00000011ff007e24 */ /* 0x000fe2000f8e00ff */
[----:B------:R-:W-:Y:S01]  /*14b0*/  IADD3 R4, P0, R166, UR5, RZ ;  /* 0x00000005a6047c10 */ /* 0x000fe2000ff1e0ff */
[----:B------:R-:W-:Y:S01]  /*14c0*/  IMAD.U32 R6, RZ, RZ, UR17 ;  /* 0x00000011ff067e24 */ /* 0x000fe2000f8e00ff */
[-C--:B------:R-:W-:Y:S01]  /*14d0*/  LEA.HI R35, R34, R166.reuse, RZ, 0x2 ;  /* 0x000000a622237211 */ /* 0x080fe200078f10ff */
[--C-:B------:R-:W-:Y:S01]  /*14e0*/  IMAD.WIDE.U32 R26, R0, c[0x0][0x288], R2.reuse ;  /* 0x0000a200001a7a25 */ /* 0x100fe200078e0002 */
[----:B------:R-:W-:Y:S01]  /*14f0*/  LEA.HI.X.SX32 R5, R166, UR6, 0x1, P0 ;  /* 0x00000006a6057c11 */ /* 0x000fe200080f0eff */
[----:B------:R-:W-:Y:S01]  /*1500*/  UIMAD.WIDE.U32 UR28, UR17, UR7, URZ ;  /* 0x00000007111c72a5 */ /* 0x000fe2000f8e003f */
[----:B------:R-:W-:Y:S01]  /*1510*/  LOP3.LUT R0, R9, 0xfffffffe, RZ, 0xc0, !PT ;  /* 0xfffffffe09007812 */ /* 0x000fe200078ec0ff */
[----:B------:R-:W-:Y:S01]  /*1520*/  IMAD.WIDE.U32 R12, R6, c[0x0][0x270], R2 ;  /* 0x00009c00060c7a25 */ /* 0x000fe200078e0002 */
[--C-:B------:R-:W-:Y:S01]  /*1530*/  SHF.R.S32.HI R6, RZ, 0x2, R35.reuse ;  /* 0x00000002ff067819 */ /* 0x100fe20000011423 */
[----:B------:R-:W-:Y:S01]  /*1540*/  ULDC UR9, c[0x0][0x250] ;  /* 0x0000940000097ab9 */ /* 0x000fe20000000800 */
[----:B------:R-:W-:Y:S01]  /*1550*/  SHF.R.S32.HI R2, RZ, 0x1f, R35 ;  /* 0x0000001fff027819 */ /* 0x000fe20000011423 */
[----:B------:R-:W-:Y:S01]  /*1560*/  IMAD.WIDE.U32 R24, R7, c[0x0][0x238], R4 ;  /* 0x00008e0007187a25 */ /* 0x000fe200078e0004 */
[----:B------:R-:W-:Y:S01]  /*1570*/  SHF.R.S32.HI R4, RZ, 0x5, R32 ;  /* 0x00000005ff047819 */ /* 0x000fe20000011420 */
[----:B------:R-:W-:Y:S01]  /*1580*/  @UP0 UMOV UR19, UR29 ;  /* 0x0000001d00130c82 */ /* 0x000fe20008000000 */
[----:B------:R-:W-:Y:S01]  /*1590*/  LEA.HI R7, R34, R166, RZ, 0x3 ;  /* 0x000000a622077211 */ /* 0x000fe200078f18ff */
[----:B------:R-:W-:Y:S01]  /*15a0*/  IMAD.IADD R28, R8, 0x1, -R0 ;  /* 0x00000001081c7824 */ /* 0x000fe200078e0a00 */
[----:B------:R-:W-:Y:S01]  /*15b0*/  SHF.R.S32.HI R0, RZ, 0x1f, R32 ;  /* 0x0000001fff007819 */ /* 0x000fe20000011420 */
[----:B------:R-:W-:Y:S01]  /*15c0*/  UMOV UR10, UR17 ;  /* 0x00000011000a7c82 */ /* 0x000fe20008000000 */
[-C--:B------:R-:W-:Y:S01]  /*15d0*/  LEA.HI R5, R4, R4.reuse, RZ, 0x1 ;  /* 0x0000000404057211 */ /* 0x080fe200078f08ff */
[----:B------:R-:W-:Y:S01]  /*15e0*/  @UP0 USHF.R.U32.HI UR10, URZ, UR9, UR19 ;  /* 0x000000093f0a0299 */ /* 0x000fe20008011613 */
[----:B------:R-:W-:Y:S01]  /*15f0*/  LEA.HI R0, R0, R4, RZ, 0x2 ;  /* 0x0000000400007211 */ /* 0x000fe200078f10ff */
[----:B------:R-:W-:Y:S01]  /*1600*/  IMAD.U32 R10, RZ, RZ, UR18 ;  /* 0x00000012ff0a7e24 */ /* 0x000fe2000f8e00ff */
[----:B------:R-:W-:Y:S01]  /*1610*/  LEA.HI R2, R2, R6, RZ, 0x3 ;  /* 0x0000000602027211 */ /* 0x000fe200078f18ff */
[----:B------:R-:W-:Y:S01]  /*1620*/  USHF.R.S32.HI UR9, URZ, 0x1f, UR10 ;  /* 0x0000001f3f097899 */ /* 0x000fe2000801140a */
[----:B------:R-:W-:Y:S01]  /*1630*/  LOP3.LUT R3, R0, 0xfffffffc, RZ, 0xc0, !PT ;  /* 0xfffffffc00037812 */ /* 0x000fe200078ec0ff */
[----:B------:R-:W-:Y:S01]  /*1640*/  ULDC.64 UR6, c[0x0][0x1e0] ;  /* 0x0000780000067ab9 */ /* 0x000fe20000000a00 */
[----:B------:R-:W-:Y:S01]  /*1650*/  LOP3.LUT R0, R5, 0xfffffffe, RZ, 0xc0, !PT ;  /* 0xfffffffe05007812 */ /* 0x000fe200078ec0ff */
[----:B------:R-:W-:Y:S01]  /*1660*/  ULDC.64 UR4, c[0x0][0x1b0] ;  /* 0x00006c0000047ab9 */ /* 0x000fe20000000a00 */
[----:B------:R-:W-:Y:S01]  /*1670*/  SHF.R.S32.HI R248, RZ, 0x3, R7 ;  /* 0x00000003fff87819 */ /* 0x000fe20000011407 */
[----:B------:R-:W-:Y:S01]  /*1680*/  IMAD.IADD R30, R4, 0x1, -R3 ;  /* 0x00000001041e7824 */ /* 0x000fe200078e0a03 */
[----:B------:R-:W-:Y:S01]  /*1690*/  LOP3.LUT R2, R2, 0xfffffff8, RZ, 0xc0, !PT ;  /* 0xfffffff802027812 */ /* 0x000fe200078ec0ff */
[----:B------:R-:W-:Y:S01]  /*16a0*/  IMAD.IADD R236, R4, 0x1, -R0 ;  /* 0x0000000104ec7824 */ /* 0x000fe200078e0a00 */
[----:B------:R-:W-:Y:S01]  /*16b0*/  LOP3.LUT R0, R7, 0xfffffff8, RZ, 0xc0, !PT ;  /* 0xfffffff807007812 */ /* 0x000fe200078ec0ff */
[----:B------:R-:W-:Y:S01]  /*16c0*/  UIMAD UR6, UR9, UR6, URZ ;  /* 0x00000006090672a4 */ /* 0x000fe2000f8e023f */
[----:B------:R-:W-:Y:S01]  /*16d0*/  SHF.R.S32.HI R20, RZ, 0x1f, R248 ;  /* 0x0000001fff147819 */ /* 0x000fe200000114f8 */
[----:B------:R-:W-:Y:S01]  /*16e0*/  IMAD.IADD R31, R6, 0x1, -R2 ;  /* 0x00000001061f7824 */ /* 0x000fe200078e0a02 */
[----:B------:R-:W-:Y:S01]  /*16f0*/  IADD3 R4, P0, R248, UR26, RZ ;  /* 0x0000001af8047c10 */ /* 0x000fe2000ff1e0ff */
[----:B------:R-:W-:Y:S01]  /*1700*/  IMAD.IADD R29, R166, 0x1, -R0 ;  /* 0x00000001a61d7824 */ /* 0x000fe200078e0a00 */
[----:B------:R-:W-:Y:S01]  /*1710*/  UIMAD UR4, UR9, UR4, URZ ;  /* 0x00000004090472a4 */ /* 0x000fe2000f8e023f */
[----:B------:R-:W-:Y:S01]  /*1720*/  IMAD.SHL.U32 R0, R248, 0x40, RZ ;  /* 0x00000040f8007824 */ /* 0x000fe200078e00ff */
[----:B------:R-:W-:Y:S01]  /*1730*/  IADD3.X R5, R20, UR27, RZ, P0, !PT ;  /* 0x0000001b14057c10 */ /* 0x000fe200087fe4ff */
[----:B------:R-:W-:Y:S01]  /*1740*/  IMAD.SHL.U32 R2, R29, 0x8, RZ ;  /* 0x000000081d027824 */ /* 0x000fe200078e00ff */
[----:B------:R-:W-:Y:S01]  /*1750*/  USHF.R.S32.HI UR9, URZ, 0x1f, UR16 ;  /* 0x0000001f3f097899 */ /* 0x000fe20008011410 */
[----:B------:R-:W-:Y:S01]  /*1760*/  IMAD.U32 R6, RZ, RZ, UR10 ;  /* 0x0000000aff067e24 */ /* 0x000fe2000f8e00ff */
[----:B------:R-:W-:Y:S01]  /*1770*/  LOP3.LUT R0, R0, 0x1c0, RZ, 0xc0, !PT ;  /* 0x000001c000007812 */ /* 0x000fe200078ec0ff */
[----:B------:R-:W-:Y:S01]  /*1780*/  IMAD.WIDE R10, R10, 0x40, R4 ;  /* 0x000000400a0a7825 */ /* 0x000fe200078e0204 */
[--C-:B------:R-:W-:Y:S01]  /*1790*/  SHF.R.S32.HI R3, RZ, 0x1f, R2.reuse ;  /* 0x0000001fff037819 */ /* 0x100fe20000011402 */
[----:B------:R-:W-:Y:S01]  /*17a0*/  UIMAD UR7, UR10, UR7, UR6 ;  /* 0x000000070a0772a4 */ /* 0x000fe2000f8e0206 */
[----:B------:R-:W-:Y:S01]  /*17b0*/  LOP3.LUT R4, R0, 0x38, R2, 0xf8, !PT ;  /* 0x0000003800047812 */ /* 0x000fe200078ef802 */
[----:B------:R-:W-:Y:S01]  /*17c0*/  UIMAD UR6, UR10, UR5, UR4 ;  /* 0x000000050a0672a4 */ /* 0x000fe2000f8e0204 */
[----:B------:R-:W-:Y:S01]  /*17d0*/  SHF.R.U32.HI R0, RZ, 0x3, R0 ;  /* 0x00000003ff007819 */ /* 0x000fe20000011600 */
[----:B------:R-:W-:Y:S01]  /*17e0*/  USEL UR19, UR16, URZ, !UP1 ;  /* 0x0000003f10137287 */ /* 0x000fe2000c800000 */
[----:B------:R-:W-:Y:S01]  /*17f0*/  IADD3 R19, R13, UR8, RZ ;  /* 0x000000080d137c10 */ /* 0x000fe2000fffe0ff */
[----:B------:R-:W-:Y:S01]  /*1800*/  USEL UR8, UR9, URZ, !UP1 ;  /* 0x0000003f09087287 */ /* 0x000fe2000c800000 */
[----:B------:R-:W-:Y:S01]  /*1810*/  LOP3.LUT R240, R4, R0, RZ, 0x3c, !PT ;  /* 0x0000000004f07212 */ /* 0x000fe200078e3cff */
[----:B------:R-:W-:Y:S01]  /*1820*/  ULDC.64 UR4, c[0x0][0x1e8] ;  /* 0x00007a0000047ab9 */ /* 0x000fe20000000a00 */
[----:B------:R-:W-:Y:S01]  /*1830*/  IMAD.WIDE.U32 R4, R6, c[0x0][0x1e0], R2 ;  /* 0x0000780006047a25 */ /* 0x000fe200078e0002 */
[----:B------:R-:W-:Y:S01]  /*1840*/  UIMAD UR4, UR8, UR4, URZ ;  /* 0x00000004080472a4 */ /* 0x000fe2000f8e023f */
[----:B------:R-:W-:Y:S01]  /*1850*/  IADD3 R17, P0, R248, UR24, RZ ;  /* 0x00000018f8117c10 */ /* 0x000fe2000ff1e0ff */
[----:B------:R-:W-:Y:S01]  /*1860*/  USHF.R.S32.HI UR22, URZ, 0x1f, UR13 ;  /* 0x0000001f3f167899 */ /* 0x000fe2000801140d */
[----:B------:R-:W-:Y:S01]  /*1870*/  IMAD.MOV.U32 R18, RZ, RZ, R12 ;  /* 0x000000ffff127224 */ /* 0x000fe200078e000c */
[----:B------:R-:W-:Y:S01]  /*1880*/  IADD3 R5, R5, UR7, RZ ;  /* 0x0000000705057c10 */ /* 0x000fe2000fffe0ff */
[----:B------:R-:W-:Y:S01]  /*1890*/  IMAD.WIDE.U32 R6, R6, c[0x0][0x1b0], R2 ;  /* 0x00006c0006067a25 */ /* 0x000fe200078e0002 */
[----:B------:R-:W-:Y:S01]  /*18a0*/  IADD3.X R20, R20, UR25, RZ, P0, !PT ;  /* 0x0000001914147c10 */ /* 0x000fe200087fe4ff */
[----:B------:R-:W-:Y:S01]  /*18b0*/  UIMAD UR7, UR19, UR5, UR4 ;  /* 0x00000005130772a4 */ /* 0x000fe2000f8e0204 */
[----:B------:R-:W-:Y:S01]  /*18c0*/  IADD3 R21, R2, 0x40, RZ ;  /* 0x0000004002157810 */ /* 0x000fe20007ffe0ff */
[----:B------:R-:W-:Y:S01]  /*18d0*/  IMAD.U32 R12, RZ, RZ, UR19 ;  /* 0x00000013ff0c7e24 */ /* 0x000fe2000f8e00ff */
[----:B------:R-:W-:Y:S01]  /*18e0*/  ULDC.64 UR4, c[0x0][0x1b8] ;  /* 0x00006e0000047ab9 */ /* 0x000fe20000000a00 */
[----:B------:R-:W-:Y:S01]  /*18f0*/  IADD3 R7, R7, UR6, RZ ;  /* 0x0000000607077c10 */ /* 0x000fe2000fffe0ff */
[----:B------:R-:W-:Y:S01]  /*1900*/  IMAD R0, R20, c[0x0][0x178], RZ ;  /* 0x00005e0014007a24 */ /* 0x000fe200078e02ff */
[----:B------:R-:W-:Y:S01]  /*1910*/  UIMAD UR4, UR8, UR4, URZ ;  /* 0x00000004080472a4 */ /* 0x000fe2000f8e023f */
[----:B------:R-:W-:Y:S01]  /*1920*/  IMAD.WIDE.U32 R4, R12, c[0x0][0x1e8], R4 ;  /* 0x00007a000c047a25 */ /* 0x000fe200078e0004 */
[----:B------:R-:W-:Y:S01]  /*1930*/  UIADD3 UR8, -UR11, UR14, URZ ;  /* 0x0000000e0b087290 */ /* 0x000fe2000fffe13f */
[C---:B------:R-:W-:Y:S01]  /*1940*/  ISETP.GE.AND P6, PT, R2.reuse, c[0x0][0x1cc], PT ;  /* 0x0000730002007a0c */ /* 0x040fe20003fc6270 */
[----:B------:R-:W-:Y:S01]  /*1950*/  UIMAD UR4, UR19, UR5, UR4 ;  /* 0x00000005130472a4 */ /* 0x000fe2000f8e0204 */
[----:B------:R-:W-:Y:S01]  /*1960*/  IMAD R13, R17, c[0x0][0x17c], R0 ;  /* 0x00005f00110d7a24 */ /* 0x000fe200078e0200 */
[----:B------:R-:W-:Y:S01]  /*1970*/  IADD3 R5, R5, UR7, RZ ;  /* 0x0000000705057c10 */ /* 0x000fe2000fffe0ff */
[----:B------:R-:W-:Y:S01]  /*1980*/  IMAD.WIDE.U32 R8, R17, c[0x0][0x178], R2 ;  /* 0x00005e0011087a25 */ /* 0x000fe200078e0002 */
[----:B------:R-:W-:Y:S01]  /*1990*/  IADD3 R22, R2, 0xc0, RZ ;  /* 0x000000c002167810 */ /* 0x000fe20007ffe0ff */
[----:B------:R-:W-:Y:S01]  /*19a0*/  USEL UR10, UR16, URZ, !UP2 ;  /* 0x0000003f100a7287 */ /* 0x000fe2000d000000 */
[----:B------:R-:W-:Y:S01]  /*19b0*/  CS2R R162, SRZ ;  /* 0x0000000000a27805 */ /* 0x000fe2000001ff00 */
[----:B------:R-:W-:Y:S01]  /*19c0*/  IMAD.WIDE.U32 R6, R12, c[0x0][0x1b8], R6 ;  /* 0x00006e000c067a25 */ /* 0x000fe200078e0006 */
[----:B------:R-:W-:Y:S01]  /*19d0*/  USEL UR9, UR9, URZ, !UP2 ;  /* 0x0000003f09097287 */ /* 0x000fe2000d000000 */
[----:B------:R-:W-:Y:S01]  /*19e0*/  CS2R R160, SRZ ;  /* 0x0000000000a07805 */ /* 0x000fe2000001ff00 */
[----:B------:R-:W-:Y:S01]  /*19f0*/  USHF.L.U32 UR19, UR13, 0x6, URZ ;  /* 0x000000060d137899 */ /* 0x000fe2000800063f */
[----:B------:R-:W-:Y:S01]  /*1a00*/  IMAD R0, R11, c[0x0][0x1d8], RZ ;  /* 0x000076000b007a24 */ /* 0x000fe200078e02ff */
[----:B------:R-:W-:Y:S01]  /*1a10*/  IADD3 R7, R7, UR4, RZ ;  /* 0x0000000407077c10 */ /* 0x000fe2000fffe0ff */
[----:B------:R-:W-:Y:S01]  /*1a20*/  IMAD.IADD R9, R9, 0x1, R13 ;  /* 0x0000000109097824 */ /* 0x000fe200078e020d */
[----:B------:R-:W-:Y:S01]  /*1a30*/  ULDC.64 UR4, c[0x0][0x180] ;  /* 0x0000600000047ab9 */ /* 0x000fe20000000a00 */
[C---:B------:R-:W-:Y:S01]  /*1a40*/  IMAD R16, R10.reuse, c[0x0][0x1dc], R0 ;  /* 0x000077000a107a24 */ /* 0x040fe200078e0200 */
[----:B------:R-:W-:Y:S01]  /*1a50*/  UIMAD UR4, UR23, UR4, URZ ;  /* 0x00000004170472a4 */ /* 0x000fe2000f8e023f */
[----:B------:R-:W-:Y:S01]  /*1a60*/  IMAD.WIDE.U32 R12, R10, c[0x0][0x1d8], R4 ;  /* 0x000076000a0c7a25 */ /* 0x000fe200078e0004 */
[----:B------:R-:W-:Y:S01]  /*1a70*/  CS2R R158, SRZ ;  /* 0x00000000009e7805 */ /* 0x000fe2000001ff00 */
[----:B------:R-:W-:Y:S01]  /*1a80*/  CS2R R156, SRZ ;  /* 0x00000000009c7805 */ /* 0x000fe2000001ff00 */
[----:B------:R-:W-:Y:S01]  /*1a90*/  UIMAD UR6, UR17, UR5, UR4 ;  /* 0x00000005110672a4 */ /* 0x000fe2000f8e0204 */
[----:B------:R-:W-:Y:S01]  /*1aa0*/  IMAD R0, R11, c[0x0][0x1a8], RZ ;  /* 0x00006a000b007a24 */ /* 0x000fe200078e02ff */
[----:B------:R-:W-:Y:S01]  /*1ab0*/  LEA R4, P0, R12, c[0x0][0x1c0], 0x1 ;  /* 0x000070000c047a11 */ /* 0x000fe200078008ff */
[----:B------:R-:W-:Y:S01]  /*1ac0*/  IMAD.IADD R5, R13, 0x1, R16 ;  /* 0x000000010d057824 */ /* 0x000fe200078e0210 */
[----:B------:R-:W-:Y:S01]  /*1ad0*/  IADD3 R16, R2, 0x80, RZ ;  /* 0x0000008002107810 */ /* 0x000fe20007ffe0ff */
[C---:B------:R-:W-:Y:S01]  /*1ae0*/  IMAD R0, R10.reuse, c[0x0][0x1ac], R0 ;  /* 0x00006b000a007a24 */ /* 0x040fe200078e0200 */
[----:B------:R-:W-:Y:S01]  /*1af0*/  ULDC.64 UR4, c[0x0][0x178] ;  /* 0x00005e0000047ab9 */ /* 0x000fe20000000a00 */
[----:B------:R-:W-:Y:S01]  /*1b00*/  IMAD.WIDE.U32 R10, R10, c[0x0][0x1a8], R6 ;  /* 0x00006a000a0a7a25 */ /* 0x000fe200078e0006 */
[----:B------:R-:W-:Y:S01]  /*1b10*/  LEA.HI.X R5, R12, c[0x0][0x1c4], R5, 0x1, P0 ;  /* 0x000071000c057a11 */ /* 0x000fe200000f0c05 */
[----:B------:R-:W-:Y:S01]  /*1b20*/  UIMAD.WIDE.U32 UR24, UR13, UR4, URZ ;  /* 0x000000040d1872a5 */ /* 0x000fe2000f8e003f */
[----:B------:R-:W-:Y:S01]  /*1b30*/  ISETP.GE.AND P2, PT, R16, c[0x0][0x1cc], PT ;  /* 0x0000730010007a0c */ /* 0x000fe20003f46270 */
[----:B------:R-:W-:Y:S01]  /*1b40*/  IMAD.IADD R0, R11, 0x1, R0 ;  /* 0x000000010b007824 */ /* 0x000fe200078e0200 */
[C---:B------:R-:W-:Y:S01]  /*1b50*/  LEA R6, P0, R10.reuse, c[0x0][0x190], 0x1 ;  /* 0x000064000a067a11 */ /* 0x040fe200078008ff */
[----:B------:R-:W-:Y:S01]  /*1b60*/  IMAD.U32 R14, RZ, RZ, UR17 ;  /* 0x00000011ff0e7e24 */ /* 0x000fe2000f8e00ff */
[----:B------:R-:W-:Y:S01]  /*1b70*/  UIMAD UR4, UR22, UR4, URZ ;  /* 0x00000004160472a4 */ /* 0x000fe2000f8e023f */
[----:B------:R-:W-:Y:S01]  /*1b80*/  IMAD.MOV.U32 R11, RZ, RZ, c[0x0][0x1dc] ;  /* 0x00007700ff0b7624 */ /* 0x000fe200078e00ff */
[----:B------:R-:W-:Y:S01]  /*1b90*/  LEA.HI.X R7, R10, c[0x0][0x194], R0, 0x1, P0 ;  /* 0x000065000a077a11 */ /* 0x000fe200000f0c00 */
[----:B------:R-:W-:Y:S01]  /*1ba0*/  IMAD.WIDE.U32 R14, R14, c[0x0][0x180], R8 ;  /* 0x000060000e0e7a25 */ /* 0x000fe200078e0008 */
[----:B------:R-:W-:Y:S01]  /*1bb0*/  LEA.HI R10, R34, R166, RZ, 0x6 ;  /* 0x000000a6220a7211 */ /* 0x000fe200078f30ff */
[----:B------:R-:W-:Y:S01]  /*1bc0*/  CS2R R154, SRZ ;  /* 0x00000000009a7805 */ /* 0x000fe2000001ff00 */
[----:B------:R-:W-:Y:S01]  /*1bd0*/  IADD3 R0, -R248, UR8, RZ ;  /* 0x00000008f8007c10 */ /* 0x000fe2000fffe1ff */
[----:B------:R-:W-:Y:S01]  /*1be0*/  IMAD.MOV.U32 R9, RZ, RZ, c[0x0][0x1d8] ;  /* 0x00007600ff097624 */ /* 0x000fe200078e00ff */
[----:B------:R-:W-:Y:S01]  /*1bf0*/  ISETP.GE.AND P0, PT, R21, c[0x0][0x1cc], PT ;  /* 0x0000730015007a0c */ /* 0x000fe20003f06270 */
[----:B------:R-:W-:Y:S01]  /*1c00*/  IMAD.MOV.U32 R36, RZ, RZ, c[0x0][0x1ac] ;  /* 0x00006b00ff247624 */ /* 0x000fe200078e00ff */
[----:B------:R-:W-:Y:S01]  /*1c10*/  SHF.R.S32.HI R23, RZ, 0x6, R10 ;  /* 0x00000006ff177819 */ /* 0x000fe2000001140a */
[----:B------:R-:W-:Y:S01]  /*1c20*/  IMAD.MOV.U32 R12, RZ, RZ, R14 ;  /* 0x000000ffff0c7224 */ /* 0x000fe200078e000e */
[C---:B------:R-:W-:Y:S01]  /*1c30*/  ISETP.LT.OR P4, PT, R0.reuse, 0x1, P6 ;  /* 0x000000010000780c */ /* 0x040fe20003781670 */
[----:B------:R-:W-:Y:S01]  /*1c40*/  IMAD.U32 R14, RZ, RZ, UR10 ;  /* 0x0000000aff0e7e24 */ /* 0x000fe2000f8e00ff */
[----:B------:R-:W-:Y:S01]  /*1c50*/  ISETP.LT.OR P3, PT, R0, 0x1, P0 ;  /* 0x000000010000780c */ /* 0x000fe20000761670 */
[----:B------:R-:W-:Y:S01]  /*1c60*/  IMAD R240, R23, 0x200, R240 ;  /* 0x0000020017f07824 */ /* 0x000fe200078e02f0 */
[C---:B------:R-:W-:Y:S01]  /*1c70*/  LEA R8, P1, R9.reuse, R4, 0x6 ;  /* 0x0000000409087211 */ /* 0x040fe200078230ff */
[----:B------:R-:W-:Y:S01]  /*1c80*/  IMAD.WIDE.U32 R18, R14, c[0x0][0x278], R18 ;  /* 0x00009e000e127a25 */ /* 0x000fe200078e0012 */
[----:B------:R-:W-:Y:S01]  /*1c90*/  ISETP.LT.OR P0, PT, R0, 0x21, P0 ;  /* 0x000000210000780c */ /* 0x000fe20000701670 */
[----:B------:R-:W-:Y:S01]  /*1ca0*/  CS2R R152, SRZ ;  /* 0x0000000000987805 */ /* 0x000fe2000001ff00 */
[----:B------:R-:W-:Y:S01]  /*1cb0*/  LEA.HI.X R9, R9, R5, R11, 0x6, P1 ;  /* 0x0000000509097211 */ /* 0x000fe200008f340b */
[----:B------:R-:W-:Y:S01]  /*1cc0*/  IMAD.MOV.U32 R11, RZ, RZ, c[0x0][0x1a8] ;  /* 0x00006a00ff0b7624 */ /* 0x000fe200078e00ff */
[----:B------:R-:W-:Y:S01]  /*1cd0*/  ISETP.GE.AND P1, PT, R22, c[0x0][0x1cc], PT ;  /* 0x0000730016007a0c */ /* 0x000fe20003f26270 */
[----:B------:R-:W-:Y:S01]  /*1ce0*/  IMAD.SHL.U32 R240, R240, 0x2, RZ ;  /* 0x00000002f0f07824 */ /* 0x000fe200078e00ff */
[----:B------:R-:W-:Y:S01]  /*1cf0*/  IADD3 R13, R15, UR6, RZ ;  /* 0x000000060f0d7c10 */ /* 0x000fe2000fffe0ff */
[----:B------:R-:W-:Y:S01]  /*1d00*/  UIMAD UR6, UR13, UR5, UR4 ;  /* 0x000000050d0672a4 */ /* 0x000fe2000f8e0204 */
[C---:B------:R-:W-:Y:S01]  /*1d10*/  LEA R10, P5, R11.reuse, R6, 0x6 ;  /* 0x000000060b0a7211 */ /* 0x040fe200078a30ff */
[----:B------:R-:W-:Y:S01]  /*1d20*/  IMAD.MOV.U32 R246, RZ, RZ, 0x20 ;  /* 0x00000020fff67424 */ /* 0x000fe200078e00ff */
[----:B------:R-:W-:Y:S01]  /*1d30*/  @!PT LDS RZ, [RZ] ;  /* 0x00000000fffff984 */ /* 0x000fe20000000800 */
[----:B------:R-:W-:Y:S01]  /*1d40*/  @!PT LDS RZ, [RZ] ;  /* 0x00000000fffff984 */ /* 0x000fe20000000800 */
[----:B------:R-:W-:Y:S01]  /*1d50*/  @!PT LDS RZ, [RZ] ;  /* 0x00000000fffff984 */ /* 0x000fe20000000800 */
[----:B------:R1:W-:Y:S01]  /*1d60*/  LDGSTS.E.BYPASS.LTC128B.128 [R240+0x8080], [R4.64], !P4 ;  /* 0x0808000004f07fae */ /* 0x0003e2000e101d54 */
[C---:B------:R-:W-:Y:S01]  /*1d70*/  ISETP.LT.OR P4, PT, R0.reuse, 0x1, P2 ;  /* 0x000000010000780c */ /* 0x040fe20001781670 */
[----:B------:R-:W-:Y:S01]  /*1d80*/  ULDC.64 UR4, c[0x0][0x188] ;  /* 0x0000620000047ab9 */ /* 0x000fe20000000a00 */
[----:B------:R-:W-:Y:S01]  /*1d90*/  LEA.HI.X R11, R11, R7, R36, 0x6, P5 ;  /* 0x000000070b0b7211 */ /* 0x000fe200028f3424 */
[----:B------:R1:W-:Y:S01]  /*1da0*/  LDGSTS.E.BYPASS.LTC128B.128 [R240+0xa080], [R4.64+0x80], !P3 ;  /* 0x0a08008004f07fae */ /* 0x0003e2000d901d54 */
[C---:B------:R-:W-:Y:S01]  /*1db0*/  ISETP.LT.OR P3, PT, R0.reuse, 0x1, P1 ;  /* 0x000000010000780c */ /* 0x040fe20000f61670 */
[----:B------:R-:W-:Y:S01]  /*1dc0*/  UIMAD UR4, UR9, UR4, URZ ;  /* 0x00000004090472a4 */ /* 0x000fe2000f8e023f */
[C---:B------:R-:W-:Y:S01]  /*1dd0*/  ISETP.LT.OR P5, PT, R0.reuse, 0x21, P6 ;  /* 0x000000210000780c */ /* 0x040fe200037a1670 */
[----:B------:R-:W-:Y:S01]  /*1de0*/  UIADD3 UR6, UR25, UR6, URZ ;  /* 0x0000000619067290 */ /* 0x000fe2000fffe03f */
[C---:B------:R-:W-:Y:S01]  /*1df0*/  ISETP.LT.OR P2, PT, R0.reuse, 0x21, P2 ;  /* 0x000000210000780c */ /* 0x040fe20001741670 */
[----:B------:R-:W-:Y:S01]  /*1e00*/  UIMAD UR4, UR10, UR5, UR4 ;  /* 0x000000050a0472a4 */ /* 0x000fe2000f8e0204 */
[----:B------:R-:W-:Y:S01]  /*1e10*/  ISETP.LT.OR P1, PT, R0, 0x21, P1 ;  /* 0x000000210000780c */ /* 0x000fe20000f21670 */
[----:B------:R-:W-:Y:S01]  /*1e20*/  IMAD.WIDE.U32 R38, R14, c[0x0][0x188], R12 ;  /* 0x000062000e267a25 */ /* 0x000fe200078e000c */
[----:B------:R-:W-:Y:S01]  /*1e30*/  CS2R R150, SRZ ;  /* 0x0000000000967805 */ /* 0x000fe2000001ff00 */
[----:B------:R1:W-:Y:S01]  /*1e40*/  LDGSTS.E.BYPASS.LTC128B.128 [R240+0xc080], [R4.64+0x100], !P4 ;  /* 0x0c08010004f07fae */ /* 0x0003e2000e101d54 */
[----:B------:R-:W-:Y:S01]  /*1e50*/  ISETP.GE.AND P4, PT, R2, c[0x0][0x19c], PT ;  /* 0x0000670002007a0c */ /* 0x000fe20003f86270 */
[----:B------:R-:W-:Y:S01]  /*1e60*/  IMAD.WIDE.U32 R12, R17, c[0x0][0x208], R2 ;  /* 0x00008200110c7a25 */ /* 0x000fe200078e0002 */
[----:B------:R-:W-:Y:S01]  /*1e70*/  IADD3 R37, R39, UR4, RZ ;  /* 0x0000000427257c10 */ /* 0x000fe2000fffe0ff */
[----:B------:R1:W-:Y:S01]  /*1e80*/  LDGSTS.E.BYPASS.LTC128B.128 [R240+0xe080], [R4.64+0x180], !P3 ;  /* 0x0e08018004f07fae */ /* 0x0003e2000d901d54 */
[C---:B------:R-:W-:Y:S01]  /*1e90*/  ISETP.GE.AND P3, PT, R21.reuse, c[0x0][0x19c], PT ;  /* 0x0000670015007a0c */ /* 0x040fe20003f66270 */
[----:B------:R-:W-:Y:S01]  /*1ea0*/  ULDC.64 UR4, c[0x0][0x288] ;  /* 0x0000a20000047ab9 */ /* 0x000fe20000000a00 */
[----:B------:R-:W-:Y:S01]  /*1eb0*/  IMAD.MOV.U32 R3, RZ, RZ, c[0x0][0x178] ;  /* 0x00005e00ff037624 */ /* 0x000fe200078e00ff */
[----:B------:R2:W-:Y:S01]  /*1ec0*/  LDGSTS.E.BYPASS.LTC128B.128 [R240+0x9080], [R8.64], !P5 ;  /* 0x0908000008f07fae */ /* 0x0005e2000e901d54 */
[C---:B------:R-:W-:Y:S01]  /*1ed0*/  ISETP.LT.OR P5, PT, R0.reuse, 0x1, P4 ;  /* 0x000000010000780c */ /* 0x040fe200027a1670 */
[----:B------:R-:W-:Y:S01]  /*1ee0*/  UIMAD UR4, UR23, UR4, URZ ;  /* 0x00000004170472a4 */ /* 0x000fe2000f8e023f */
[C---:B------:R-:W-:Y:S01]  /*1ef0*/  ISETP.LT.OR P4, PT, R0.reuse, 0x21, P4 ;  /* 0x000000210000780c */ /* 0x040fe20002781670 */
        /* <DEDUP_REMOVED lines=11> */
[C---:B------:R-:W-:Y:S01]  /*1fb0*/  ISETP.LT.OR P6, PT, R0.reuse, 0x1, P2 ;  /* 0x000000010000780c */ /* 0x040fe200017c1670 */
[----:B------:R3:W-:Y:S01]  /*1fc0*/  LDGSTS.E.BYPASS.LTC128B.128 [R240+0x80], [R6.64], !P5 ;  /* 0x0008000006f07fae */ /* 0x0007e2000e901d54 */
[C---:B------:R-:W-:Y:S01]  /*1fd0*/  ISETP.LT.OR P5, PT, R0.reuse, 0x1, P1 ;  /* 0x000000010000780c */ /* 0x040fe20000fa1670 */
[----:B------:R-:W-:Y:S01]  /*1fe0*/  CS2R R140, SRZ ;  /* 0x00000000008c7805 */ /* 0x000fe2000001ff00 */
[C---:B------:R-:W-:Y:S01]  /*1ff0*/  ISETP.LT.OR P2, PT, R0.reuse, 0x21, P2 ;  /* 0x000000210000780c */ /* 0x040fe20001741670 */
[----:B------:R3:W-:Y:S01]  /*2000*/  LDGSTS.E.BYPASS.LTC128B.128 [R240+0x2080], [R6.64+0x80], !P0 ;  /* 0x0208008006f07fae */ /* 0x0007e2000c101d54 */
[----:B------:R-:W-:Y:S01]  /*2010*/  ISETP.LT.OR P1, PT, R0, 0x21, P1 ;  /* 0x000000210000780c */ /* 0x000fe20000f21670 */
[----:B------:R-:W-:Y:S01]  /*2020*/  CS2R R138, SRZ ;  /* 0x00000000008a7805 */ /* 0x000fe2000001ff00 */
[----:B-1----:R-:W-:Y:S01]  /*2030*/  IMAD.U32 R4, RZ, RZ, UR24 ;  /* 0x00000018ff047e24 */ /* 0x002fe2000f8e00ff */
[----:B------:R1:W-:Y:S01]  /*2040*/  STL.64 [R1], R38 ;  /* 0x0000002601007387 */ /* 0x0003e20000100a00 */
[----:B------:R-:W-:Y:S01]  /*2050*/  IMAD.U32 R5, RZ, RZ, UR25 ;  /* 0x00000019ff057e24 */ /* 0x000fe2000f8e00ff */
[----:B------:R-:W-:Y:S01]  /*2060*/  UIMAD UR25, UR17, UR5, UR4 ;  /* 0x00000005111972a4 */ /* 0x000fe2000f8e0204 */
[----:B------:R-:W-:Y:S01]  /*2070*/  CS2R R136, SRZ ;  /* 0x0000000000887805 */ /* 0x000fe2000001ff00 */
[----:B------:R-:W-:Y:S01]  /*2080*/  LEA R5, P0, R4, R38, 0x6 ;  /* 0x0000002604057211 */ /* 0x000fe200078030ff */
[----:B------:R3:W-:Y:S01]  /*2090*/  LDGSTS.E.BYPASS.LTC128B.128 [R240+0x4080], [R6.64+0x100], !P6 ;  /* 0x0408010006f07fae */ /* 0x0007e2000f101d54 */
[----:B------:R-:W-:Y:S01]  /*20a0*/  ISETP.GE.AND P6, PT, R2, c[0x0][0x16c], PT ;  /* 0x00005b0002007a0c */ /* 0x000fe20003fc6270 */
[----:B------:R-:W-:Y:S01]  /*20b0*/  ULDC.64 UR4, c[0x0][0x238] ;  /* 0x00008e0000047ab9 */ /* 0x000fe20000000a00 */
[----:B------:R-:W-:Y:S01]  /*20c0*/  CS2R R134, SRZ ;  /* 0x0000000000867805 */ /* 0x000fe2000001ff00 */
[----:B------:R3:W-:Y:S01]  /*20d0*/  LDGSTS.E.BYPASS.LTC128B.128 [R240+0x6080], [R6.64+0x180], !P5 ;  /* 0x0608018006f07fae */ /* 0x0007e2000e901d54 */
[----:B------:R-:W-:Y:S01]  /*20e0*/  ISETP.GE.AND P5, PT, R16, c[0x0][0x16c], PT ;  /* 0x00005b0010007a0c */ /* 0x000fe20003fa6270 */
[----:B------:R-:W-:Y:S01]  /*20f0*/  UIMAD UR4, UR23, UR4, URZ ;  /* 0x00000004170472a4 */ /* 0x000fe2000f8e023f */
[----:B------:R-:W-:Y:S01]  /*2100*/  CS2R R132, SRZ ;  /* 0x0000000000847805 */ /* 0x000fe2000001ff00 */
[----:B------:R4:W-:Y:S01]  /*2110*/  LDGSTS.E.BYPASS.LTC128B.128 [R240+0x1080], [R10.64], !P4 ;  /* 0x010800000af07fae */ /* 0x0009e2000e101d54 */
[----:B------:R-:W-:Y:S01]  /*2120*/  CS2R R130, SRZ ;  /* 0x0000000000827805 */ /* 0x000fe2000001ff00 */
[----:B--2---:R-:W-:Y:S01]  /*2130*/  IMAD.U32 R8, RZ, RZ, UR6 ;  /* 0x00000006ff087e24 */ /* 0x004fe2000f8e00ff */
[----:B------:R-:W-:Y:S01]  /*2140*/  ULDC.64 UR6, c[0x0][0x210] ;  /* 0x0000840000067ab9 */ /* 0x000fe20000000a00 */
[----:B------:R4:W-:Y:S01]  /*2150*/  LDGSTS.E.BYPASS.LTC128B.128 [R240+0x3080], [R10.64+0x80], !P3 ;  /* 0x030800800af07fae */ /* 0x0009e2000d901d54 */
[----:B------:R-:W-:Y:S01]  /*2160*/  ISETP.GE.AND P3, PT, R21, c[0x0][0x16c], PT ;  /* 0x00005b0015007a0c */ /* 0x000fe20003f66270 */
[----:B------:R-:W-:Y:S01]  /*2170*/  UIMAD UR6, UR23, UR6, URZ ;  /* 0x00000006170672a4 */ /* 0x000fe2000f8e023f */
[----:B------:R-:W-:Y:S01]  /*2180*/  LEA.HI.X R0, R4, R37, R8, 0x6, P0 ;  /* 0x0000002504007211 */ /* 0x000fe200000f3408 */
[----:B------:R4:W-:Y:S01]  /*2190*/  LDGSTS.E.BYPASS.LTC128B.128 [R240+0x5080], [R10.64+0x100], !P2 ;  /* 0x050801000af07fae */ /* 0x0009e2000d101d54 */
[C---:B------:R-:W-:Y:S01]  /*21a0*/  LEA R4, P0, R5.reuse, c[0x0][0x160], 0x1 ;  /* 0x0000580005047a11 */ /* 0x040fe200078008ff */
[----:B------:R-:W-:Y:S01]  /*21b0*/  IMAD R9, R20, c[0x0][0x208], RZ ;  /* 0x0000820014097a24 */ /* 0x000fe200078e02ff */
[----:B------:R-:W-:Y:S01]  /*21c0*/  UIMAD UR24, UR17, UR7, UR6 ;  /* 0x00000007111872a4 */ /* 0x000fe2000f8e0206 */
[----:B------:R4:W-:Y:S01]  /*21d0*/  LDGSTS.E.BYPASS.LTC128B.128 [R240+0x7080], [R10.64+0x180], !P1 ;  /* 0x070801800af07fae */ /* 0x0009e2000c901d54 */
[----:B------:R-:W-:Y:S01]  /*21e0*/  LEA.HI.X R5, R5, c[0x0][0x164], R0, 0x1, P0 ;  /* 0x0000590005057a11 */ /* 0x000fe200000f0c00 */
[----:B------:R-:W-:Y:S01]  /*21f0*/  IMAD.U32 R0, RZ, RZ, UR19 ;  /* 0x00000013ff007e24 */ /* 0x000fe2000f8e00ff */
[----:B------:R-:W-:Y:S01]  /*2200*/  ISETP.GT.AND P0, PT, R166, 0xf, PT ;  /* 0x0000000fa600780c */ /* 0x000fe20003f04270 */
[----:B------:R-:W-:Y:S01]  /*2210*/  ULDC.64 UR6, c[0x0][0x278] ;  /* 0x00009e0000067ab9 */ /* 0x000fe20000000a00 */
[----:B------:R-:W0:Y:S01]  /*2220*/  LDGDEPBAR ;  /* 0x00000000000079af */ /* 0x000e220000000000 */
[----:B------:R-:W-:Y:S01]  /*2230*/  UIMAD UR6, UR9, UR6, URZ ;  /* 0x00000006090672a4 */ /* 0x000fe2000f8e023f */
[----:B------:R-:W-:Y:S01]  /*2240*/  IADD3 R0, -R0, UR15, -R248 ;  /* 0x0000000f00007c10 */ /* 0x000fe2000fffe9f8 */
[----:B------:R-:W-:Y:S01]  /*2250*/  IMAD R9, R17, c[0x0][0x20c], R9 ;  /* 0x0000830011097a24 */ /* 0x000fe200078e0209 */
[----:B------:R-:W-:Y:S01]  /*2260*/  USHF.R.S32.HI UR23, URZ, 0x1f, UR19 ;  /* 0x0000001f3f177899 */ /* 0x000fe20008011413 */
[----:B------:R-:W-:Y:S01]  /*2270*/  STL [R1+0x8], R37 ;  /* 0x0000082501007387 */ /* 0x000fe20000100800 */
[C---:B------:R-:W-:Y:S01]  /*2280*/  ISETP.LT.OR P2, PT, R0.reuse, 0x1, P6 ;  /* 0x000000010000780c */ /* 0x040fe20003741670 */
[----:B------:R-:W-:Y:S01]  /*2290*/  UIMAD UR7, UR10, UR7, UR6 ;  /* 0x000000070a0772a4 */ /* 0x000fe2000f8e0206 */
[C---:B------:R-:W-:Y:S01]  /*22a0*/  ISETP.LT.OR P4, PT, R0.reuse, 0x1, P3 ;  /* 0x000000010000780c */ /* 0x040fe20001f81670 */
[----:B---3--:R-:W-:Y:S01]  /*22b0*/  IMAD.IADD R7, R13, 0x1, R9 ;  /* 0x000000010d077824 */ /* 0x008fe200078e0209 */
[C---:B------:R-:W-:Y:S01]  /*22c0*/  ISETP.LT.OR P1, PT, R0.reuse, 0x1, P5 ;  /* 0x000000010000780c */ /* 0x040fe20002f21670 */
[----:B------:R-:W-:Y:S01]  /*22d0*/  IMAD.MOV.U32 R6, RZ, RZ, R12 ;  /* 0x000000ffff067224 */ /* 0x000fe200078e000c */
[----:B------:R-:W-:Y:S01]  /*22e0*/  UIMAD UR26, UR17, UR5, UR4 ;  /* 0x00000005111a72a4 */ /* 0x000fe2000f8e0204 */
[----:B------:R-:W-:Y:S01]  /*22f0*/  IADD3 R15, R19, UR7, RZ ;  /* 0x00000007130f7c10 */ /* 0x000fe2000fffe0ff */
[----:B------:R-:W-:Y:S01]  /*2300*/  ULDC.64 UR6, c[0x0][0x208] ;  /* 0x0000820000067ab9 */ /* 0x000fe20000000a00 */
[----:B------:R-:W-:Y:S01]  /*2310*/  ISETP.LT.OR P5, PT, R0, 0x21, P5 ;  /* 0x000000210000780c */ /* 0x000fe20002fa1670 */
[----:B------:R-:W-:Y:S01]  /*2320*/  UIMAD UR22, UR22, UR6, URZ ;  /* 0x00000006161672a4 */ /* 0x000fe2000f8e023f */
[----:B------:R-:W-:Y:S01]  /*2330*/  STL.64 [R1+0x18], R18 ;  /* 0x0000181201007387 */ /* 0x000fe20000100a00 */
[----:B------:R-:W-:Y:S01]  /*2340*/  ULDC.64 UR4, c[0x0][0x218] ;  /* 0x0000860000047ab9 */ /* 0x000fe20000000a00 */
[----:B------:R-:W-:Y:S01]  /*2350*/  CS2R R128, SRZ ;  /* 0x0000000000807805 */ /* 0x000fe2000001ff00 */
[----:B------:R-:W-:Y:S01]  /*2360*/  UIMAD.WIDE.U32 UR28, UR13, UR6, URZ ;  /* 0x000000060d1c72a5 */ /* 0x000fe2000f8e003f */
[----:B------:R2:W-:Y:S01]  /*2370*/  LDGSTS.E.BYPASS.LTC128B.128 [R240+0x10080], [R4.64], !P2 ;  /* 0x1008000004f07fae */ /* 0x0005e2000d101d54 */
[----:B----4-:R-:W-:Y:S01]  /*2380*/  IMAD.MOV.U32 R10, RZ, RZ, c[0x0][0x17c] ;  /* 0x00005f00ff0a7624 */ /* 0x010fe200078e00ff */
[C---:B------:R-:W-:Y:S01]  /*2390*/  LEA R8, P2, R3.reuse, R4, 0x6 ;  /* 0x0000000403087211 */ /* 0x040fe200078430ff */
[----:B------:R-:W-:Y:S01]  /*23a0*/  UIMAD UR22, UR13, UR7, UR22 ;  /* 0x000000070d1672a4 */ /* 0x000fe2000f8e0216 */
[----:B------:R2:W-:Y:S01]  /*23b0*/  LDGSTS.E.BYPASS.LTC128B.128 [R240+0x12080], [R4.64+0x80], !P4 ;  /* 0x1208008004f07fae */ /* 0x0005e2000e101d54 */
[----:B------:R-:W-:Y:S01]  /*23c0*/  ISETP.GE.AND P4, PT, R22, c[0x0][0x16c], PT ;  /* 0x00005b0016007a0c */ /* 0x000fe20003f86270 */
[----:B------:R-:W-:Y:S01]  /*23d0*/  UIMAD UR4, UR9, UR4, URZ ;  /* 0x00000004090472a4 */ /* 0x000fe2000f8e023f */
[----:B------:R-:W-:Y:S01]  /*23e0*/  LEA.HI.X R9, R3, R5, R10, 0x6, P2 ;  /* 0x0000000503097211 */ /* 0x000fe200010f340a */
[----:B------:R-:W-:Y:S01]  /*23f0*/  IMAD.U32 R3, RZ, RZ, UR17 ;  /* 0x00000011ff037e24 */ /* 0x000fe2000f8e00ff */
[----:B------:R-:W-:Y:S01]  /*2400*/  ISETP.LT.OR P2, PT, R0, 0x1, P4 ;  /* 0x000000010000780c */ /* 0x000fe20002741670 */
[----:B------:R2:W-:Y:S01]  /*2410*/  LDGSTS.E.BYPASS.LTC128B.128 [R240+0x14080], [R4.64+0x100], !P1 ;  /* 0x1408010004f07fae */ /* 0x0005e2000c901d54 */
[----:B------:R-:W-:Y:S01]  /*2420*/  @!P0 IADD3 R10, P1, R18, UR19, RZ ;  /* 0x00000013120a8c10 */ /* 0x000fe2000ff3e0ff */
[----:B------:R-:W-:Y:S01]  /*2430*/  IMAD.WIDE.U32 R6, R3, c[0x0][0x210], R6 ;  /* 0x0000840003067a25 */ /* 0x000fe200078e0006 */
[----:B------:R-:W-:Y:S01]  /*2440*/  ISETP.LT.OR P4, PT, R0, 0x21, P4 ;  /* 0x000000210000780c */ /* 0x000fe20002781670 */
[----:B------:R-:W-:Y:S01]  /*2450*/  UIADD3 UR22, UR29, UR22, URZ ;  /* 0x000000161d167290 */ /* 0x000fe2000fffe03f */
[----:B------:R-:W-:Y:S01]  /*2460*/  @!P0 IADD3.X R3, R15, UR23, RZ, P1, !PT ;  /* 0x000000170f038c10 */ /* 0x000fe20008ffe4ff */
[----:B------:R-:W-:Y:S01]  /*2470*/  UIMAD UR4, UR10, UR5, UR4 ;  /* 0x000000050a0472a4 */ /* 0x000fe2000f8e0204 */
[C---:B------:R-:W-:Y:S01]  /*2480*/  @!P0 LEA R12, P1, R10.reuse, c[0x0][0x258], 0x2 ;  /* 0x000096000a0c8a11 */ /* 0x040fe200078210ff */
[----:B------:R-:W-:Y:S01]  /*2490*/  IMAD.U32 R11, RZ, RZ, UR29 ;  /* 0x0000001dff0b7e24 */ /* 0x000fe2000f8e00ff */
[----:B------:R-:W-:Y:S01]  /*24a0*/  IADD3 R7, R7, UR24, RZ ;  /* 0x0000001807077c10 */ /* 0x000fe2000fffe0ff */
[----:B------:R-:W-:Y:S01]  /*24b0*/  IMAD.U32 R11, RZ, RZ, UR22 ;  /* 0x00000016ff0b7e24 */ /* 0x000fe2000f8e00ff */
[----:B------:R-:W-:Y:S01]  /*24c0*/  @!P0 LEA.HI.X R13, R10, c[0x0][0x25c], R3, 0x2, P1 ;  /* 0x000097000a0d8a11 */ /* 0x000fe200008f1403 */
[----:B------:R2:W-:Y:S01]  /*24d0*/  LDGSTS.E.BYPASS.LTC128B.128 [R240+0x16080], [R4.64+0x180], !P2 ;  /* 0x1608018004f07fae */ /* 0x0005e2000d101d54 */
[C---:B------:R-:W-:Y:S01]  /*24e0*/  ISETP.LT.OR P1, PT, R0.reuse, 0x21, P6 ;  /* 0x000000210000780c */ /* 0x040fe20003721670 */
[----:B------:R-:W-:Y:S01]  /*24f0*/  IMAD.U32 R10, RZ, RZ, UR28 ;  /* 0x0000001cff0a7e24 */ /* 0x000fe2000f8e00ff */
[----:B------:R-:W-:Y:S01]  /*2500*/  ISETP.LT.OR P2, PT, R0, 0x21, P3 ;  /* 0x000000210000780c */ /* 0x000fe20001f41670 */
[----:B------:R-:W-:Y:S01]  /*2510*/  IMAD.WIDE.U32 R250, R14, c[0x0][0x218], R6 ;  /* 0x000086000efa7a25 */ /* 0x000fe200078e0006 */
[C---:B------:R-:W-:Y:S01]  /*2520*/  ISETP.GE.AND P3, PT, R2.reuse, c[0x0][0x16c], PT ;  /* 0x00005b0002007a0c */ /* 0x040fe20003f66270 */
[----:B------:R3:W-:Y:S01]  /*2530*/  STL [R1+0x24], R15 ;  /* 0x0000240f01007387 */ /* 0x0007e20000100800 */
[C---:B------:R-:W-:Y:S01]  /*2540*/  ISETP.GE.AND P6, PT, R2.reuse, c[0x0][0x1fc], PT ;  /* 0x00007f0002007a0c */ /* 0x040fe20003fc6270 */
[----:B------:R-:W-:Y:S01]  /*2550*/  IMAD.MOV.U32 R6, RZ, RZ, R26 ;  /* 0x000000ffff067224 */ /* 0x000fe200078e001a */
[----:B------:R-:W-:Y:S01]  /*2560*/  IADD3 R252, R251, UR4, RZ ;  /* 0x00000004fbfc7c10 */ /* 0x000fe2000fffe0ff */
[----:B------:R-:W-:Y:S01]  /*2570*/  ULDC.64 UR4, c[0x0][0x290] ;  /* 0x0000a40000047ab9 */ /* 0x000fe20000000a00 */
[----:B------:R-:W-:Y:S01]  /*2580*/  IADD3 R7, R27, UR25, RZ ;  /* 0x000000191b077c10 */ /* 0x000fe2000fffe0ff */
[----:B------:R-:W-:Y:S01]  /*2590*/  UIMAD UR4, UR9, UR4, URZ ;  /* 0x00000004090472a4 */ /* 0x000fe2000f8e023f */
[----:B------:R-:W-:Y:S01]  /*25a0*/  CS2R R126, SRZ ;  /* 0x00000000007e7805 */ /* 0x000fe2000001ff00 */
[----:B------:R4:W-:Y:S01]  /*25b0*/  LDGSTS.E.BYPASS.LTC128B.128 [R240+0x11080], [R8.64], !P1 ;  /* 0x1108000008f07fae */ /* 0x0009e2000c901d54 */
[----:B------:R-:W-:Y:S01]  /*25c0*/  ISETP.GE.AND P1, PT, R2, c[0x0][0x1fc], PT ;  /* 0x00007f0002007a0c */ /* 0x000fe20003f26270 */
[----:B-1----:R-:W-:Y:S01]  /*25d0*/  IMAD.WIDE.U32 R38, R14, c[0x0][0x290], R6 ;  /* 0x0000a4000e267a25 */ /* 0x002fe200078e0006 */
[----:B------:R-:W-:Y:S01]  /*25e0*/  UIMAD UR4, UR10, UR5, UR4 ;  /* 0x000000050a0472a4 */ /* 0x000fe2000f8e0204 */
[----:B------:R4:W-:Y:S01]  /*25f0*/  LDGSTS.E.BYPASS.LTC128B.128 [R240+0x13080], [R8.64+0x80], !P2 ;  /* 0x1308008008f07fae */ /* 0x0009e2000d101d54 */
[----:B------:R-:W-:Y:S01]  /*2600*/  LEA R3, P2, R10, R250, 0x6 ;  /* 0x000000fa0a037211 */ /* 0x000fe200078430ff */
[----:B------:R-:W-:Y:S01]  /*2610*/  IMAD.SHL.U32 R6, R236, 0x10, RZ ;  /* 0x00000010ec067824 */ /* 0x000fe200078e00ff */
[----:B------:R-:W-:Y:S01]  /*2620*/  CS2R R124, SRZ ;  /* 0x00000000007c7805 */ /* 0x000fe2000001ff00 */
[----:B------:R4:W-:Y:S01]  /*2630*/  LDGSTS.E.BYPASS.LTC128B.128 [R240+0x15080], [R8.64+0x100], !P5 ;  /* 0x1508010008f07fae */ /* 0x0009e2000e901d54 */
[----:B------:R-:W-:Y:S01]  /*2640*/  LEA.HI.X R11, R10, R252, R11, 0x6, P2 ;  /* 0x000000fc0a0b7211 */ /* 0x000fe200010f340b */
[----:B------:R-:W-:Y:S01]  /*2650*/  CS2R R122, SRZ ;  /* 0x00000000007a7805 */ /* 0x000fe2000001ff00 */
[C---:B------:R-:W-:Y:S01]  /*2660*/  ISETP.GE.AND P2, PT, R21.reuse, c[0x0][0x1fc], PT ;  /* 0x00007f0015007a0c */ /* 0x040fe20003f46270 */
[----:B------:R4:W-:Y:S01]  /*2670*/  LDGSTS.E.BYPASS.LTC128B.128 [R240+0x17080], [R8.64+0x180], !P4 ;  /* 0x1708018008f07fae */ /* 0x0009e2000e101d54 */
[----:B--2---:R-:W-:Y:S01]  /*2680*/  IMAD.MOV.U32 R4, RZ, RZ, R24 ;  /* 0x000000ffff047224 */ /* 0x004fe200078e0018 */
[----:B------:R-:W-:Y:S01]  /*2690*/  SEL R24, RZ, 0x1, P3 ;  /* 0x00000001ff187807 */ /* 0x000fe20001800000 */
[----:B------:R-:W-:Y:S01]  /*26a0*/  CS2R R120, SRZ ;  /* 0x0000000000787805 */ /* 0x000fe2000001ff00 */
[C---:B------:R-:W-:Y:S01]  /*26b0*/  ISETP.GE.AND P4, PT, R21.reuse, c[0x0][0x16c], PT ;  /* 0x00005b0015007a0c */ /* 0x040fe20003f86270 */
[----:B---3--:R-:W-:Y:S01]  /*26c0*/  @!P0 IMAD.SHL.U32 R15, R166, 0x10, RZ ;  /* 0x00000010a60f8824 */ /* 0x008fe200078e00ff */
[----:B------:R-:W-:Y:S01]  /*26d0*/  ISETP.GE.AND P3, PT, R16, c[0x0][0x16c], PT ;  /* 0x00005b0010007a0c */ /* 0x000fe20003f66270 */
[----:B------:R1:W-:Y:S01]  /*26e0*/  STL.64 [R1+0x10], R38 ;  /* 0x0000102601007387 */ /* 0x0003e20000100a00 */
[----:B------:R-:W-:Y:S01]  /*26f0*/  ISETP.GE.AND P5, PT, R21, c[0x0][0x1fc], PT ;  /* 0x00007f0015007a0c */ /* 0x000fe20003fa6270 */
[----:B------:R-:W-:Y:S01]  /*2700*/  CS2R R118, SRZ ;  /* 0x0000000000767805 */ /* 0x000fe2000001ff00 */
[----:B------:R-:W-:Y:S01]  /*2710*/  SEL R19, RZ, 0xffffffff, P4 ;  /* 0xffffffffff137807 */ /* 0x000fe20002000000 */
[----:B------:R2:W-:Y:S01]  /*2720*/  @!P0 LDGSTS.E.BYPASS.LTC128B.128 [R15+0x20080], [R12.64] ;  /* 0x200800000c0f8fae */ /* 0x0005e2000b901d54 */
[----:B------:R-:W-:Y:S01]  /*2730*/  SEL R21, RZ, 0x4, P3 ;  /* 0x00000004ff157807 */ /* 0x000fe20001800000 */
[----:B------:R-:W-:Y:S01]  /*2740*/  CS2R R116, SRZ ;  /* 0x0000000000747805 */ /* 0x000fe2000001ff00 */
[----:B------:R-:W-:Y:S01]  /*2750*/  ISETP.GE.AND P4, PT, R22, c[0x0][0x16c], PT ;  /* 0x00005b0016007a0c */ /* 0x000fe20003f86270 */
[----:B------:R-:W0:Y:S01]  /*2760*/  LDGDEPBAR ;  /* 0x00000000000079af */ /* 0x000e220000000000 */
[----:B------:R-:W-:Y:S01]  /*2770*/  ISETP.GE.AND P3, PT, R16, c[0x0][0x1fc], PT ;  /* 0x00007f0010007a0c */ /* 0x000fe20003f66270 */
[----:B------:R-:W-:Y:S01]  /*2780*/  CS2R R114, SRZ ;  /* 0x0000000000727805 */ /* 0x000fe2000001ff00 */
[----:B------:R-:W-:Y:S01]  /*2790*/  IADD3 R5, R25, UR26, RZ ;  /* 0x0000001a19057c10 */ /* 0x000fe2000fffe0ff */
[----:B------:R-:W-:Y:S01]  /*27a0*/  CS2R R112, SRZ ;  /* 0x0000000000707805 */ /* 0x000fe2000001ff00 */
[----:B------:R-:W-:Y:S01]  /*27b0*/  SEL R25, RZ, 0x1, P1 ;  /* 0x00000001ff197807 */ /* 0x000fe20000800000 */
[----:B------:R-:W-:Y:S01]  /*27c0*/  CS2R R110, SRZ ;  /* 0x00000000006e7805 */ /* 0x000fe2000001ff00 */
[----:B------:R-:W-:Y:S01]  /*27d0*/  SEL R20, RZ, 0xffffffff, P2 ;  /* 0xffffffffff147807 */ /* 0x000fe20001000000 */
[----:B------:R-:W-:Y:S01]  /*27e0*/  IMAD.WIDE.U32 R164, R14, c[0x0][0x240], R4 ;  /* 0x000090000ea47a25 */ /* 0x000fe200078e0004 */
[----:B------:R-:W-:Y:S01]  /*27f0*/  SEL R243, RZ, 0x8, P4 ;  /* 0x00000008fff37807 */ /* 0x000fe20002000000 */
[----:B------:R-:W-:Y:S01]  /*2800*/  CS2R R108, SRZ ;  /* 0x00000000006c7805 */ /* 0x000fe2000001ff00 */
[C---:B------:R-:W-:Y:S01]  /*2810*/  LEA R2, P1, R3.reuse, c[0x0][0x1f0], 0x1 ;  /* 0x00007c0003027a11 */ /* 0x040fe200078208ff */
[----:B------:R-:W-:Y:S01]  /*2820*/  IMAD.SHL.U32 R5, R248, 0x8, RZ ;  /* 0x00000008f8057824 */ /* 0x000fe200078e00ff */
[----:B------:R-:W-:Y:S01]  /*2830*/  ISETP.LT.OR P2, PT, R0, 0x1, P6 ;  /* 0x000000010000780c */ /* 0x000fe20003741670 */
[----:B------:R-:W-:Y:S01]  /*2840*/  IMAD.U32 R14, RZ, RZ, UR6 ;  /* 0x00000006ff0e7e24 */ /* 0x000fe2000f8e00ff */
[----:B------:R-:W-:Y:S01]  /*2850*/  SEL R242, RZ, 0x4, P3 ;  /* 0x00000004fff27807 */ /* 0x000fe20001800000 */
[----:B------:R-:W-:Y:S01]  /*2860*/  STL.64 [R1+0x28], R164 ;  /* 0x000028a401007387 */ /* 0x000fe20000100a00 */
[----:B------:R-:W-:Y:S01]  /*2870*/  ISETP.GE.AND P4, PT, R16, c[0x0][0x1fc], PT ;  /* 0x00007f0010007a0c */ /* 0x000fe20003f86270 */
[----:B------:R-:W-:Y:S01]  /*2880*/  CS2R R106, SRZ ;  /* 0x00000000006a7805 */ /* 0x000fe2000001ff00 */
[----:B------:R-:W-:Y:S01]  /*2890*/  ISETP.LT.OR P3, PT, R0, 0x1, P5 ;  /* 0x000000010000780c */ /* 0x000fe20002f61670 */
[----:B------:R-:W-:Y:S01]  /*28a0*/  CS2R R104, SRZ ;  /* 0x0000000000687805 */ /* 0x000fe2000001ff00 */
[----:B----4-:R-:W-:Y:S01]  /*28b0*/  LOP3.LUT R9, R32, 0xffffffe0, RZ, 0xc0, !PT ;  /* 0xffffffe020097812 */ /* 0x010fe200078ec0ff */
[----:B------:R-:W-:Y:S01]  /*28c0*/  CS2R R102, SRZ ;  /* 0x0000000000667805 */ /* 0x000fe2000001ff00 */
[----:B------:R-:W-:Y:S01]  /*28d0*/  LEA.HI.X R3, R3, c[0x0][0x1f4], R11, 0x1, P1 ;  /* 0x00007d0003037a11 */ /* 0x000fe200008f0c0b */
[----:B--2---:R-:W-:Y:S01]  /*28e0*/  IMAD.U32 R15, RZ, RZ, UR7 ;  /* 0x00000007ff0f7e24 */ /* 0x004fe2000f8e00ff */
[----:B------:R-:W-:Y:S01]  /*28f0*/  ISETP.LT.OR P1, PT, R0, 0x1, P4 ;  /* 0x000000010000780c */ /* 0x000fe20002721670 */
[----:B------:R-:W-:Y:S01]  /*2900*/  IMAD.IADD R9, R166, 0x1, -R9 ;  /* 0x00000001a6097824 */ /* 0x000fe200078e0a09 */
[----:B------:R-:W-:Y:S01]  /*2910*/  LOP3.LUT R8, R33, 0xfffffff0, RZ, 0xc0, !PT ;  /* 0xfffffff021087812 */ /* 0x000fe200078ec0ff */
[----:B------:R2:W-:Y:S01]  /*2920*/  LDGSTS.E.BYPASS.LTC128B.128 [R240+0x18080], [R2.64], !P2 ;  /* 0x1808000002f07fae */ /* 0x0005e2000d101d54 */
[----:B------:R-:W-:Y:S01]  /*2930*/  ISETP.LT.OR P6, PT, R0, 0x21, P6 ;  /* 0x000000210000780c */ /* 0x000fe200037c1670 */
[----:B------:R-:W-:Y:S01]  /*2940*/  CS2R R100, SRZ ;  /* 0x0000000000647805 */ /* 0x000fe2000001ff00 */
[----:B------:R-:W-:Y:S01]  /*2950*/  SHF.R.S32.HI R11, RZ, 0x1f, R9 ;  /* 0x0000001fff0b7819 */ /* 0x000fe20000011409 */
[----:B------:R2:W-:Y:S01]  /*2960*/  LDGSTS.E.BYPASS.LTC128B.128 [R240+0x1a080], [R2.64+0x80], !P3 ;  /* 0x1a08008002f07fae */ /* 0x0005e2000d901d54 */
[----:B------:R-:W-:Y:S01]  /*2970*/  ISETP.GE.AND P3, PT, R22, c[0x0][0x1fc], PT ;  /* 0x00007f0016007a0c */ /* 0x000fe20003f66270 */
[----:B------:R-:W-:Y:S01]  /*2980*/  IMAD.IADD R8, R166, 0x1, -R8 ;  /* 0x00000001a6087824 */ /* 0x000fe200078e0a08 */
[----:B------:R-:W-:Y:S01]  /*2990*/  LEA.HI R13, R11, R9, RZ, 0x2 ;  /* 0x000000090b0d7211 */ /* 0x000fe200078f10ff */
[----:B------:R-:W-:Y:S01]  /*29a0*/  CS2R R98, SRZ ;  /* 0x0000000000627805 */ /* 0x000fe2000001ff00 */
[C---:B------:R-:W-:Y:S01]  /*29b0*/  ISETP.LT.OR P5, PT, R0.reuse, 0x21, P5 ;  /* 0x000000210000780c */ /* 0x040fe20002fa1670 */
[----:B------:R2:W-:Y:S01]  /*29c0*/  LDGSTS.E.BYPASS.LTC128B.128 [R240+0x1c080], [R2.64+0x100], !P1 ;  /* 0x1c08010002f07fae */ /* 0x0005e2000c901d54 */
[C---:B------:R-:W-:Y:S01]  /*29d0*/  ISETP.LT.OR P1, PT, R0.reuse, 0x1, P3 ;  /* 0x000000010000780c */ /* 0x040fe20001f21670 */
[----:B------:R-:W-:Y:S01]  /*29e0*/  CS2R R96, SRZ ;  /* 0x0000000000607805 */ /* 0x000fe2000001ff00 */
[----:B------:R-:W-:Y:S01]  /*29f0*/  LOP3.LUT R4, R13, 0x7ffffffc, RZ, 0xc0, !PT ;  /* 0x7ffffffc0d047812 */ /* 0x000fe200078ec0ff */
[----:B------:R-:W-:Y:S01]  /*2a00*/  CS2R R94, SRZ ;  /* 0x00000000005e7805 */ /* 0x000fe2000001ff00 */
[C---:B------:R-:W-:Y:S01]  /*2a10*/  ISETP.LT.OR P4, PT, R0.reuse, 0x21, P4 ;  /* 0x000000210000780c */ /* 0x040fe20002781670 */
[----:B------:R-:W-:Y:S01]  /*2a20*/  CS2R R92, SRZ ;  /* 0x00000000005c7805 */ /* 0x000fe2000001ff00 */
[----:B------:R-:W-:Y:S01]  /*2a30*/  ISETP.LT.OR P3, PT, R0, 0x21, P3 ;  /* 0x000000210000780c */ /* 0x000fe20001f61670 */
[----:B------:R-:W-:Y:S01]  /*2a40*/  IMAD.SHL.U32 R0, R29, 0x40, RZ ;  /* 0x000000401d007824 */ /* 0x000fe200078e00ff */
[----:B------:R-:W-:Y:S01]  /*2a50*/  SHF.R.S32.HI R10, RZ, 0x1f, R8 ;  /* 0x0000001fff0a7819 */ /* 0x000fe20000011408 */
[----:B------:R-:W-:Y:S01]  /*2a60*/  IMAD.IADD R12, R9, 0x1, -R4 ;  /* 0x00000001090c7824 */ /* 0x000fe200078e0a04 */
[----:B------:R-:W-:Y:S01]  /*2a70*/  LOP3.LUT R5, R5, 0x8, RZ, 0xc0, !PT ;  /* 0x0000000805057812 */ /* 0x000fe200078ec0ff */
[----:B------:R-:W-:Y:S01]  /*2a80*/  IMAD.SHL.U32 R9, R23, 0x8, RZ ;  /* 0x0000000817097824 */ /* 0x000fe200078e00ff */
[----:B------:R-:W-:Y:S01]  /*2a90*/  LOP3.LUT R4, R0, 0x1c0, RZ, 0xc0, !PT ;  /* 0x000001c000047812 */ /* 0x000fe200078ec0ff */
[----:B------:R2:W-:Y:S01]  /*2aa0*/  LDGSTS.E.BYPASS.LTC128B.128 [R240+0x1e080], [R2.64+0x180], !P1 ;  /* 0x1e08018002f07fae */ /* 0x0005e2000c901d54 */
[----:B------:R-:W-:Y:S01]  /*2ab0*/  LEA.HI R0, R34, R166, RZ, 0x7 ;  /* 0x000000a622007211 */ /* 0x000fe200078f38ff */
[----:B------:R-:W-:Y:S01]  /*2ac0*/  CS2R R90, SRZ ;  /* 0x00000000005a7805 */ /* 0x000fe2000001ff00 */
[----:B------:R-:W-:Y:S01]  /*2ad0*/  SHF.R.U32.HI R7, RZ, 0x3, R4 ;  /* 0x00000003ff077819 */ /* 0x000fe20000011604 */
[----:B------:R-:W-:Y:S01]  /*2ae0*/  CS2R R88, SRZ ;  /* 0x0000000000587805 */ /* 0x000fe2000001ff00 */
[----:B------:R-:W-:Y:S01]  /*2af0*/  SHF.R.S32.HI R0, RZ, 0x7, R0 ;  /* 0x00000007ff007819 */ /* 0x000fe20000011400 */
[----:B------:R-:W-:Y:S01]  /*2b00*/  CS2R R86, SRZ ;  /* 0x0000000000567805 */ /* 0x000fe2000001ff00 */
[----:B------:R-:W-:Y:S01]  /*2b10*/  LEA.HI R230, R10, R8, RZ, 0x3 ;  /* 0x000000080ae67211 */ /* 0x000fe200078f18ff */
[----:B------:R-:W-:Y:S01]  /*2b20*/  CS2R R84, SRZ ;  /* 0x0000000000547805 */ /* 0x000fe2000001ff00 */
[----:B------:R-:W-:Y:S01]  /*2b30*/  LOP3.LUT R6, R4, 0x10, R6, 0xf8, !PT ;  /* 0x0000001004067812 */ /* 0x000fe200078ef806 */
[----:B------:R-:W-:Y:S01]  /*2b40*/  CS2R R82, SRZ ;  /* 0x0000000000527805 */ /* 0x000fe2000001ff00 */
[C---:B------:R-:W-:Y:S01]  /*2b50*/  LOP3.LUT R11, R7.reuse, R5, R4, 0x1e, !PT ;  /* 0x00000005070b7212 */ /* 0x040fe200078e1e04 */
[----:B------:R-:W-:Y:S01]  /*2b60*/  CS2R R80, SRZ ;  /* 0x0000000000507805 */ /* 0x000fe2000001ff00 */
[----:B------:R-:W-:Y:S01]  /*2b70*/  LEA.HI R4, R0, R0, RZ, 0x1 ;  /* 0x0000000000047211 */ /* 0x000fe200078f08ff */
[----:B------:R-:W-:Y:S01]  /*2b80*/  CS2R R78, SRZ ;  /* 0x00000000004e7805 */ /* 0x000fe2000001ff00 */
[C---:B------:R-:W-:Y:S01]  /*2b90*/  LOP3.LUT R10, R230.reuse, 0xfffffff8, RZ, 0xc0, !PT ;  /* 0xfffffff8e60a7812 */ /* 0x040fe200078ec0ff */
[----:B------:R-:W-:Y:S01]  /*2ba0*/  IMAD.SHL.U32 R230, R230, 0x40, RZ ;  /* 0x00000040e6e67824 */ /* 0x000fe200078e00ff */
[----:B------:R-:W-:Y:S01]  /*2bb0*/  LOP3.LUT R18, R7, R6, R5, 0x1e, !PT ;  /* 0x0000000607127212 */ /* 0x000fe200078e1e05 */
[----:B------:R-:W-:Y:S01]  /*2bc0*/  IMAD.SHL.U32 R5, R28, 0x20, RZ ;  /* 0x000000201c057824 */ /* 0x000fe200078e00ff */
[----:B------:R-:W-:Y:S01]  /*2bd0*/  LOP3.LUT R4, R4, 0x1ffffffe, RZ, 0xc0, !PT ;  /* 0x1ffffffe04047812 */ /* 0x000fe200078ec0ff */
[----:B------:R-:W-:Y:S01]  /*2be0*/  IMAD.SHL.U32 R6, R31, 0x40, RZ ;  /* 0x000000401f067824 */ /* 0x000fe200078e00ff */
[----:B------:R-:W-:Y:S01]  /*2bf0*/  IADD3 R36, R39, UR4, RZ ;  /* 0x0000000427247c10 */ /* 0x000fe2000fffe0ff */
[----:B------:R-:W-:Y:S01]  /*2c00*/  IMAD.IADD R16, R8, 0x1, -R10 ;  /* 0x0000000108107824 */ /* 0x000fe200078e0a0a */
[----:B------:R-:W-:Y:S01]  /*2c10*/  LOP3.LUT R5, R5, 0x20, RZ, 0xc0, !PT ;  /* 0x0000002005057812 */ /* 0x000fe200078ec0ff */
[----:B------:R-:W-:Y:S01]  /*2c20*/  IMAD.IADD R10, R0, 0x1, -R4 ;  /* 0x00000001000a7824 */ /* 0x000fe200078e0a04 */
[----:B------:R-:W-:Y:S01]  /*2c30*/  LEA R8, P1, R14, R2, 0x6 ;  /* 0x000000020e087211 */ /* 0x000fe200078230ff */
[----:B------:R-:W-:Y:S01]  /*2c40*/  IMAD.SHL.U32 R7, R0, 0x8, RZ ;  /* 0x0000000800077824 */ /* 0x000fe200078e00ff */
[----:B------:R-:W-:Y:S01]  /*2c50*/  LOP3.LUT R17, R5, 0x18, R9, 0xf8, !PT ;  /* 0x0000001805117812 */ /* 0x000fe200078ef809 */
[----:B------:R-:W-:Y:S01]  /*2c60*/  IMAD R4, R28, 0x2, R0 ;  /* 0x000000021c047824 */ /* 0x000fe200078e0200 */
[----:B------:R-:W-:Y:S01]  /*2c70*/  LOP3.LUT R0, R6, 0x1c0, RZ, 0xc0, !PT ;  /* 0x000001c006007812 */ /* 0x000fe200078ec0ff */
[----:B------:R-:W-:Y:S01]  /*2c80*/  IMAD.SHL.U32 R6, R19, 0x2, RZ ;  /* 0x0000000213067824 */ /* 0x000fe200078e00ff */
[----:B------:R-:W-:Y:S01]  /*2c90*/  LEA.HI.X R9, R14, R3, R15, 0x6, P1 ;  /* 0x000000030e097211 */ /* 0x000fe200008f340f */
[----:B--2---:R-:W-:Y:S01]  /*2ca0*/  IMAD.U32 R2, R4, 0x200, R11 ;  /* 0x0000020004027824 */ /* 0x004fe200078e000b */
[----:B------:R-:W-:Y:S01]  /*2cb0*/  LOP3.LUT R4, R0, 0x8, R7, 0xf8, !PT ;  /* 0x0000000800047812 */ /* 0x000fe200078ef807 */
[----:B------:R-:W-:Y:S01]  /*2cc0*/  ULDC.64 UR4, c[0x0][0x240] ;  /* 0x0000900000047ab9 */ /* 0x000fe20000000a00 */
[----:B------:R-:W-:Y:S01]  /*2cd0*/  SHF.R.U32.HI R3, RZ, 0x3, R0 ;  /* 0x00000003ff037819 */ /* 0x000fe20000011600 */
[----:B------:R2:W-:Y:S01]  /*2ce0*/  LDGSTS.E.BYPASS.LTC128B.128 [R240+0x19080], [R8.64], !P6 ;  /* 0x1908000008f07fae */ /* 0x0005e2000f101d54 */
[----:B------:R-:W-:Y:S01]  /*2cf0*/  IADD3 R0, P1, R38, UR19, RZ ;  /* 0x0000001326007c10 */ /* 0x000fe2000ff3e0ff */
[----:B------:R-:W-:Y:S01]  /*2d00*/  UIMAD UR4, UR9, UR4, URZ ;  /* 0x00000004090472a4 */ /* 0x000fe2000f8e023f */
[----:B------:R-:W-:Y:S01]  /*2d10*/  LOP3.LUT R7, R4, R3, RZ, 0x3c, !PT ;  /* 0x0000000304077212 */ /* 0x000fe200078e3cff */
[----:B------:R2:W-:Y:S01]  /*2d20*/  LDGSTS.E.BYPASS.LTC128B.128 [R240+0x1b080], [R8.64+0x80], !P5 ;  /* 0x1b08008008f07fae */ /* 0x0005e2000e901d54 */
[----:B------:R-:W-:Y:S01]  /*2d30*/  IADD3.X R3, R36, UR23, RZ, P1, !PT ;  /* 0x0000001724037c10 */ /* 0x000fe20008ffe4ff */
[----:B------:R-:W-:Y:S01]  /*2d40*/  UIMAD UR4, UR10, UR5, UR4 ;  /* 0x000000050a0472a4 */ /* 0x000fe2000f8e0204 */
[----:B------:R-:W-:Y:S01]  /*2d50*/  LEA R14, P1, R0, c[0x0][0x280], 0x2 ;  /* 0x0000a000000e7a11 */ /* 0x000fe200078210ff */
[----:B------:R2:W-:Y:S01]  /*2d60*/  LDGSTS.E.BYPASS.LTC128B.128 [R240+0x1d080], [R8.64+0x100], !P4 ;  /* 0x1d08010008f07fae */ /* 0x0005e2000e101d54 */
[----:B------:R-:W-:Y:S01]  /*2d70*/  ISETP.GE.AND P2, PT, R22, c[0x0][0x1fc], PT ;  /* 0x00007f0016007a0c */ /* 0x000fe20003f46270 */
[----:B------:R-:W-:Y:S01]  /*2d80*/  IMAD R22, R10, 0x4, R12 ;  /* 0x000000040a167824 */ /* 0x000fe200078e020c */
[----:B------:R-:W-:Y:S01]  /*2d90*/  LEA.HI.X R15, R0, c[0x0][0x284], R3, 0x2, P1 ;  /* 0x0000a100000f7a11 */ /* 0x000fe200008f1403 */
[----:B------:R-:W-:Y:S01]  /*2da0*/  IMAD.SHL.U32 R3, R20, 0x2, RZ ;  /* 0x0000000214037824 */ /* 0x000fe200078e00ff */
[----:B------:R-:W-:Y:S01]  /*2db0*/  LOP3.LUT R10, R6, 0x2, R24, 0xe2, !PT ;  /* 0x00000002060a7812 */ /* 0x000fe200078ee218 */
[----:B------:R-:W-:Y:S01]  /*2dc0*/  IMAD.SHL.U32 R12, R30, 0x400, RZ ;  /* 0x000004001e0c7824 */ /* 0x000fe200078e00ff */
[----:B------:R-:W-:Y:S01]  /*2dd0*/  LOP3.LUT R4, R35, 0x3ffffffc, RZ, 0xc0, !PT ;  /* 0x3ffffffc23047812 */ /* 0x000fe200078ec0ff */
[----:B------:R2:W-:Y:S01]  /*2de0*/  LDGSTS.E.BYPASS.LTC128B.128 [R240+0x1f080], [R8.64+0x180], !P3 ;  /* 0x1f08018008f07fae */ /* 0x0005e2000d901d54 */
[----:B------:R-:W-:Y:S01]  /*2df0*/  SHF.R.S32.HI R5, RZ, 0x2, R13 ;  /* 0x00000002ff057819 */ /* 0x000fe2000001140d */
[----:B------:R-:W-:Y:S01]  /*2e00*/  IMAD.MOV.U32 R13, RZ, RZ, 0x10 ;  /* 0x00000010ff0d7424 */ /* 0x000fe200078e00ff */
[----:B------:R-:W-:Y:S01]  /*2e10*/  SEL R6, RZ, 0x8, P2 ;  /* 0x00000008ff067807 */ /* 0x000fe20001000000 */
[----:B------:R-:W-:Y:S01]  /*2e20*/  IMAD.IADD R0, R166, 0x1, -R4 ;  /* 0x00000001a6007824 */ /* 0x000fe200078e0a04 */
[----:B------:R-:W-:Y:S01]  /*2e30*/  R2P PR, R16, 0x6 ;  /* 0x0000000610007804 */ /* 0x000fe20000000000 */
[----:B------:R-:W-:Y:S01]  /*2e40*/  IMAD R241, R30, 0x10, R5 ;  /* 0x000000101ef17824 */ /* 0x000fe200078e0205 */
[----:B------:R-:W-:Y:S01]  /*2e50*/  LOP3.LUT R3, R3, 0x2, R25, 0xe2, !PT ;  /* 0x0000000203037812 */ /* 0x000fe200078ee219 */
[----:B------:R-:W-:Y:S01]  /*2e60*/  IMAD R0, R0, 0x2, R12 ;  /* 0x0000000200007824 */ /* 0x000fe200078e020c */
[----:B------:R-:W-:Y:S01]  /*2e70*/  LOP3.LUT R243, R243, R10, R21, 0xfe, !PT ;  /* 0x0000000af3f37212 */ /* 0x000fe200078efe15 */
[----:B------:R-:W-:Y:S01]  /*2e80*/  IMAD.SHL.U32 R10, R28, 0x8, RZ ;  /* 0x000000081c0a7824 */ /* 0x000fe200078e00ff */
[----:B------:R-:W-:Y:S01]  /*2e90*/  SEL R5, R13, 0xfffffff0, !P1 ;  /* 0xfffffff00d057807 */ /* 0x000fe20004800000 */
[----:B------:R-:W-:Y:S01]  /*2ea0*/  IMAD.IADD R11, R7, 0x1, R0 ;  /* 0x00000001070b7824 */ /* 0x000fe200078e0200 */
[----:B------:R-:W-:Y:S01]  /*2eb0*/  SEL R4, R246, 0xffffffe0, !P2 ;  /* 0xffffffe0f6047807 */ /* 0x000fe20005000000 */
[----:B------:R3:W-:Y:S01]  /*2ec0*/  STL [R1+0x20], R36 ;  /* 0x0000202401007387 */ /* 0x0007e20000100800 */
[----:B------:R-:W-:Y:S01]  /*2ed0*/  LOP3.LUT R242, R6, R3, R242, 0xfe, !PT ;  /* 0x0000000306f27212 */ /* 0x000fe200078efef2 */
[----:B------:R-:W-:Y:S01]  /*2ee0*/  IMAD.SHL.U32 R6, R16, 0x40, RZ ;  /* 0x0000004010067824 */ /* 0x000fe200078e00ff */
[----:B------:R-:W-:Y:S01]  /*2ef0*/  R2P PR, R29, 0x6 ;  /* 0x000000061d007804 */ /* 0x000fe20000000000 */
[----:B------:R-:W-:Y:S01]  /*2f00*/  IMAD.SHL.U32 R244, R11, 0x2, RZ ;  /* 0x000000020bf47824 */ /* 0x000fe200078e00ff */
[----:B------:R-:W-:Y:S01]  /*2f10*/  LOP3.LUT R230, R230, 0xfffffe00, RZ, 0xc0, !PT ;  /* 0xfffffe00e6e67812 */ /* 0x000fe200078ec0ff */
[----:B------:R-:W-:Y:S01]  /*2f20*/  IMAD R0, R28, 0x200, R18 ;  /* 0x000002001c007824 */ /* 0x000fe200078e0212 */
[----:B------:R-:W-:Y:S01]  /*2f30*/  LOP3.LUT R6, R6, 0x1c0, RZ, 0xc0, !PT ;  /* 0x000001c006067812 */ /* 0x000fe200078ec0ff */
[----:B------:R-:W-:Y:S01]  /*2f40*/  IMAD.SHL.U32 R2, R2, 0x2, RZ ;  /* 0x0000000202027824 */ /* 0x000fe200078e00ff */
[----:B------:R-:W-:Y:S01]  /*2f50*/  SEL R3, R13, 0xfffffff0, !P1 ;  /* 0xfffffff00d037807 */ /* 0x000fe20004800000 */
[----:B------:R-:W-:Y:S01]  /*2f60*/  IMAD R236, R236, 0x400, R230 ;  /* 0x00000400ecec7824 */ /* 0x000fe200078e02e6 */
[----:B------:R-:W-:Y:S01]  /*2f70*/  SEL R228, R246, 0xffffffe0, !P2 ;  /* 0xffffffe0f6e47807 */ /* 0x000fe20005000000 */
[----:B------:R-:W-:Y:S01]  /*2f80*/  IMAD.SHL.U32 R235, R0, 0x2, RZ ;  /* 0x0000000200eb7824 */ /* 0x000fe200078e00ff */
[----:B------:R-:W-:Y:S01]  /*2f90*/  R2P PR, R31, 0x6 ;  /* 0x000000061f007804 */ /* 0x000fe20000000000 */
[----:B------:R-:W-:Y:S01]  /*2fa0*/  IMAD R3, R3, 0x2, R2 ;  /* 0x0000000203037824 */ /* 0x000fe200078e0202 */
[----:B------:R-:W-:Y:S01]  /*2fb0*/  ISETP.GE.AND P6, PT, R166, 0x10, PT ;  /* 0x00000010a600780c */ /* 0x000fe20003fc6270 */
[----:B------:R-:W-:Y:S01]  /*2fc0*/  IMAD.IADD R232, R0, 0x1, R228 ;  /* 0x0000000100e87824 */ /* 0x000fe200078e02e4 */
[----:B------:R-:W-:Y:S01]  /*2fd0*/  SHF.R.U32.HI R7, RZ, 0x3, R6 ;  /* 0x00000003ff077819 */ /* 0x000fe20000011606 */
[----:B------:R-:W-:Y:S01]  /*2fe0*/  IMAD R229, R228, 0x2, R2 ;  /* 0x00000002e4e57824 */ /* 0x000fe200078e0202 */
[----:B------:R-:W-:Y:S01]  /*2ff0*/  LOP3.LUT R10, R6, 0x8, R10, 0xf8, !PT ;  /* 0x00000008060a7812 */ /* 0x000fe200078ef80a */
[----:B------:R-:W-:Y:S01]  /*3000*/  CS2R R76, SRZ ;  /* 0x00000000004c7805 */ /* 0x000fe2000001ff00 */
[----:B------:R-:W-:Y:S01]  /*3010*/  LOP3.LUT R6, R7, R17, R6, 0x1e, !PT ;  /* 0x0000001107067212 */ /* 0x000fe200078e1e06 */
[----:B------:R-:W-:Y:S01]  /*3020*/  CS2R R74, SRZ ;  /* 0x00000000004a7805 */ /* 0x000fe2000001ff00 */
[----:B------:R-:W-:Y:S01]  /*3030*/  LOP3.LUT R7, R10, R7, RZ, 0x3c, !PT ;  /* 0x000000070a077212 */ /* 0x000fe200078e3cff */
[----:B------:R-:W-:Y:S01]  /*3040*/  CS2R R72, SRZ ;  /* 0x0000000000487805 */ /* 0x000fe2000001ff00 */
[-C--:B------:R-:W-:Y:S01]  /*3050*/  LOP3.LUT R6, R6, R230.reuse, RZ, 0xfc, !PT ;  /* 0x000000e606067212 */ /* 0x080fe200078efcff */
[----:B------:R-:W-:Y:S01]  /*3060*/  CS2R R70, SRZ ;  /* 0x0000000000467805 */ /* 0x000fe2000001ff00 */
[C---:B------:R-:W-:Y:S01]  /*3070*/  IADD3 R230, R7.reuse, R230, R12 ;  /* 0x000000e607e67210 */ /* 0x040fe20007ffe00c */
[----:B------:R-:W-:Y:S01]  /*3080*/  IMAD.IADD R236, R7, 0x1, R236 ;  /* 0x0000000107ec7824 */ /* 0x000fe200078e02ec */
[----:B------:R-:W-:Y:S01]  /*3090*/  IADD3 R10, R244, 0x20280, RZ ;  /* 0x00020280f40a7810 */ /* 0x000fe20007ffe0ff */
        /* <DEDUP_REMOVED lines=12> */
[----:B------:R-:W-:Y:S01]  /*3160*/  CS2R R66, SRZ ;  /* 0x0000000000427805 */ /* 0x000fe2000001ff00 */
[----:B------:R-:W0:Y:S01]  /*3170*/  LDGDEPBAR ;  /* 0x00000000000079af */ /* 0x000e220000000000 */
        /* <DEDUP_REMOVED lines=14> */
[----:B-1----:R-:W-:Y:S01]  /*3260*/  CS2R R38, SRZ ;  /* 0x0000000000267805 */ /* 0x002fe2000001ff00 */
[----:B---3--:R-:W-:Y:S01]  /*3270*/  CS2R R36, SRZ ;  /* 0x0000000000247805 */ /* 0x008fe2000001ff00 */
[----:B------:R-:W-:Y:S01]  /*3280*/  IADD3 R249, -R10, UR8, RZ ;  /* 0x000000080af97c10 */ /* 0x000fe2000fffe1ff */
[----:B------:R-:W-:Y:S01]  /*3290*/  IMAD.SHL.U32 R0, R6, 0x2, RZ ;  /* 0x0000000206007824 */ /* 0x000fe200078e00ff */
[----:B----4-:R-:W-:Y:S01]  /*32a0*/  IADD3 R7, R165, UR4, RZ ;  /* 0x00000004a5077c10 */ /* 0x010fe2000fffe0ff */
[----:B------:R-:W-:Y:S01]  /*32b0*/  IMAD R228, R228, 0x2, R3 ;  /* 0x00000002e4e47824 */ /* 0x000fe200078e0203 */
[----:B------:R-:W-:Y:S01]  /*32c0*/  USHF.L.U64.HI UR7, UR6, 0x5, UR7 ;  /* 0x0000000506077899 */ /* 0x000fe20008010207 */
[----:B------:R-:W-:Y:S01]  /*32d0*/  IMAD.SHL.U32 R232, R232, 0x2, RZ ;  /* 0x00000002e8e87824 */ /* 0x000fe200078e00ff */
[----:B------:R-:W-:Y:S01]  /*32e0*/  USHF.L.U32 UR6, UR6, 0x5, URZ ;  /* 0x0000000506067899 */ /* 0x000fe2000800063f */
[----:B------:R2:W-:Y:S01]  /*32f0*/  STL [R1+0x30], R7 ;  /* 0x0000300701007387 */ /* 0x0005e20000100800 */
[----:B------:R-:W-:-:S02]  /*3300*/  IMAD.IADD R246, R246, 0x1, R245 ;  /* 0x00000001f6f67824 */ /* 0x000fc400078e02f5 */
[C---:B------:R-:W-:Y:S02]  /*3310*/  IMAD R234, R4.reuse, 0x2, R230 ;  /* 0x0000000204ea7824 */ /* 0x040fe400078e02e6 */
[C---:B------:R-:W-:Y:S02]  /*3320*/  IMAD R239, R4.reuse, 0x2, R236 ;  /* 0x0000000204ef7824 */ /* 0x040fe400078e02ec */
[C---:B------:R-:W-:Y:S02]  /*3330*/  IMAD R233, R4.reuse, 0x2, R231 ;  /* 0x0000000204e97824 */ /* 0x040fe400078e02e7 */
[----:B------:R-:W-:Y:S02]  /*3340*/  IMAD R238, R4, 0x2, R237 ;  /* 0x0000000204ee7824 */ /* 0x000fe400078e02ed */
.L_x_1118:
        /* <DEDUP_REMOVED lines=561> */
[----:B------:R-:W-:Y:S02]  /*5660*/  ISETP.LT.OR P6, PT, R8, 0x1, !P5 ;  /* 0x000000010800780c */ /* 0x000fe40006fc1670 */
[----:B------:R-:W-:Y:S02]  /*5670*/  IADD3 R9, P3, P2, R250, UR4, R9 ;  /* 0x00000004fa097c10 */ /* 0x000fe4000fa7e009 */
[----:B------:R-:W-:Y:S02]  /*5680*/  ISETP.LT.OR P5, PT, R8, 0x21, !P5 ;  /* 0x000000210800780c */ /* 0x000fe40006fa1670 */
[----:B------:R-:W-:Y:S02]  /*5690*/  IADD3.X R16, R252, UR9, R16, P3, P2 ;  /* 0x00000009fc107c10 */ /* 0x000fe40009fe4410 */
[----:B------:R-:W-:Y:S05]  /*56a0*/  LEA R10, P3, R9, c[0x0][0x1f0], 0x1 ;  /* 0x00007c00090a7a11 */ /* 0x000fea00078608ff */
[----:B------:R-:W-:Y:S01]  /*56b0*/  @!PT LDS RZ, [RZ] ;  /* 0x00000000fffff984 */ /* 0x000fe20000000800 */
[----:B------:R-:W-:Y:S01]  /*56c0*/  @!PT LDS RZ, [RZ] ;  /* 0x00000000fffff984 */ /* 0x000fe20000000800 */
[----:B------:R-:W-:Y:S01]  /*56d0*/  @!PT LDS RZ, [RZ] ;  /* 0x00000000fffff984 */ /* 0x000fe20000000800 */
[----:B------:R1:W-:Y:S01]  /*56e0*/  LDGSTS.E.BYPASS.LTC128B.128 [R240+0x18080], [R12.64], !P6 ;  /* 0x180800000cf07fae */ /* 0x0003e2000f101d54 */
[----:B--2---:R-:W-:Y:S04]  /*56f0*/  IADD3 R11, P1, R202, UR5, RZ ;  /* 0x00000005ca0b7c10 */ /* 0x004fe8000ff3e0ff */
[----:B---3--:R-:W-:Y:S02]  /*5700*/  LEA.HI.X.SX32 R15, R15, R200, 0x1, P1 ;  /* 0x000000c80f0f7211 */ /* 0x008fe400008f0eff */
[----:B------:R-:W2:Y:S01]  /*5710*/  S2R R200, SR_TID.X ;  /* 0x0000000000c87919 */ /* 0x000ea20000002100 */
[C---:B------:R-:W-:Y:S02]  /*5720*/  ISETP.LT.OR P1, PT, R8.reuse, 0x1, !P4 ;  /* 0x000000010800780c */ /* 0x040fe40006721670 */
[C---:B------:R-:W-:Y:S02]  /*5730*/  LEA R14, P2, R11.reuse, c[0x0][0x280], 0x2 ;  /* 0x0000a0000b0e7a11 */ /* 0x040fe400078410ff */
[----:B------:R-:W-:Y:S02]  /*5740*/  ISETP.LT.OR P4, PT, R8, 0x21, !P4 ;  /* 0x000000210800780c */ /* 0x000fe40006781670 */
[----:B------:R-:W-:Y:S02]  /*5750*/  LEA.HI.X R15, R11, c[0x0][0x284], R15, 0x2, P2 ;  /* 0x0000a1000b0f7a11 */ /* 0x000fe400010f140f */
[----:B------:R-:W-:Y:S02]  /*5760*/  LOP3.LUT P2, RZ, R242, 0x4, RZ, 0xc0, !PT ;  /* 0x00000004f2ff7812 */ /* 0x000fe4000784c0ff */
[----:B------:R-:W-:Y:S02]  /*5770*/  LEA.HI.X R11, R9, c[0x0][0x1f4], R16, 0x1, P3 ;  /* 0x00007d00090b7a11 */ /* 0x000fe400018f0c10 */
[----:B------:R-:W-:Y:S01]  /*5780*/  ISETP.LT.OR P6, PT, R8, 0x1, !P2 ;  /* 0x000000010800780c */ /* 0x000fe200057c1670 */
[----:B------:R1:W-:Y:S01]  /*5790*/  LDGSTS.E.BYPASS.LTC128B.128 [R240+0x1a080], [R12.64+0x80], !P1 ;  /* 0x1a0800800cf07fae */ /* 0x0003e2000c901d54 */
[----:B------:R-:W-:Y:S02]  /*57a0*/  LOP3.LUT P3, RZ, R242, 0x8, RZ, 0xc0, !PT ;  /* 0x00000008f2ff7812 */ /* 0x000fe4000786c0ff */
[C---:B------:R-:W-:Y:S02]  /*57b0*/  ISETP.LT.OR P2, PT, R8.reuse, 0x21, !P2 ;  /* 0x000000210800780c */ /* 0x040fe40005741670 */
[C---:B------:R-:W-:Y:S02]  /*57c0*/  ISETP.LT.OR P1, PT, R8.reuse, 0x1, !P3 ;  /* 0x000000010800780c */ /* 0x040fe40005f21670 */
[----:B------:R-:W-:Y:S01]  /*57d0*/  ISETP.LT.OR P3, PT, R8, 0x21, !P3 ;  /* 0x000000210800780c */ /* 0x000fe20005f61670 */
[----:B--2---:R-:W-:Y:S04]  /*57e0*/  @!P0 IMAD.SHL.U32 R8, R200, 0x10, RZ ;  /* 0x00000010c8088824 */ /* 0x004fe800078e00ff */
[----:B------:R1:W-:Y:S06]  /*57f0*/  LDGSTS.E.BYPASS.LTC128B.128 [R240+0x1c080], [R12.64+0x100], !P6 ;  /* 0x1c0801000cf07fae */ /* 0x0003ec000f101d54 */
[----:B------:R1:W-:Y:S04]  /*5800*/  LDGSTS.E.BYPASS.LTC128B.128 [R240+0x1e080], [R12.64+0x180], !P1 ;  /* 0x1e0801800cf07fae */ /* 0x0003e8000c901d54 */
[----:B------:R1:W-:Y:S04]  /*5810*/  LDGSTS.E.BYPASS.LTC128B.128 [R240+0x19080], [R10.64], !P5 ;  /* 0x190800000af07fae */ /* 0x0003e8000e901d54 */
[----:B------:R1:W-:Y:S04]  /*5820*/  LDGSTS.E.BYPASS.LTC128B.128 [R240+0x1b080], [R10.64+0x80], !P4 ;  /* 0x1b0800800af07fae */ /* 0x0003e8000e101d54 */
[----:B------:R1:W-:Y:S04]  /*5830*/  LDGSTS.E.BYPASS.LTC128B.128 [R240+0x1d080], [R10.64+0x100], !P2 ;  /* 0x1d0801000af07fae */ /* 0x0003e8000d101d54 */
[----:B------:R1:W-:Y:S04]  /*5840*/  LDGSTS.E.BYPASS.LTC128B.128 [R240+0x1f080], [R10.64+0x180], !P3 ;  /* 0x1f0801800af07fae */ /* 0x0003e8000d901d54 */
[----:B------:R1:W-:Y:S02]  /*5850*/  @!P0 LDGSTS.E.BYPASS.LTC128B.128 [R8+0x20180], [R14.64] ;  /* 0x201800000e088fae */ /* 0x0003e4000b901d54 */
.L_x_1116:
        /* <DEDUP_REMOVED lines=148> */
.L_x_1117:
        /* <DEDUP_REMOVED lines=218> */
.L_x_1115:
[----:B------:R-:W-:Y:S05]  /*6f40*/  @P1 EXIT ;  /* 0x000000000000194d */ /* 0x000fea0003800000 */
[----:B------:R-:W-:Y:S02]  /*6f50*/  ULDC.64 UR4, c[0x0][0x360] ;  /* 0x0000d80000047ab9 */ /* 0x000fe40000000a00 */
[----:B------:R-:W-:Y:S02]  /*6f60*/  UISETP.NE.U32.AND UP0, UPT, URZ, UR4, UPT ;  /* 0x000000043f00728c */ /* 0x000fe4000bf05070 */
[----:B------:R-:W-:Y:S02]  /*6f70*/  ULDC.64 UR6, c[0x0][0x360] ;  /* 0x0000d80000067ab9 */ /* 0x000fe40000000a00 */
[----:B------:R-:W-:-:S06]  /*6f80*/  UISETP.NE.AND.EX UP0, UPT, URZ, UR5, UPT, UP0 ;  /* 0x000000053f00728c */ /* 0x000fcc000bf05300 */
[----:B------:R-:W-:-:S05]  /*6f90*/  PLOP3.LUT P0, PT, PT, PT, UP0, 0x80, 0x0 ;  /* 0x000000000000781c */ /* 0x000fca0003f0f008 */
[----:B------:R-:W-:Y:S02]  /*6fa0*/  @UP0 UMOV UR4, 0x4 ;  /* 0x0000000400040882 */ /* 0x000fe40000000000 */
[----:B------:R-:W-:-:S06]  /*6fb0*/  @UP0 UIMAD.WIDE UR4, UR16, UR4, UR6 ;  /* 0x00000004100402a5 */ /* 0x000fcc000f8e0206 */
[----:B------:R-:W-:Y:S02]  /*6fc0*/  IMAD.U32 R2, RZ, RZ, UR4 ;  /* 0x00000004ff027e24 */ /* 0x000fe4000f8e00ff */
[----:B------:R-:W-:-:S05]  /*6fd0*/  IMAD.U32 R3, RZ, RZ, UR5 ;  /* 0x00000005ff037e24 */ /* 0x000fca000f8e00ff */
[----:B------:R2:W3:Y:S01]  /*6fe0*/  @P0 LDG.E R0, [R2.64] ;  /* 0x0000001402000981 */ /* 0x0004e2000c1e1900 */
[----:B------:R-:W-:-:S03]  /*6ff0*/  USHF.L.U32 UR18, UR18, 0xe, URZ ;  /* 0x0000000e12127899 */ /* 0x000fc6000800063f */
[----:B-1----:R-:W1:Y:S03]  /*7000*/  S2R R4, SR_TID.X ;  /* 0x0000000000047919 */ /* 0x002e660000002100 */
[----:B--2---:R-:W-:Y:S01]  /*7010*/  IMAD.U32 R2, RZ, RZ, UR18 ;  /* 0x00000012ff027e24 */ /* 0x004fe2000f8e00ff */
[----:B-1----:R-:W-:Y:S01]  /*7020*/  SHF.R.S32.HI R3, RZ, 0x1f, R4 ;  /* 0x0000001fff037819 */ /* 0x002fe20000011404 */
[----:B------:R-:W-:Y:S06]  /*7030*/  BAR.SYNC.DEFER_BLOCKING 0x1, 0x100 ;  /* 0x0044000000007b1d */ /* 0x000fec0000010000 */
[----:B---3--:R-:W1:Y:S02]  /*7040*/  @P0 R2UR UR4, R0 ;  /* 0x00000000000403c2 */ /* 0x008e6400000e0000 */
[----:B-1----:R-:W-:-:S04]  /*7050*/  @UP0 ULEA UR4, UR16, UR4, 0x6 ;  /* 0x0000000410040291 */ /* 0x002fc8000f8e303f */
[----:B------:R-:W-:-:S04]  /*7060*/  @UP0 USHF.R.S32.HI UR8, URZ, 0x1f, UR4 ;  /* 0x0000001f3f080899 */ /* 0x000fc80008011404 */
[----:B------:R-:W-:-:S03]  /*7070*/  @UP0 ULEA.HI UR8, UR8, UR4, URZ, 0x6 ;  /* 0x0000000408080291 */ /* 0x000fc6000f8f303f */
[----:B------:R-:W-:Y:S02]  /*7080*/  ULDC.64 UR4, c[0x0][0x338] ;  /* 0x0000ce0000047ab9 */ /* 0x000fe40000000a00 */
[----:B------:R-:W-:Y:S02]  /*7090*/  UISETP.NE.AND UP1, UPT, UR4, 0x1, UPT ;  /* 0x000000010400788c */ /* 0x000fe4000bf25270 */
[----:B------:R-:W-:Y:S02]  /*70a0*/  @UP0 USHF.L.U32 UR8, UR8, 0x8, URZ ;  /* 0x0000000808080899 */ /* 0x000fe4000800063f */
[----:B------:R-:W-:Y:S02]  /*70b0*/  UIMAD.WIDE.U32 UR6, UR17, UR5, URZ ;  /* 0x00000005110672a5 */ /* 0x000fe4000f8e003f */
[----:B------:R-:W-:Y:S02]  /*70c0*/  @UP0 ULOP3.LUT UR8, UR8, 0xffffc000, URZ, 0xc0, !UPT ;  /* 0xffffc00008080892 */ /* 0x000fe4000f8ec03f */
[----:B------:R-:W-:-:S02]  /*70d0*/  ULDC UR5, c[0x0][0x340] ;  /* 0x0000d00000057ab9 */ /* 0x000fc40000000800 */
[----:B------:R-:W-:Y:S02]  /*70e0*/  @UP0 USHF.R.S32.HI UR9, URZ, 0x1f, UR8 ;  /* 0x0000001f3f090899 */ /* 0x000fe40008011408 */
[----:B------:R-:W-:Y:S02]  /*70f0*/  USHF.R.S32.HI UR4, URZ, 0x1f, UR18 ;  /* 0x0000001f3f047899 */ /* 0x000fe40008011412 */
[----:B------:R-:W-:Y:S02]  /*7100*/  @UP1 USHF.R.U32.HI UR17, URZ, UR5, UR7 ;  /* 0x000000053f111299 */ /* 0x000fe40008011607 */
[----:B------:R-:W-:Y:S02]  /*7110*/  @!UP0 UMOV UR8, URZ ;  /* 0x0000003f00088c82 */ /* 0x000fe40008000000 */
[----:B------:R-:W-:Y:S01]  /*7120*/  IADD3 R2, P1, P0, R2, UR8, R4 ;  /* 0x0000000802027c10 */ /* 0x000fe2000f83e004 */
[----:B------:R-:W-:Y:S01]  /*7130*/  USHF.R.S32.HI UR8, URZ, 0x1f, UR17 ;  /* 0x0000001f3f087899 */ /* 0x000fe20008011411 */
[----:B------:R-:W-:Y:S01]  /*7140*/  IMAD.U32 R0, RZ, RZ, UR4 ;  /* 0x00000004ff007e24 */ /* 0x000fe2000f8e00ff */
[----:B------:R-:W-:Y:S01]  /*7150*/  ULDC.64 UR6, c[0x0][0x328] ;  /* 0x0000ca0000067ab9 */ /* 0x000fe20000000a00 */
[----:B------:R-:W-:Y:S01]  /*7160*/  IMAD.U32 R4, RZ, RZ, UR17 ;  /* 0x00000011ff047e24 */ /* 0x000fe2000f8e00ff */
[----:B------:R-:W-:-:S02]  /*7170*/  UIMAD UR6, UR8, UR6, URZ ;  /* 0x00000006080672a4 */ /* 0x000fc4000f8e023f */
[----:B------:R-:W-:Y:S02]  /*7180*/  @!UP0 UMOV UR9, URZ ;  /* 0x0000003f00098c82 */ /* 0x000fe40008000000 */
[----:B------:R-:W-:Y:S01]  /*7190*/  IADD3.X R3, R0, UR9, R3, P1, P0 ;  /* 0x0000000900037c10 */ /* 0x000fe20008fe0403 */
[----:B------:R-:W-:Y:S01]  /*71a0*/  ULDC.64 UR4, c[0x0][0x300] ;  /* 0x0000c00000047ab9 */ /* 0x000fe20000000a00 */
[----:B------:R-:W-:Y:S01]  /*71b0*/  IMAD.U32 R0, RZ, RZ, UR17 ;  /* 0x00000011ff007e24 */ /* 0x000fe2000f8e00ff */
[----:B------:R-:W-:Y:S02]  /*71c0*/  UIMAD UR6, UR17, UR7, UR6 ;  /* 0x00000007110672a4 */ /* 0x000fe4000f8e0206 */
[----:B------:R-:W-:Y:S01]  /*71d0*/  USHF.R.S32.HI UR7, URZ, 0x1f, UR16 ;  /* 0x0000001f3f077899 */ /* 0x000fe20008011410 */
[--C-:B------:R-:W-:Y:S01]  /*71e0*/  IMAD.WIDE.U32 R4, R4, c[0x0][0x328], R2.reuse ;  /* 0x0000ca0004047a25 */ /* 0x100fe200078e0002 */
[----:B------:R-:W-:Y:S02]  /*71f0*/  UIMAD UR8, UR8, UR4, URZ ;  /* 0x00000004080872a4 */ /* 0x000fe4000f8e023f */
[----:B------:R-:W-:Y:S01]  /*7200*/  USEL UR16, UR16, URZ, !UP0 ;  /* 0x0000003f10107287 */ /* 0x000fe2000c000000 */
[----:B------:R-:W-:Y:S01]  /*7210*/  IMAD.WIDE.U32 R2, R0, c[0x0][0x300], R2 ;  /* 0x0000c00000027a25 */ /* 0x000fe200078e0002 */
[----:B------:R-:W-:Y:S01]  /*7220*/  USEL UR9, UR7, URZ, !UP0 ;  /* 0x0000003f07097287 */ /* 0x000fe2000c000000 */
[----:B------:R-:W-:Y:S01]  /*7230*/  IADD3 R5, R5, UR6, RZ ;  /* 0x0000000605057c10 */ /* 0x000fe2000fffe0ff */
[----:B------:R-:W-:-:S02]  /*7240*/  UIMAD UR8, UR17, UR5, UR8 ;  /* 0x00000005110872a4 */ /* 0x000fc4000f8e0208 */
[----:B------:R-:W-:Y:S01]  /*7250*/  IMAD.U32 R8, RZ, RZ, UR16 ;  /* 0x00000010ff087e24 */ /* 0x000fe2000f8e00ff */
[----:B------:R-:W-:Y:S01]  /*7260*/  ULDC.64 UR4, c[0x0][0x330] ;  /* 0x0000cc0000047ab9 */ /* 0x000fe20000000a00 */
[----:B------:R-:W-:Y:S01]  /*7270*/  IMAD.U32 R6, RZ, RZ, UR16 ;  /* 0x00000010ff067e24 */ /* 0x000fe2000f8e00ff */
[----:B------:R-:W-:Y:S01]  /*7280*/  UIMAD UR4, UR9, UR4, URZ ;  /* 0x00000004090472a4 */ /* 0x000fe2000f8e023f */
[----:B------:R-:W-:Y:S01]  /*7290*/  IMAD.WIDE.U32 R8, R8, c[0x0][0x330], R4 ;  /* 0x0000cc0008087a25 */ /* 0x000fe200078e0004 */
[----:B------:R-:W-:Y:S01]  /*72a0*/  ULDC.64 UR6, c[0x0][0x308] ;  /* 0x0000c20000067ab9 */ /* 0x000fe20000000a00 */
[----:B------:R-:W-:Y:S01]  /*72b0*/  IADD3 R3, R3, UR8, RZ ;  /* 0x0000000803037c10 */ /* 0x000fe2000fffe0ff */
[----:B------:R-:W-:Y:S02]  /*72c0*/  UIMAD UR4, UR16, UR5, UR4 ;  /* 0x00000005100472a4 */ /* 0x000fe4000f8e0204 */
[----:B------:R-:W-:Y:S01]  /*72d0*/  LEA R4, P1, R8, c[0x0][0x310], 0x2 ;  /* 0x0000c40008047a11 */ /* 0x000fe200078210ff */
[----:B------:R-:W-:Y:S01]  /*72e0*/  UIMAD UR6, UR9, UR6, URZ ;  /* 0x00000006090672a4 */ /* 0x000fe2000f8e023f */
[----:B------:R-:W-:-:S02]  /*72f0*/  IMAD.WIDE.U32 R6, R6, c[0x0][0x308], R2 ;  /* 0x0000c20006067a25 */ /* 0x000fc400078e0002 */
[----:B------:R-:W-:Y:S01]  /*7300*/  IADD3 R0, R9, UR4, RZ ;  /* 0x0000000409007c10 */ /* 0x000fe2000fffe0ff */
[----:B------:R-:W-:Y:S02]  /*7310*/  UIMAD UR6, UR16, UR7, UR6 ;  /* 0x00000007100672a4 */ /* 0x000fe4000f8e0206 */
[----:B------:R-:W-:Y:S02]  /*7320*/  LEA R2, P0, R6, c[0x0][0x2e8], 0x2 ;  /* 0x0000ba0006027a11 */ /* 0x000fe400078010ff */
[----:B------:R-:W-:Y:S02]  /*7330*/  LEA.HI.X R5, R8, c[0x0][0x314], R0, 0x2, P1 ;  /* 0x0000c50008057a11 */ /* 0x000fe400008f1400 */
[----:B------:R-:W-:-:S03]  /*7340*/  IADD3 R3, R7, UR6, RZ ;  /* 0x0000000607037c10 */ /* 0x000fc6000fffe0ff */
        /* <DEDUP_REMOVED lines=130> */
.L_x_1119:
        /* <DEDUP_REMOVED lines=9> */
.L_x_1174:


//--------------------- .text._ZN7cutlass13device_kernelIN5flash22FlashAttnBwdPreprocessIN4cute5tupleIJNS3_1CILi64EEENS5_ILi256EEEEEENS_6half_tEfNS_4arch4Sm80ELb1ELb1EEEEEvNT_6ParamsE --------------------------
	.section	.text._ZN7cutlass13device_kernelIN5flash22FlashAttnBwdPreprocessIN4cute5tupleIJNS3_1CILi64EEENS5_ILi256EEEEEENS_6half_tEfNS_4arch4Sm80ELb1ELb1EEEEEvNT_6ParamsE,"ax",@progbits
	.sectioninfo	@"SHI_REGISTERS=103"
	.align	128
.text._ZN7cutlass13device_kernelIN5flash22FlashAttnBwdPreprocessIN4cute5tupleIJNS3_1CILi64EEENS5_ILi256EEEEEENS_6half_tEfNS_4arch4Sm80ELb1ELb1EEEEEvNT_6ParamsE:
        .type           _ZN7cutlass13device_kernelIN5flash22FlashAttnBwdPreprocessIN4cute5tupleIJNS3_1CILi64EEENS5_ILi256EEEEEENS_6half_tEfNS_4arch4Sm80ELb1ELb1EEEEEvNT_6ParamsE,@function
        .size           _ZN7cutlass13device_kernelIN5flash22FlashAttnBwdPreprocessIN4cute5tupleIJNS3_1CILi64EEENS5_ILi256EEEEEENS_6half_tEfNS_4arch4Sm80ELb1ELb1EEEEEvNT_6ParamsE,(.L_x_1175 - _ZN7cutlass13device_kernelIN5flash22FlashAttnBwdPreprocessIN4cute5tupleIJNS3_1CILi64EEENS5_ILi256EEEEEENS_6half_tEfNS_4arch4Sm80ELb1ELb1EEEEEvNT_6ParamsE)
        .other          _ZN7cutlass13device_kernelIN5flash22FlashAttnBwdPreprocessIN4cute5tupleIJNS3_1CILi64EEENS5_ILi256EEEEEENS_6half_tEfNS_4arch4Sm80ELb1ELb1EEEEEvNT_6ParamsE,@"STO_CUDA_ENTRY STV_DEFAULT"
_ZN7cutlass13device_kernelIN5flash22FlashAttnBwdPreprocessIN4cute5tupleIJNS3_1CILi64EEENS5_ILi256EEEEEENS_6half_tEfNS_4arch4Sm80ELb1ELb1EEEEEvNT_6ParamsE:
[----:B------:R-:W-:Y:S02]  /*0000*/  IMAD.MOV.U32 R1, RZ, RZ, c[0x0][0x28] ;  /* 0x00000a00ff017624 */ /* 0x000fe400078e00ff */
[----:B------:R-:W0:Y:S01]  /*0010*/  S2UR UR12, SR_CTAID.Z ;  /* 0x00000000000c79c3 */ /* 0x000e220000002700 */
[----:B------:R-:W-:Y:S02]  /*0020*/  ULDC.64 UR4, c[0x0][0x240] ;  /* 0x0000900000047ab9 */ /* 0x000fe40000000a00 */
[----:B------:R-:W-:Y:S02]  /*0030*/  UISETP.NE.U32.AND UP0, UPT, URZ, UR4, UPT ;  /* 0x000000043f00728c */ /* 0x000fe4000bf05070 */
[----:B------:R-:W-:Y:S02]  /*0040*/  UMOV UR13, 0x4 ;  /* 0x00000004000d7882 */ /* 0x000fe40000000000 */
[----:B------:R-:W-:Y:S02]  /*0050*/  UISETP.NE.AND.EX UP0, UPT, URZ, UR5, UPT, UP0 ;  /* 0x000000053f00728c */ /* 0x000fe4000bf05300 */
[----:B------:R-:W-:Y:S02]  /*0060*/  ULDC.64 UR10, c[0x0][0x118] ;  /* 0x00004600000a7ab9 */ /* 0x000fe40000000a00 */
[----:B------:R-:W-:-:S02]  /*0070*/  ULDC.64 UR4, c[0x0][0x240] ;  /* 0x0000900000047ab9 */ /* 0x000fc40000000a00 */
[----:B------:R-:W-:Y:S01]  /*0080*/  PLOP3.LUT P0, PT, PT, PT, UP0, 0x80, 0x0 ;  /* 0x000000000000781c */ /* 0x000fe20003f0f008 */
[----:B0-----:R-:W-:-:S06]  /*0090*/  UIMAD.WIDE UR4, UR12, UR13, UR4 ;  /* 0x0000000d0c0472a5 */ /* 0x001fcc000f8e0204 */
[----:B------:R-:W-:Y:S01]  /*00a0*/  IMAD.U32 R2, RZ, RZ, UR4 ;  /* 0x00000004ff027e24 */ /* 0x000fe2000f8e00ff */
[----:B------:R-:W-:Y:S01]  /*00b0*/  MOV R3, UR5 ;  /* 0x0000000500037c02 */ /* 0x000fe20008000f00 */
[----:B------:R-:W-:-:S04]  /*00c0*/  ULDC.64 UR4, c[0x0][0x248] ;  /* 0x0000920000047ab9 */ /* 0x000fc80000000a00 */
[----:B------:R-:W2:Y:S01]  /*00d0*/  @P0 LDG.E R0, [R2.64] ;  /* 0x0000000a02000981 */ /* 0x000ea2000c1e1900 */
[----:B------:R-:W-:-:S04]  /*00e0*/  UISETP.NE.U32.AND UP1, UPT, URZ, UR4, UPT ;  /* 0x000000043f00728c */ /* 0x000fc8000bf25070 */
[----:B------:R-:W-:-:S03]  /*00f0*/  UISETP.NE.AND.EX UP1, UPT, URZ, UR5, UPT, UP1 ;  /* 0x000000053f00728c */ /* 0x000fc6000bf25310 */
[----:B------:R-:W-:-:S03]  /*0100*/  ULDC.64 UR4, c[0x0][0x248] ;  /* 0x0000920000047ab9 */ /* 0x000fc60000000a00 */
[----:B------:R-:W-:-:S05]  /*0110*/  PLOP3.LUT P1, PT, PT, PT, UP1, 0x80, 0x0 ;  /* 0x000000000000781c */ /* 0x000fca0003f2f018 */
[----:B------:R-:W-:-:S06]  /*0120*/  @UP1 UIMAD.WIDE UR4, UR12, UR13, UR4 ;  /* 0x0000000d0c0412a5 */ /* 0x000fcc000f8e0204 */
[----:B------:R-:W-:Y:S01]  /*0130*/  IMAD.U32 R4, RZ, RZ, UR4 ;  /* 0x00000004ff047e24 */ /* 0x000fe2000f8e00ff */
[----:B------:R-:W-:-:S05]  /*0140*/  MOV R5, UR5 ;  /* 0x0000000500057c02 */ /* 0x000fca0008000f00 */
[----:B------:R-:W3:Y:S01]  /*0150*/  @P1 LDG.E R4, [R4.64] ;  /* 0x0000000a04041981 */ /* 0x000ee2000c1e1900 */
[----:B------:R-:W-:Y:S01]  /*0160*/  ULDC UR8, c[0x0][0x168] ;  /* 0x00005a0000087ab9 */ /* 0x000fe20000000800 */
[----:B------:R-:W0:Y:S01]  /*0170*/  S2UR UR14, SR_CTAID.X ;  /* 0x00000000000e79c3 */ /* 0x000e220000002500 */
[----:B------:R-:W-:Y:S02]  /*0180*/  UMOV UR6, URZ ;  /* 0x0000003f00067c82 */ /* 0x000fe40008000000 */
[----:B------:R-:W-:-:S05]  /*0190*/  UMOV UR7, URZ ;  /* 0x0000003f00077c82 */ /* 0x000fca0008000000 */
[----:B------:R-:W1:Y:S08]  /*01a0*/  S2UR UR15, SR_CTAID.Y ;  /* 0x00000000000f79c3 */ /* 0x000e700000002600 */
[----:B--2---:R-:W2:Y:S02]  /*01b0*/  @P0 R2UR UR9, R0 ;  /* 0x00000000000903c2 */ /* 0x004ea400000e0000 */
[----:B--2---:R-:W-:-:S02]  /*01c0*/  @UP0 ULEA UR4, UR12, UR9, 0x6 ;  /* 0x000000090c040291 */ /* 0x004fc4000f8e303f */
[----:B------:R-:W-:Y:S02]  /*01d0*/  @UP0 USHF.R.S32.HI UR16, URZ, 0x1f, UR9 ;  /* 0x0000001f3f100899 */ /* 0x000fe40008011409 */
[----:B------:R-:W-:Y:S02]  /*01e0*/  @UP0 USHF.R.S32.HI UR5, URZ, 0x1f, UR4 ;  /* 0x0000001f3f050899 */ /* 0x000fe40008011404 */
[----:B---3--:R2:W3:Y:S01]  /*01f0*/  @P1 R2UR UR8, R4 ;  /* 0x00000000040813c2 */ /* 0x0084e200000e0000 */
[----:B------:R-:W-:Y:S02]  /*0200*/  @UP0 UMOV UR6, UR9 ;  /* 0x0000000900060c82 */ /* 0x000fe40008000000 */
[----:B------:R-:W-:Y:S02]  /*0210*/  @UP0 ULEA.HI UR5, UR5, UR4, URZ, 0x6 ;  /* 0x0000000405050291 */ /* 0x000fe4000f8f303f */
[----:B------:R-:W-:Y:S02]  /*0220*/  @UP0 UMOV UR7, UR16 ;  /* 0x0000001000070c82 */ /* 0x000fe40008000000 */
[----:B------:R-:W-:-:S02]  /*0230*/  UMOV UR4, URZ ;  /* 0x0000003f00047c82 */ /* 0x000fc40008000000 */
[----:B------:R-:W-:Y:S01]  /*0240*/  @UP0 ULOP3.LUT UR4, UR5, 0xffffffc0, URZ, 0xc0, !UPT ;  /* 0xffffffc005040892 */ /* 0x000fe2000f8ec03f */
[----:B------:R-:W-:Y:S06]  /*0250*/  @P1 BRA `(.L_x_1120) ;  /* 0x0000006000001947 */ /* 0x000fec0003800000 */
[----:B012---:R-:W-:Y:S05]  /*0260*/  @!P0 BRA `(.L_x_1120) ;  /* 0x0000005000008947 */ /* 0x007fea0003800000 */
[----:B------:R-:W2:Y:S04]  /*0270*/  LDG.E R4, [R2.64] ;  /* 0x0000000a02047981 */ /* 0x000ea8000c1e1900 */
[----:B------:R-:W4:Y:S01]  /*0280*/  LDG.E R0, [R2.64+0x4] ;  /* 0x0000040a02007981 */ /* 0x000f22000c1e1900 */
[----:B--2---:R-:W0:Y:S08]  /*0290*/  R2UR UR5, R4 ;  /* 0x00000000040573c2 */ /* 0x004e3000000e0000 */
[----:B---34-:R-:W0:Y:S02]  /*02a0*/  R2UR UR8, R0 ;  /* 0x00000000000873c2 */ /* 0x018e2400000e0000 */
[----:B0-----:R-:W-:-:S06]  /*02b0*/  UIADD3 UR8, -UR5, UR8, URZ ;  /* 0x0000000805087290 */ /* 0x001fcc000fffe13f */
.L_x_1120:
[----:B012---:R-:W-:Y:S01]  /*02c0*/  ULDC.64 UR18, c[0x0][0x240] ;  /* 0x0000900000127ab9 */ /* 0x007fe20000000a00 */
[----:B---3--:R-:W-:Y:S01]  /*02d0*/  IMAD.U32 R0, RZ, RZ, UR8 ;  /* 0x00000008ff007e24 */ /* 0x008fe2000f8e00ff */
[----:B------:R-:W-:Y:S01]  /*02e0*/  UISETP.NE.U32.AND UP0, UPT, URZ, UR18, UPT ;  /* 0x000000123f00728c */ /* 0x000fe2000bf05070 */
[----:B------:R-:W0:Y:S01]  /*02f0*/  S2R R46, SR_TID.X ;  /* 0x00000000002e7919 */ /* 0x000e220000002100 */
[----:B------:R-:W-:-:S02]  /*0300*/  USHF.L.U32 UR17, UR14, 0x6, URZ ;  /* 0x000000060e117899 */ /* 0x000fc4000800063f */
[----:B------:R-:W-:-:S04]  /*0310*/  UISETP.NE.AND.EX UP0, UPT, URZ, UR19, UPT, UP0 ;  /* 0x000000133f00728c */ /* 0x000fc8000bf05300 */
[----:B------:R-:W-:Y:S02]  /*0320*/  ISETP.LE.AND P1, PT, R0, UR17, PT ;  /* 0x0000001100007c0c */ /* 0x000fe4000bf23270 */
[----:B------:R-:W-:-:S13]  /*0330*/  PLOP3.LUT P0, PT, PT, PT, UP0, 0x80, 0x0 ;  /* 0x000000000000781c */ /* 0x000fda0003f0f008 */
[----:B------:R-:W-:Y:S05]  /*0340*/  @P0 EXIT P1 ;  /* 0x000000000000094d */ /* 0x000fea0000800000 */
[----:B------:R-:W-:Y:S01]  /*0350*/  UIADD3 UR9, -UR17, UR8, URZ ;  /* 0x0000000811097290 */ /* 0x000fe2000fffe13f */
[----:B------:R-:W-:Y:S01]  /*0360*/  MOV R2, UR6 ;  /* 0x0000000600027c02 */ /* 0x000fe20008000f00 */
[----:B------:R-:W-:Y:S01]  /*0370*/  USHF.R.S32.HI UR16, URZ, 0x1f, UR15 ;  /* 0x0000001f3f107899 */ /* 0x000fe2000801140f */
[----:B------:R-:W-:Y:S01]  /*0380*/  MOV R0, UR17 ;  /* 0x0000001100007c02 */ /* 0x000fe20008000f00 */
[----:B------:R-:W-:Y:S01]  /*0390*/  IMAD.U32 R3, RZ, RZ, UR7 ;  /* 0x00000007ff037e24 */ /* 0x000fe2000f8e00ff */
[----:B------:R-:W-:Y:S01]  /*03a0*/  USHF.R.S32.HI UR5, URZ, 0x1f, UR12 ;  /* 0x0000001f3f057899 */ /* 0x000fe2000801140c */
[C---:B0-----:R-:W-:Y:S01]  /*03b0*/  ISETP.GE.AND P0, PT, R46.reuse, UR9, PT ;  /* 0x000000092e007c0c */ /* 0x041fe2000bf06270 */
[----:B------:R-:W-:Y:S01]  /*03c0*/  IMAD.U32 R7, RZ, RZ, UR15 ;  /* 0x0000000fff077e24 */ /* 0x000fe2000f8e00ff */
[----:B------:R-:W-:Y:S01]  /*03d0*/  MOV R5, UR15 ;  /* 0x0000000f00057c02 */ /* 0x000fe20008000f00 */
[----:B------:R-:W-:Y:S01]  /*03e0*/  IMAD.U32 R4, RZ, RZ, UR16 ;  /* 0x00000010ff047e24 */ /* 0x000fe2000f8e00ff */
[----:B------:R-:W-:Y:S01]  /*03f0*/  ISETP.GT.OR P0, PT, R46, 0x3f, P0 ;  /* 0x0000003f2e00780c */ /* 0x000fe20000704670 */
[----:B------:R-:W-:Y:S01]  /*0400*/  USEL UR5, UR5, URZ, !UP0 ;  /* 0x0000003f05057287 */ /* 0x000fe2000c000000 */
[----:B------:R-:W-:Y:S01]  /*0410*/  IMAD.MOV.U32 R77, RZ, RZ, 0x7f800000 ;  /* 0x7f800000ff4d7424 */ /* 0x000fe200078e00ff */
[----:B------:R-:W-:Y:S01]  /*0420*/  USEL UR18, UR12, URZ, !UP0 ;  /* 0x0000003f0c127287 */ /* 0x000fe2000c000000 */
[----:B------:R-:W-:-:S05]  /*0430*/  SHF.R.S32.HI R21, RZ, 0x1f, R46 ;  /* 0x0000001fff157819 */ /* 0x000fca000001142e */
[----:B------:R-:W-:-:S04]  /*0440*/  IMAD.U32 R9, RZ, RZ, UR18 ;  /* 0x00000012ff097e24 */ /* 0x000fc8000f8e00ff */
[----:B------:R-:W-:Y:S01]  /*0450*/  @!P0 IADD3 R2, P1, P2, R2, UR17, R46 ;  /* 0x0000001102028c10 */ /* 0x000fe2000fa3e02e */
[----:B------:R-:W-:Y:S01]  /*0460*/  @!P0 IMAD R4, R4, c[0x0][0x1e0], RZ ;  /* 0x0000780004048a24 */ /* 0x000fe200078e02ff */
[----:B------:R-:W-:Y:S02]  /*0470*/  @!P0 SHF.R.S32.HI R0, RZ, 0x1f, R0 ;  /* 0x0000001fff008819 */ /* 0x000fe40000011400 */
[----:B------:R-:W-:Y:S01]  /*0480*/  @!P0 SHF.R.S32.HI R3, RZ, 0x1f, R46 ;  /* 0x0000001fff038819 */ /* 0x000fe2000001142e */
[----:B------:R-:W-:-:S03]  /*0490*/  @!P0 IMAD R5, R5, c[0x0][0x1e4], R4 ;  /* 0x0000790005058a24 */ /* 0x000fc600078e0204 */
[----:B------:R-:W-:Y:S02]  /*04a0*/  @!P0 IADD3.X R3, R0, UR7, R3, P1, P2 ;  /* 0x0000000700038c10 */ /* 0x000fe40008fe4403 */
[----:B------:R-:W-:-:S03]  /*04b0*/  MOV R0, UR5 ;  /* 0x0000000500007c02 */ /* 0x000fc60008000f00 */
[----:B------:R-:W-:-:S04]  /*04c0*/  @!P0 IMAD.WIDE.U32 R2, R7, c[0x0][0x1e0], R2 ;  /* 0x0000780007028a25 */ /* 0x000fc800078e0002 */
[----:B------:R-:W-:Y:S01]  /*04d0*/  @!P0 IMAD R0, R0, c[0x0][0x1e8], RZ ;  /* 0x00007a0000008a24 */ /* 0x000fe200078e02ff */
[----:B------:R-:W-:Y:S01]  /*04e0*/  @!P0 IADD3 R3, R3, R5, RZ ;  /* 0x0000000503038210 */ /* 0x000fe20007ffe0ff */
[----:B------:R-:W-:Y:S02]  /*04f0*/  IMAD.U32 R7, RZ, RZ, UR18 ;  /* 0x00000012ff077e24 */ /* 0x000fe4000f8e00ff */
[----:B------:R-:W-:Y:S02]  /*0500*/  @!P0 IMAD R5, R9, c[0x0][0x1ec], R0 ;  /* 0x00007b0009058a24 */ /* 0x000fe400078e0200 */
[----:B------:R-:W-:Y:S01]  /*0510*/  @!P0 IMAD.WIDE.U32 R2, R7, c[0x0][0x1e8], R2 ;  /* 0x00007a0007028a25 */ /* 0x000fe200078e0002 */
[----:B------:R-:W-:-:S04]  /*0520*/  LEA.HI R21, R21, R46, RZ, 0x4 ;  /* 0x0000002e15157211 */ /* 0x000fc800078f20ff */
[----:B------:R-:W-:Y:S02]  /*0530*/  @!P0 IADD3 R3, R3, R5, RZ ;  /* 0x0000000503038210 */ /* 0x000fe40007ffe0ff */
[C---:B------:R-:W-:Y:S02]  /*0540*/  @!P0 LEA R4, P1, R2.reuse, c[0x0][0x1d8], 0x2 ;  /* 0x0000760002048a11 */ /* 0x040fe400078210ff */
[----:B------:R-:W-:Y:S02]  /*0550*/  SHF.R.S32.HI R45, RZ, 0x4, R21 ;  /* 0x00000004ff2d7819 */ /* 0x000fe40000011415 */
[----:B------:R-:W-:Y:S02]  /*0560*/  @!P0 LEA.HI.X R5, R2, c[0x0][0x1dc], R3, 0x2, P1 ;  /* 0x0000770002058a11 */ /* 0x000fe400008f1403 */
[C---:B------:R-:W-:Y:S02]  /*0570*/  ISETP.GE.AND P1, PT, R45.reuse, UR9, PT ;  /* 0x000000092d007c0c */ /* 0x040fe4000bf26270 */
[----:B------:R-:W-:Y:S01]  /*0580*/  SHF.R.S32.HI R44, RZ, 0x1f, R45 ;  /* 0x0000001fff2c7819 */ /* 0x000fe2000001142d */
[----:B------:R0:W5:Y:S01]  /*0590*/  @!P0 LDG.E R77, [R4.64] ;  /* 0x0000000a044d8981 */ /* 0x000162000c1e1900 */
[----:B------:R-:W-:Y:S01]  /*05a0*/  IADD3 R2, P0, R45, UR6, RZ ;  /* 0x000000062d027c10 */ /* 0x000fe2000ff1e0ff */
[----:B------:R-:W-:Y:S01]  /*05b0*/  BSSY B0, `(.L_x_1121) ;  /* 0x0000024000007945 */ /* 0x000fe20003800000 */
[----:B------:R-:W-:Y:S01]  /*05c0*/  MOV R7, UR14 ;  /* 0x0000000e00077c02 */ /* 0x000fe20008000f00 */
[----:B------:R-:W-:Y:S01]  /*05d0*/  CS2R R72, SRZ ;  /* 0x0000000000487805 */ /* 0x000fe2000001ff00 */
[----:B------:R-:W-:Y:S01]  /*05e0*/  IADD3.X R3, R44, UR7, RZ, P0, !PT ;  /* 0x000000072c037c10 */ /* 0x000fe200087fe4ff */
[----:B------:R-:W-:Y:S01]  /*05f0*/  CS2R R74, SRZ ;  /* 0x00000000004a7805 */ /* 0x000fe2000001ff00 */
[----:B------:R-:W-:-:S03]  /*0600*/  LOP3.LUT R9, R21, 0xfffffff0, RZ, 0xc0, !PT ;  /* 0xfffffff015097812 */ /* 0x000fc600078ec0ff */
[----:B------:R-:W-:Y:S01]  /*0610*/  IMAD.WIDE R2, R7, 0x40, R2 ;  /* 0x0000004007027825 */ /* 0x000fe200078e0202 */
[----:B0-----:R-:W-:Y:S01]  /*0620*/  CS2R R4, SRZ ;  /* 0x0000000000047805 */ /* 0x001fe2000001ff00 */
[----:B------:R-:W-:Y:S02]  /*0630*/  CS2R R6, SRZ ;  /* 0x0000000000067805 */ /* 0x000fe4000001ff00 */
[----:B------:R-:W-:Y:S01]  /*0640*/  IMAD.IADD R42, R46, 0x1, -R9 ;  /* 0x000000012e2a7824 */ /* 0x000fe200078e0a09 */
[----:B------:R-:W-:Y:S05]  /*0650*/  @P1 BRA `(.L_x_1122) ;  /* 0x0000019000001947 */ /* 0x000fea0003800000 */
[----:B------:R-:W-:Y:S01]  /*0660*/  SHF.L.U32 R10, R42, 0x3, RZ ;  /* 0x000000032a0a7819 */ /* 0x000fe200000006ff */
[----:B------:R-:W-:Y:S01]  /*0670*/  ULDC.64 UR6, c[0x0][0x180] ;  /* 0x0000600000067ab9 */ /* 0x000fe20000000a00 */
[----:B------:R-:W-:Y:S01]  /*0680*/  IMAD.U32 R9, RZ, RZ, UR15 ;  /* 0x0000000fff097e24 */ /* 0x000fe2000f8e00ff */
[----:B------:R-:W-:Y:S01]  /*0690*/  UIMAD UR6, UR16, UR6, URZ ;  /* 0x00000006100672a4 */ /* 0x000fe2000f8e023f */
[--C-:B------:R-:W-:Y:S01]  /*06a0*/  SHF.R.S32.HI R11, RZ, 0x1f, R10.reuse ;  /* 0x0000001fff0b7819 */ /* 0x100fe2000001140a */
[----:B------:R-:W-:Y:S01]  /*06b0*/  ULDC.64 UR20, c[0x0][0x188] ;  /* 0x0000620000147ab9 */ /* 0x000fe20000000a00 */
[C---:B------:R-:W-:Y:S01]  /*06c0*/  IADD3 R0, R10.reuse, 0x80, RZ ;  /* 0x000000800a007810 */ /* 0x040fe20007ffe0ff */
[----:B------:R-:W-:Y:S01]  /*06d0*/  UIMAD UR6, UR15, UR7, UR6 ;  /* 0x000000070f0672a4 */ /* 0x000fe2000f8e0206 */
[----:B------:R-:W-:Y:S01]  /*06e0*/  ISETP.GE.AND P0, PT, R10, c[0x0][0x16c], PT ;  /* 0x00005b000a007a0c */ /* 0x000fe20003f06270 */
[----:B------:R-:W-:Y:S01]  /*06f0*/  IMAD.WIDE.U32 R8, R9, c[0x0][0x180], R10 ;  /* 0x0000600009087a25 */ /* 0x000fe200078e000a */
[----:B------:R-:W-:Y:S01]  /*0700*/  UIMAD UR7, UR5, UR20, URZ ;  /* 0x00000014050772a4 */ /* 0x000fe2000f8e023f */
[----:B------:R-:W-:-:S02]  /*0710*/  MOV R11, UR18 ;  /* 0x00000012000b7c02 */ /* 0x000fc40008000f00 */
[----:B------:R-:W-:Y:S01]  /*0720*/  ISETP.GE.AND P2, PT, R0, c[0x0][0x16c], PT ;  /* 0x00005b0000007a0c */ /* 0x000fe20003f46270 */
[----:B------:R-:W-:Y:S01]  /*0730*/  UIMAD UR7, UR18, UR21, UR7 ;  /* 0x00000015120772a4 */ /* 0x000fe2000f8e0207 */
[----:B------:R-:W-:-:S05]  /*0740*/  IADD3 R9, R9, UR6, RZ ;  /* 0x0000000609097c10 */ /* 0x000fca000fffe0ff */
[----:B------:R-:W-:-:S04]  /*0750*/  IMAD.WIDE.U32 R8, R11, c[0x0][0x188], R8 ;  /* 0x000062000b087a25 */ /* 0x000fc800078e0008 */
[----:B------:R-:W-:Y:S01]  /*0760*/  IMAD R11, R3, c[0x0][0x178], RZ ;  /* 0x00005e00030b7a24 */ /* 0x000fe200078e02ff */
[----:B------:R-:W-:-:S03]  /*0770*/  IADD3 R9, R9, UR7, RZ ;  /* 0x0000000709097c10 */ /* 0x000fc6000fffe0ff */
[C---:B------:R-:W-:Y:S02]  /*0780*/  IMAD R11, R2.reuse, c[0x0][0x17c], R11 ;  /* 0x00005f00020b7a24 */ /* 0x040fe400078e020b */
[----:B------:R-:W-:-:S04]  /*0790*/  IMAD.WIDE.U32 R8, R2, c[0x0][0x178], R8 ;  /* 0x00005e0002087a25 */ /* 0x000fc800078e0008 */
[----:B------:R-:W-:Y:S01]  /*07a0*/  IMAD.IADD R9, R9, 0x1, R11 ;  /* 0x0000000109097824 */ /* 0x000fe200078e020b */
[----:B------:R-:W-:-:S04]  /*07b0*/  LEA R10, P3, R8, c[0x0][0x160], 0x1 ;  /* 0x00005800080a7a11 */ /* 0x000fc800078608ff */
[----:B------:R-:W-:-:S05]  /*07c0*/  LEA.HI.X R11, R8, c[0x0][0x164], R9, 0x1, P3 ;  /* 0x00005900080b7a11 */ /* 0x000fca00018f0c09 */
[----:B------:R0:W5:Y:S04]  /*07d0*/  @!P0 LDG.E.128 R72, [R10.64] ;  /* 0x0000000a0a488981 */ /* 0x000168000c1e1d00 */
[----:B------:R0:W5:Y:S02]  /*07e0*/  @!P2 LDG.E.128 R4, [R10.64+0x100] ;  /* 0x0001000a0a04a981 */ /* 0x000164000c1e1d00 */
.L_x_1122:
[----:B------:R-:W-:Y:S05]  /*07f0*/  BSYNC B0 ;  /* 0x0000000000007941 */ /* 0x000fea0003800000 */
.L_x_1121:
[----:B------:R-:W-:Y:S01]  /*0800*/  UIMAD UR19, UR14, -0x40, UR8 ;  /* 0xffffffc00e1378a4 */ /* 0x000fe2000f8e0208 */
[----:B------:R-:W-:Y:S01]  /*0810*/  IADD3 R76, R45, 0x10, RZ ;  /* 0x000000102d4c7810 */ /* 0x000fe20007ffe0ff */
[----:B------:R-:W-:Y:S01]  /*0820*/  BSSY B0, `(.L_x_1123) ;  /* 0x000003e000007945 */ /* 0x000fe20003800000 */
[----:B-----5:R-:W-:Y:S01]  /*0830*/  MOV R20, R72 ;  /* 0x0000004800147202 */ /* 0x020fe20000000f00 */
[----:B------:R-:W-:Y:S01]  /*0840*/  IMAD.MOV.U32 R40, RZ, RZ, R74 ;  /* 0x000000ffff287224 */ /* 0x000fe200078e004a */
[----:B------:R-:W-:Y:S01]  /*0850*/  MOV R43, R75 ;  /* 0x0000004b002b7202 */ /* 0x000fe20000000f00 */
[----:B------:R-:W-:Y:S01]  /*0860*/  CS2R R36, SRZ ;  /* 0x0000000000247805 */ /* 0x000fe2000001ff00 */
[----:B------:R-:W-:Y:S01]  /*0870*/  ISETP.GE.AND P0, PT, R76, UR19, PT ;  /* 0x000000134c007c0c */ /* 0x000fe2000bf06270 */
[----:B------:R-:W-:Y:S01]  /*0880*/  CS2R R38, SRZ ;  /* 0x0000000000267805 */ /* 0x000fe2000001ff00 */
[----:B------:R-:W-:Y:S01]  /*0890*/  CS2R R16, SRZ ;  /* 0x0000000000107805 */ /* 0x000fe2000001ff00 */
[----:B------:R-:W-:-:S10]  /*08a0*/  CS2R R18, SRZ ;  /* 0x0000000000127805 */ /* 0x000fd4000001ff00 */
[----:B------:R-:W-:Y:S05]  /*08b0*/  @P0 BRA `(.L_x_1124) ;  /* 0x0000034000000947 */ /* 0x000fea0003800000 */
[----:B0-----:R-:W-:Y:S01]  /*08c0*/  IMAD.SHL.U32 R10, R42, 0x8, RZ ;  /* 0x000000082a0a7824 */ /* 0x001fe200078e00ff */
[----:B------:R-:W-:Y:S04]  /*08d0*/  BSSY B1, `(.L_x_1125) ;  /* 0x000001b000017945 */ /* 0x000fe80003800000 */
[C---:B------:R-:W-:Y:S02]  /*08e0*/  ISETP.GE.AND P0, PT, R10.reuse, c[0x0][0x16c], PT ;  /* 0x00005b000a007a0c */ /* 0x040fe40003f06270 */
[----:B------:R-:W-:-:S04]  /*08f0*/  IADD3 R0, R10, 0x80, RZ ;  /* 0x000000800a007810 */ /* 0x000fc80007ffe0ff */
[----:B------:R-:W-:-:S07]  /*0900*/  ISETP.GE.AND P2, PT, R0, c[0x0][0x16c], PT ;  /* 0x00005b0000007a0c */ /* 0x000fce0003f46270 */
[----:B------:R-:W-:Y:S05]  /*0910*/  @P0 BRA `(.L_x_1126) ;  /* 0x0000016000000947 */ /* 0x000fea0003800000 */
[----:B------:R-:W-:Y:S01]  /*0920*/  ULDC.64 UR6, c[0x0][0x180] ;  /* 0x0000600000067ab9 */ /* 0x000fe20000000a00 */
[--C-:B------:R-:W-:Y:S01]  /*0930*/  SHF.R.S32.HI R11, RZ, 0x1f, R10.reuse ;  /* 0x0000001fff0b7819 */ /* 0x100fe2000001140a */
[----:B------:R-:W-:Y:S01]  /*0940*/  UIMAD UR6, UR16, UR6, URZ ;  /* 0x00000006100672a4 */ /* 0x000fe2000f8e023f */
[----:B------:R-:W-:Y:S01]  /*0950*/  MOV R9, UR15 ;  /* 0x0000000f00097c02 */ /* 0x000fe20008000f00 */
[----:B------:R-:W-:Y:S01]  /*0960*/  ULDC.64 UR20, c[0x0][0x188] ;  /* 0x0000620000147ab9 */ /* 0x000fe20000000a00 */
[----:B------:R-:W-:Y:S01]  /*0970*/  IMAD.U32 R15, RZ, RZ, UR18 ;  /* 0x00000012ff0f7e24 */ /* 0x000fe2000f8e00ff */
[----:B------:R-:W-:Y:S01]  /*0980*/  UIMAD UR6, UR15, UR7, UR6 ;  /* 0x000000070f0672a4 */ /* 0x000fe2000f8e0206 */
[----:B------:R-:W-:Y:S01]  /*0990*/  IADD3 R13, P0, R2, 0x10, RZ ;  /* 0x00000010020d7810 */ /* 0x000fe20007f1e0ff */
[----:B------:R-:W-:-:S03]  /*09a0*/  IMAD.WIDE.U32 R8, R9, c[0x0][0x180], R10 ;  /* 0x0000600009087a25 */ /* 0x000fc600078e000a */
[----:B------:R-:W-:Y:S02]  /*09b0*/  IADD3.X R0, RZ, R3, RZ, P0, !PT ;  /* 0x00000003ff007210 */ /* 0x000fe400007fe4ff */
[----:B------:R-:W-:Y:S01]  /*09c0*/  IADD3 R9, R9, UR6, RZ ;  /* 0x0000000609097c10 */ /* 0x000fe2000fffe0ff */
[----:B------:R-:W-:Y:S02]  /*09d0*/  UIMAD UR6, UR5, UR20, URZ ;  /* 0x00000014050672a4 */ /* 0x000fe4000f8e023f */
[----:B------:R-:W-:Y:S02]  /*09e0*/  IMAD R0, R0, c[0x0][0x178], RZ ;  /* 0x00005e0000007a24 */ /* 0x000fe400078e02ff */
[----:B------:R-:W-:Y:S01]  /*09f0*/  UIMAD UR6, UR18, UR21, UR6 ;  /* 0x00000015120672a4 */ /* 0x000fe2000f8e0206 */
[----:B------:R-:W-:-:S04]  /*0a00*/  IMAD.WIDE.U32 R8, R15, c[0x0][0x188], R8 ;  /* 0x000062000f087a25 */ /* 0x000fc800078e0008 */
[----:B------:R-:W-:Y:S01]  /*0a10*/  IMAD R15, R13, c[0x0][0x17c], R0 ;  /* 0x00005f000d0f7a24 */ /* 0x000fe200078e0200 */
[----:B------:R-:W-:-:S05]  /*0a20*/  IADD3 R9, R9, UR6, RZ ;  /* 0x0000000609097c10 */ /* 0x000fca000fffe0ff */
[----:B------:R-:W-:-:S04]  /*0a30*/  IMAD.WIDE.U32 R8, R13, c[0x0][0x178], R8 ;  /* 0x00005e000d087a25 */ /* 0x000fc800078e0008 */
[----:B------:R-:W-:Y:S01]  /*0a40*/  IMAD.IADD R9, R9, 0x1, R15 ;  /* 0x0000000109097824 */ /* 0x000fe200078e020f */
[----:B------:R-:W-:-:S04]  /*0a50*/  LEA R36, P0, R8, c[0x0][0x160], 0x1 ;  /* 0x0000580008247a11 */ /* 0x000fc800078008ff */
[----:B------:R-:W-:-:S06]  /*0a60*/  LEA.HI.X R37, R8, c[0x0][0x164], R9, 0x1, P0 ;  /* 0x0000590008257a11 */ /* 0x000fcc00000f0c09 */
[----:B------:R-:W5:Y:S03]  /*0a70*/  LDG.E.128 R36, [R36.64] ;  /* 0x0000000a24247981 */ /* 0x000f66000c1e1d00 */
.L_x_1126:
[----:B------:R-:W-:Y:S05]  /*0a80*/  BSYNC B1 ;  /* 0x0000000000017941 */ /* 0x000fea0003800000 */
.L_x_1125:
[----:B------:R-:W-:Y:S05]  /*0a90*/  @P2 BRA `(.L_x_1124) ;  /* 0x0000016000002947 */ /* 0x000fea0003800000 */
[----:B------:R-:W-:Y:S01]  /*0aa0*/  ULDC.64 UR6, c[0x0][0x180] ;  /* 0x0000600000067ab9 */ /* 0x000fe20000000a00 */
[--C-:B------:R-:W-:Y:S01]  /*0ab0*/  SHF.R.S32.HI R11, RZ, 0x1f, R10.reuse ;  /* 0x0000001fff0b7819 */ /* 0x100fe2000001140a */
[----:B------:R-:W-:Y:S01]  /*0ac0*/  UIMAD UR6, UR16, UR6, URZ ;  /* 0x00000006100672a4 */ /* 0x000fe2000f8e023f */
[----:B------:R-:W-:Y:S01]  /*0ad0*/  MOV R9, UR15 ;  /* 0x0000000f00097c02 */ /* 0x000fe20008000f00 */
[----:B------:R-:W-:Y:S01]  /*0ae0*/  ULDC.64 UR20, c[0x0][0x188] ;  /* 0x0000620000147ab9 */ /* 0x000fe20000000a00 */
[----:B------:R-:W-:Y:S01]  /*0af0*/  IMAD.U32 R13, RZ, RZ, UR18 ;  /* 0x00000012ff0d7e24 */ /* 0x000fe2000f8e00ff */
[----:B------:R-:W-:Y:S02]  /*0b00*/  UIMAD UR6, UR15, UR7, UR6 ;  /* 0x000000070f0672a4 */ /* 0x000fe4000f8e0206 */
[----:B------:R-:W-:Y:S01]  /*0b10*/  IMAD.WIDE.U32 R10, R9, c[0x0][0x180], R10 ;  /* 0x00006000090a7a25 */ /* 0x000fe200078e000a */
[----:B------:R-:W-:-:S04]  /*0b20*/  IADD3 R9, P0, R2, 0x10, RZ ;  /* 0x0000001002097810 */ /* 0x000fc80007f1e0ff */
[----:B------:R-:W-:Y:S01]  /*0b30*/  IADD3 R11, R11, UR6, RZ ;  /* 0x000000060b0b7c10 */ /* 0x000fe2000fffe0ff */
[----:B------:R-:W-:Y:S01]  /*0b40*/  UIMAD UR6, UR5, UR20, URZ ;  /* 0x00000014050672a4 */ /* 0x000fe2000f8e023f */
[----:B------:R-:W-:-:S03]  /*0b50*/  IADD3.X R0, RZ, R3, RZ, P0, !PT ;  /* 0x00000003ff007210 */ /* 0x000fc600007fe4ff */
[----:B------:R-:W-:Y:S01]  /*0b60*/  UIMAD UR6, UR18, UR21, UR6 ;  /* 0x00000015120672a4 */ /* 0x000fe2000f8e0206 */
[----:B------:R-:W-:-:S04]  /*0b70*/  IMAD.WIDE.U32 R10, R13, c[0x0][0x188], R10 ;  /* 0x000062000d0a7a25 */ /* 0x000fc800078e000a */
[----:B------:R-:W-:Y:S01]  /*0b80*/  IMAD R0, R0, c[0x0][0x178], RZ ;  /* 0x00005e0000007a24 */ /* 0x000fe200078e02ff */
[----:B------:R-:W-:-:S03]  /*0b90*/  IADD3 R11, R11, UR6, RZ ;  /* 0x000000060b0b7c10 */ /* 0x000fc6000fffe0ff */
[C---:B------:R-:W-:Y:S02]  /*0ba0*/  IMAD R13, R9.reuse, c[0x0][0x17c], R0 ;  /* 0x00005f00090d7a24 */ /* 0x040fe400078e0200 */
[----:B------:R-:W-:-:S04]  /*0bb0*/  IMAD.WIDE.U32 R10, R9, c[0x0][0x178], R10 ;  /* 0x00005e00090a7a25 */ /* 0x000fc800078e000a */
[----:B------:R-:W-:Y:S01]  /*0bc0*/  IMAD.IADD R13, R11, 0x1, R13 ;  /* 0x000000010b0d7824 */ /* 0x000fe200078e020d */
[----:B------:R-:W-:-:S04]  /*0bd0*/  LEA R16, P0, R10, c[0x0][0x160], 0x1 ;  /* 0x000058000a107a11 */ /* 0x000fc800078008ff */
[----:B------:R-:W-:-:S06]  /*0be0*/  LEA.HI.X R17, R10, c[0x0][0x164], R13, 0x1, P0 ;  /* 0x000059000a117a11 */ /* 0x000fcc00000f0c0d */
[----:B------:R-:W5:Y:S03]  /*0bf0*/  LDG.E.128 R16, [R16.64+0x100] ;  /* 0x0001000a10107981 */ /* 0x000f66000c1e1d00 */
.L_x_1124:
[----:B------:R-:W-:Y:S05]  /*0c00*/  BSYNC B0 ;  /* 0x0000000000007941 */ /* 0x000fea0003800000 */
.L_x_1123:
[----:B------:R-:W-:Y:S01]  /*0c10*/  LEA.HI.SX32 R0, R21, 0x20, 0x1c ;  /* 0x0000002015007811 */ /* 0x000fe200078fe2ff */
[----:B------:R-:W-:Y:S01]  /*0c20*/  BSSY B0, `(.L_x_1127) ;  /* 0x000003d000007945 */ /* 0x000fe20003800000 */
[----:B-----5:R-:W-:Y:S01]  /*0c30*/  MOV R74, R36 ;  /* 0x00000024004a7202 */ /* 0x020fe20000000f00 */
[----:B------:R-:W-:Y:S01]  /*0c40*/  IMAD.MOV.U32 R41, RZ, RZ, R37 ;  /* 0x000000ffff297224 */ /* 0x000fe200078e0025 */
[----:B------:R-:W-:Y:S01]  /*0c50*/  ISETP.GE.AND P2, PT, R0, UR19, PT ;  /* 0x0000001300007c0c */ /* 0x000fe2000bf46270 */
[----:B------:R-:W-:Y:S01]  /*0c60*/  CS2R R32, SRZ ;  /* 0x0000000000207805 */ /* 0x000fe2000001ff00 */
[----:B------:R-:W-:Y:S01]  /*0c70*/  CS2R R34, SRZ ;  /* 0x0000000000227805 */ /* 0x000fe2000001ff00 */
[----:B------:R-:W-:Y:S01]  /*0c80*/  CS2R R8, SRZ ;  /* 0x0000000000087805 */ /* 0x000fe2000001ff00 */
[----:B0-----:R-:W-:-:S09]  /*0c90*/  CS2R R10, SRZ ;  /* 0x00000000000a7805 */ /* 0x001fd2000001ff00 */
[----:B------:R-:W-:Y:S05]  /*0ca0*/  @P2 BRA `(.L_x_1128) ;  /* 0x0000034000002947 */ /* 0x000fea0003800000 */
[----:B------:R-:W-:Y:S01]  /*0cb0*/  SHF.L.U32 R14, R42, 0x3, RZ ;  /* 0x000000032a0e7819 */ /* 0x000fe200000006ff */
[----:B------:R-:W-:Y:S03]  /*0cc0*/  BSSY B1, `(.L_x_1129) ;  /* 0x000001b000017945 */ /* 0x000fe60003800000 */
[C---:B------:R-:W-:Y:S02]  /*0cd0*/  ISETP.GE.AND P0, PT, R14.reuse, c[0x0][0x16c], PT ;  /* 0x00005b000e007a0c */ /* 0x040fe40003f06270 */
[----:B------:R-:W-:-:S04]  /*0ce0*/  IADD3 R0, R14, 0x80, RZ ;  /* 0x000000800e007810 */ /* 0x000fc80007ffe0ff */
[----:B------:R-:W-:-:S07]  /*0cf0*/  ISETP.GE.AND P3, PT, R0, c[0x0][0x16c], PT ;  /* 0x00005b0000007a0c */ /* 0x000fce0003f66270 */
[----:B------:R-:W-:Y:S05]  /*0d00*/  @P0 BRA `(.L_x_1130) ;  /* 0x0000016000000947 */ /* 0x000fea0003800000 */
[----:B------:R-:W-:Y:S01]  /*0d10*/  ULDC.64 UR6, c[0x0][0x180] ;  /* 0x0000600000067ab9 */ /* 0x000fe20000000a00 */
[--C-:B------:R-:W-:Y:S01]  /*0d20*/  SHF.R.S32.HI R15, RZ, 0x1f, R14.reuse ;  /* 0x0000001fff0f7819 */ /* 0x100fe2000001140e */
[----:B------:R-:W-:Y:S01]  /*0d30*/  UIMAD UR6, UR16, UR6, URZ ;  /* 0x00000006100672a4 */ /* 0x000fe2000f8e023f */
[----:B------:R-:W-:Y:S01]  /*0d40*/  IMAD.U32 R13, RZ, RZ, UR15 ;  /* 0x0000000fff0d7e24 */ /* 0x000fe2000f8e00ff */
[----:B------:R-:W-:Y:S01]  /*0d50*/  ULDC.64 UR20, c[0x0][0x188] ;  /* 0x0000620000147ab9 */ /* 0x000fe20000000a00 */
[----:B------:R-:W-:Y:S01]  /*0d60*/  MOV R25, UR18 ;  /* 0x0000001200197c02 */ /* 0x000fe20008000f00 */
[----:B------:R-:W-:Y:S01]  /*0d70*/  UIMAD UR6, UR15, UR7, UR6 ;  /* 0x000000070f0672a4 */ /* 0x000fe2000f8e0206 */
[----:B------:R-:W-:Y:S01]  /*0d80*/  IMAD.WIDE.U32 R12, R13, c[0x0][0x180], R14 ;  /* 0x000060000d0c7a25 */ /* 0x000fe200078e000e */
[----:B------:R-:W-:-:S04]  /*0d90*/  IADD3 R23, P0, R2, 0x20, RZ ;  /* 0x0000002002177810 */ /* 0x000fc80007f1e0ff */
[----:B------:R-:W-:Y:S01]  /*0da0*/  IADD3 R13, R13, UR6, RZ ;  /* 0x000000060d0d7c10 */ /* 0x000fe2000fffe0ff */
[----:B------:R-:W-:Y:S01]  /*0db0*/  UIMAD UR6, UR5, UR20, URZ ;  /* 0x00000014050672a4 */ /* 0x000fe2000f8e023f */
[----:B------:R-:W-:-:S03]  /*0dc0*/  IMAD.X R0, RZ, RZ, R3, P0 ;  /* 0x000000ffff007224 */ /* 0x000fc600000e0603 */
[----:B------:R-:W-:Y:S01]  /*0dd0*/  UIMAD UR6, UR18, UR21, UR6 ;  /* 0x00000015120672a4 */ /* 0x000fe2000f8e0206 */
[----:B------:R-:W-:-:S04]  /*0de0*/  IMAD.WIDE.U32 R12, R25, c[0x0][0x188], R12 ;  /* 0x00006200190c7a25 */ /* 0x000fc800078e000c */
[----:B------:R-:W-:Y:S01]  /*0df0*/  IMAD R0, R0, c[0x0][0x178], RZ ;  /* 0x00005e0000007a24 */ /* 0x000fe200078e02ff */
[----:B------:R-:W-:-:S03]  /*0e00*/  IADD3 R13, R13, UR6, RZ ;  /* 0x000000060d0d7c10 */ /* 0x000fc6000fffe0ff */
[C---:B------:R-:W-:Y:S02]  /*0e10*/  IMAD R25, R23.reuse, c[0x0][0x17c], R0 ;  /* 0x00005f0017197a24 */ /* 0x040fe400078e0200 */
[----:B------:R-:W-:-:S05]  /*0e20*/  IMAD.WIDE.U32 R12, R23, c[0x0][0x178], R12 ;  /* 0x00005e00170c7a25 */ /* 0x000fca00078e000c */
[----:B------:R-:W-:Y:S02]  /*0e30*/  IADD3 R13, R13, R25, RZ ;  /* 0x000000190d0d7210 */ /* 0x000fe40007ffe0ff */
[----:B------:R-:W-:-:S04]  /*0e40*/  LEA R32, P0, R12, c[0x0][0x160], 0x1 ;  /* 0x000058000c207a11 */ /* 0x000fc800078008ff */
[----:B------:R-:W-:-:S06]  /*0e50*/  LEA.HI.X R33, R12, c[0x0][0x164], R13, 0x1, P0 ;  /* 0x000059000c217a11 */ /* 0x000fcc00000f0c0d */
[----:B------:R-:W5:Y:S03]  /*0e60*/  LDG.E.128 R32, [R32.64] ;  /* 0x0000000a20207981 */ /* 0x000f66000c1e1d00 */
.L_x_1130:
[----:B------:R-:W-:Y:S05]  /*0e70*/  BSYNC B1 ;  /* 0x0000000000017941 */ /* 0x000fea0003800000 */
.L_x_1129:
        /* <DEDUP_REMOVED lines=22> */
[----:B------:R-:W5:Y:S03]  /*0fe0*/  LDG.E.128 R8, [R8.64+0x100] ;  /* 0x0001000a08087981 */ /* 0x000f66000c1e1d00 */
.L_x_1128:
[----:B------:R-:W-:Y:S05]  /*0ff0*/  BSYNC B0 ;  /* 0x0000000000007941 */ /* 0x000fea0003800000 */
.L_x_1127:
[--C-:B------:R-:W-:Y:S01]  /*1000*/  HADD2.F32 R0, -RZ, R4.reuse.H0_H0 ;  /* 0x20000004ff007230 */ /* 0x100fe20000004100 */
[----:B------:R-:W-:Y:S01]  /*1010*/  IMAD.SHL.U32 R28, R42, 0x8, RZ ;  /* 0x000000082a1c7824 */ /* 0x000fe200078e00ff */
[----:B------:R-:W-:Y:S01]  /*1020*/  HADD2.F32 R47, -RZ, R4.H1_H1 ;  /* 0x30000004ff2f7230 */ /* 0x000fe20000004100 */
[----:B------:R-:W-:Y:S01]  /*1030*/  LEA.HI.SX32 R4, R21, 0x30, 0x1c ;  /* 0x0000003015047811 */ /* 0x000fe200078fe2ff */
[----:B------:R-:W-:Y:S01]  /*1040*/  BSSY B0, `(.L_x_1131) ;  /* 0x0000032000007945 */ /* 0x000fe20003800000 */
[--C-:B------:R-:W-:Y:S01]  /*1050*/  HADD2.F32 R48, -RZ, R5.reuse.H0_H0 ;  /* 0x20000005ff307230 */ /* 0x100fe20000004100 */
[----:B-----5:R-:W-:Y:S01]  /*1060*/  IMAD.MOV.U32 R36, RZ, RZ, R32 ;  /* 0x000000ffff247224 */ /* 0x020fe200078e0020 */
[----:B------:R-:W-:Y:S01]  /*1070*/  ISETP.GE.AND P0, PT, R4, UR19, PT ;  /* 0x0000001304007c0c */ /* 0x000fe2000bf06270 */
[----:B------:R-:W-:Y:S01]  /*1080*/  HADD2.F32 R49, -RZ, R5.H1_H1 ;  /* 0x30000005ff317230 */ /* 0x000fe20000004100 */
[----:B------:R-:W-:Y:S01]  /*1090*/  MOV R37, R33 ;  /* 0x0000002100257202 */ /* 0x000fe20000000f00 */
[--C-:B------:R-:W-:Y:S01]  /*10a0*/  HADD2.F32 R50, -RZ, R6.reuse.H0_H0 ;  /* 0x20000006ff327230 */ /* 0x100fe20000004100 */
[----:B------:R-:W-:Y:S01]  /*10b0*/  MOV R27, UR15 ;  /* 0x0000000f001b7c02 */ /* 0x000fe20008000f00 */
[----:B------:R-:W-:Y:S01]  /*10c0*/  HADD2.F32 R52, -RZ, R6.H1_H1 ;  /* 0x30000006ff347230 */ /* 0x000fe20000004100 */
[----:B------:R-:W-:Y:S01]  /*10d0*/  CS2R R12, SRZ ;  /* 0x00000000000c7805 */ /* 0x000fe2000001ff00 */
[--C-:B------:R-:W-:Y:S01]  /*10e0*/  HADD2.F32 R51, -RZ, R7.reuse.H0_H0 ;  /* 0x20000007ff337230 */ /* 0x100fe20000004100 */
[----:B------:R-:W-:Y:S01]  /*10f0*/  CS2R R14, SRZ ;  /* 0x00000000000e7805 */ /* 0x000fe2000001ff00 */
[----:B------:R-:W-:Y:S01]  /*1100*/  HADD2.F32 R56, -RZ, R7.H1_H1 ;  /* 0x30000007ff387230 */ /* 0x000fe20000004100 */
[----:B------:R-:W-:Y:S01]  /*1110*/  CS2R R4, SRZ ;  /* 0x0000000000047805 */ /* 0x000fe2000001ff00 */
[--C-:B------:R-:W-:Y:S01]  /*1120*/  HADD2.F32 R53, -RZ, R16.reuse.H0_H0 ;  /* 0x20000010ff357230 */ /* 0x100fe20000004100 */
[----:B------:R-:W-:Y:S01]  /*1130*/  CS2R R6, SRZ ;  /* 0x0000000000067805 */ /* 0x000fe2000001ff00 */
[----:B------:R-:W-:Y:S01]  /*1140*/  HADD2.F32 R57, -RZ, R16.H1_H1 ;  /* 0x30000010ff397230 */ /* 0x000fe20000004100 */
[----:B------:R-:W-:Y:S01]  /*1150*/  SHF.R.S32.HI R29, RZ, 0x1f, R28 ;  /* 0x0000001fff1d7819 */ /* 0x000fe2000001141c */
[----:B------:R-:W-:-:S02]  /*1160*/  HADD2.F32 R58, -RZ, R17.H0_H0 ;  /* 0x20000011ff3a7230 */ /* 0x000fc40000004100 */
[----:B------:R-:W-:Y:S02]  /*1170*/  HADD2.F32 R59, -RZ, R17.H1_H1 ;  /* 0x30000011ff3b7230 */ /* 0x000fe40000004100 */
[--C-:B------:R-:W-:Y:S02]  /*1180*/  HADD2.F32 R60, -RZ, R18.reuse.H0_H0 ;  /* 0x20000012ff3c7230 */ /* 0x100fe40000004100 */
[----:B------:R-:W-:Y:S01]  /*1190*/  HADD2.F32 R62, -RZ, R18.H1_H1 ;  /* 0x30000012ff3e7230 */ /* 0x000fe20000004100 */
[----:B------:R-:W-:Y:S05]  /*11a0*/  @P0 BRA `(.L_x_1132) ;  /* 0x000001b000000947 */ /* 0x000fea0003800000 */
[----:B------:R-:W-:Y:S01]  /*11b0*/  IMAD.SHL.U32 R22, R42, 0x8, RZ ;  /* 0x000000082a167824 */ /* 0x000fe200078e00ff */
[----:B------:R-:W-:Y:S01]  /*11c0*/  ULDC.64 UR6, c[0x0][0x180] ;  /* 0x0000600000067ab9 */ /* 0x000fe20000000a00 */
[----:B------:R-:W-:Y:S01]  /*11d0*/  MOV R17, UR15 ;  /* 0x0000000f00117c02 */ /* 0x000fe20008000f00 */
[----:B------:R-:W-:Y:S01]  /*11e0*/  UIMAD UR6, UR16, UR6, URZ ;  /* 0x00000006100672a4 */ /* 0x000fe2000f8e023f */
[----:B------:R-:W-:Y:S01]  /*11f0*/  IMAD.U32 R25, RZ, RZ, UR18 ;  /* 0x00000012ff197e24 */ /* 0x000fe2000f8e00ff */
[--C-:B------:R-:W-:Y:S01]  /*1200*/  SHF.R.S32.HI R23, RZ, 0x1f, R22.reuse ;  /* 0x0000001fff177819 */ /* 0x100fe20000011416 */
[----:B------:R-:W-:Y:S01]  /*1210*/  ULDC.64 UR20, c[0x0][0x188] ;  /* 0x0000620000147ab9 */ /* 0x000fe20000000a00 */
[C---:B------:R-:W-:Y:S01]  /*1220*/  IADD3 R24, R22.reuse, 0x80, RZ ;  /* 0x0000008016187810 */ /* 0x040fe20007ffe0ff */
[----:B------:R-:W-:Y:S01]  /*1230*/  UIMAD UR6, UR15, UR7, UR6 ;  /* 0x000000070f0672a4 */ /* 0x000fe2000f8e0206 */
[----:B------:R-:W-:Y:S01]  /*1240*/  ISETP.GE.AND P4, PT, R22, c[0x0][0x16c], PT ;  /* 0x00005b0016007a0c */ /* 0x000fe20003f86270 */
[----:B------:R-:W-:Y:S01]  /*1250*/  IMAD.WIDE.U32 R16, R17, c[0x0][0x180], R22 ;  /* 0x0000600011107a25 */ /* 0x000fe200078e0016 */
[----:B------:R-:W-:-:S02]  /*1260*/  IADD3 R23, P3, R2, 0x30, RZ ;  /* 0x0000003002177810 */ /* 0x000fc40007f7e0ff */
[----:B------:R-:W-:Y:S02]  /*1270*/  ISETP.GE.AND P5, PT, R24, c[0x0][0x16c], PT ;  /* 0x00005b0018007a0c */ /* 0x000fe40003fa6270 */
        /* <DEDUP_REMOVED lines=14> */
.L_x_1132:
[----:B------:R-:W-:Y:S05]  /*1360*/  BSYNC B0 ;  /* 0x0000000000007941 */ /* 0x000fea0003800000 */
.L_x_1131:
[----:B------:R-:W-:Y:S01]  /*1370*/  ULDC.64 UR6, c[0x0][0x1a0] ;  /* 0x0000680000067ab9 */ /* 0x000fe20000000a00 */
[----:B------:R-:W-:Y:S01]  /*1380*/  IMAD.WIDE.U32 R16, R27, c[0x0][0x1a0], R28 ;  /* 0x000068001b107a25 */ /* 0x000fe200078e001c */
[----:B------:R-:W-:Y:S01]  /*1390*/  UIMAD UR6, UR16, UR6, URZ ;  /* 0x00000006100672a4 */ /* 0x000fe2000f8e023f */
[----:B------:R-:W-:Y:S01]  /*13a0*/  MOV R31, UR18 ;  /* 0x00000012001f7c02 */ /* 0x000fe20008000f00 */
[----:B------:R-:W-:Y:S01]  /*13b0*/  BSSY B0, `(.L_x_1133) ;  /* 0x0000024000007945 */ /* 0x000fe20003800000 */
[--C-:B------:R-:W-:Y:S01]  /*13c0*/  HADD2.F32 R61, -RZ, R19.reuse.H0_H0 ;  /* 0x20000013ff3d7230 */ /* 0x100fe20000004100 */
[----:B------:R-:W-:Y:S01]  /*13d0*/  UIMAD UR6, UR15, UR7, UR6 ;  /* 0x000000070f0672a4 */ /* 0x000fe2000f8e0206 */
[----:B------:R-:W-:Y:S01]  /*13e0*/  HADD2.F32 R64, -RZ, R19.H1_H1 ;  /* 0x30000013ff407230 */ /* 0x000fe20000004100 */
[----:B------:R-:W-:Y:S01]  /*13f0*/  LEA.HI.SX32 R21, R21, 0x10, 0x1c ;  /* 0x0000001015157811 */ /* 0x000fe200078fe2ff */
[--C-:B------:R-:W-:Y:S01]  /*1400*/  HADD2.F32 R63, -RZ, R8.reuse.H0_H0 ;  /* 0x20000008ff3f7230 */ /* 0x100fe20000004100 */
[----:B------:R-:W-:Y:S01]  /*1410*/  CS2R R18, SRZ ;  /* 0x0000000000127805 */ /* 0x000fe2000001ff00 */
[----:B------:R-:W-:Y:S01]  /*1420*/  HADD2.F32 R66, -RZ, R8.H1_H1 ;  /* 0x30000008ff427230 */ /* 0x000fe20000004100 */
[----:B------:R-:W-:Y:S01]  /*1430*/  IADD3 R17, R17, UR6, RZ ;  /* 0x0000000611117c10 */ /* 0x000fe2000fffe0ff */
[----:B------:R-:W-:Y:S01]  /*1440*/  ULDC.64 UR6, c[0x0][0x1a8] ;  /* 0x00006a0000067ab9 */ /* 0x000fe20000000a00 */
[--C-:B------:R-:W-:Y:S01]  /*1450*/  HADD2.F32 R65, -RZ, R9.reuse.H0_H0 ;  /* 0x20000009ff417230 */ /* 0x100fe20000004100 */
[----:B------:R-:W-:Y:S01]  /*1460*/  UIMAD UR6, UR5, UR6, URZ ;  /* 0x00000006050672a4 */ /* 0x000fe2000f8e023f */
[----:B------:R-:W-:Y:S01]  /*1470*/  HADD2.F32 R68, -RZ, R9.H1_H1 ;  /* 0x30000009ff447230 */ /* 0x000fe20000004100 */
[----:B------:R-:W-:Y:S01]  /*1480*/  IMAD.WIDE.U32 R30, R31, c[0x0][0x1a8], R16 ;  /* 0x00006a001f1e7a25 */ /* 0x000fe200078e0010 */
[--C-:B------:R-:W-:Y:S01]  /*1490*/  HADD2.F32 R67, -RZ, R10.reuse.H0_H0 ;  /* 0x2000000aff437230 */ /* 0x100fe20000004100 */
[----:B------:R-:W-:Y:S01]  /*14a0*/  UIMAD UR6, UR18, UR7, UR6 ;  /* 0x00000007120672a4 */ /* 0x000fe2000f8e0206 */
[----:B------:R-:W-:Y:S01]  /*14b0*/  HADD2.F32 R70, -RZ, R10.H1_H1 ;  /* 0x3000000aff467230 */ /* 0x000fe20000004100 */
[----:B------:R-:W-:Y:S01]  /*14c0*/  CS2R R16, SRZ ;  /* 0x0000000000107805 */ /* 0x000fe2000001ff00 */
[--C-:B------:R-:W-:Y:S01]  /*14d0*/  HADD2.F32 R69, -RZ, R11.reuse.H0_H0 ;  /* 0x2000000bff457230 */ /* 0x100fe20000004100 */
[----:B------:R-:W-:Y:S01]  /*14e0*/  CS2R R8, SRZ ;  /* 0x0000000000087805 */ /* 0x000fe2000001ff00 */
[----:B------:R-:W-:Y:S01]  /*14f0*/  HADD2.F32 R72, -RZ, R11.H1_H1 ;  /* 0x3000000bff487230 */ /* 0x000fe20000004100 */
[----:B------:R-:W-:Y:S01]  /*1500*/  IADD3 R33, R31, UR6, RZ ;  /* 0x000000061f217c10 */ /* 0x000fe2000fffe0ff */
[----:B------:R-:W-:Y:S01]  /*1510*/  CS2R R10, SRZ ;  /* 0x00000000000a7805 */ /* 0x000fe2000001ff00 */
[----:B------:R-:W-:Y:S05]  /*1520*/  @P1 BRA `(.L_x_1134) ;  /* 0x000000c000001947 */ /* 0x000fea0003800000 */
[----:B------:R-:W-:Y:S01]  /*1530*/  IMAD R25, R3, c[0x0][0x198], RZ ;  /* 0x0000660003197a24 */ /* 0x000fe200078e02ff */
[C---:B------:R-:W-:Y:S01]  /*1540*/  IADD3 R24, R28.reuse, 0x80, RZ ;  /* 0x000000801c187810 */ /* 0x040fe20007ffe0ff */
[----:B------:R-:W-:Y:S01]  /*1550*/  IMAD.MOV.U32 R32, RZ, RZ, R30 ;  /* 0x000000ffff207224 */ /* 0x000fe200078e001e */
[----:B------:R-:W-:Y:S01]  /*1560*/  ISETP.GE.AND P3, PT, R28, c[0x0][0x16c], PT ;  /* 0x00005b001c007a0c */ /* 0x000fe20003f66270 */
[----:B------:R-:W-:Y:S01]  /*1570*/  IMAD R25, R2, c[0x0][0x19c], R25 ;  /* 0x0000670002197a24 */ /* 0x000fe200078e0219 */
[----:B------:R-:W-:Y:S01]  /*1580*/  ISETP.GE.AND P4, PT, R24, c[0x0][0x16c], PT ;  /* 0x00005b0018007a0c */ /* 0x000fe20003f86270 */
[----:B0-----:R-:W-:-:S05]  /*1590*/  IMAD.WIDE.U32 R22, R2, c[0x0][0x198], R32 ;  /* 0x0000660002167a25 */ /* 0x001fca00078e0020 */
[----:B------:R-:W-:Y:S02]  /*15a0*/  IADD3 R23, R23, R25, RZ ;  /* 0x0000001917177210 */ /* 0x000fe40007ffe0ff */
[----:B------:R-:W-:-:S04]  /*15b0*/  LEA R24, P1, R22, c[0x0][0x190], 0x1 ;  /* 0x0000640016187a11 */ /* 0x000fc800078208ff */
[----:B------:R-:W-:-:S05]  /*15c0*/  LEA.HI.X R25, R22, c[0x0][0x194], R23, 0x1, P1 ;  /* 0x0000650016197a11 */ /* 0x000fca00008f0c17 */
[----:B------:R0:W5:Y:S04]  /*15d0*/  @!P3 LDG.E.128 R16, [R24.64] ;  /* 0x0000000a1810b981 */ /* 0x000168000c1e1d00 */
[----:B------:R0:W5:Y:S02]  /*15e0*/  @!P4 LDG.E.128 R8, [R24.64+0x100] ;  /* 0x0001000a1808c981 */ /* 0x000164000c1e1d00 */
.L_x_1134:
[----:B------:R-:W-:Y:S05]  /*15f0*/  BSYNC B0 ;  /* 0x0000000000007941 */ /* 0x000fea0003800000 */
.L_x_1133:
[----:B------:R-:W-:Y:S01]  /*1600*/  ISETP.GE.AND P1, PT, R21, UR19, PT ;  /* 0x0000001315007c0c */ /* 0x000fe2000bf26270 */
[----:B-----5:R-:W-:Y:S01]  /*1610*/  IMAD.MOV.U32 R71, RZ, RZ, R12 ;  /* 0x000000ffff477224 */ /* 0x020fe200078e000c */
[----:B------:R-:W-:Y:S01]  /*1620*/  HADD2.F32 R12, -RZ, R20.H1_H1 ;  /* 0x30000014ff0c7230 */ /* 0x000fe20000004100 */
[----:B------:R-:W-:Y:S01]  /*1630*/  MOV R78, R13 ;  /* 0x0000000d004e7202 */ /* 0x000fe20000000f00 */
[----:B------:R-:W-:Y:S01]  /*1640*/  HADD2.F32 R21, -RZ, R16.H1_H1 ;  /* 0x30000010ff157230 */ /* 0x000fe20000004100 */
[----:B------:R-:W-:Y:S01]  /*1650*/  BSSY B0, `(.L_x_1135) ;  /* 0x0000029000007945 */ /* 0x000fe20003800000 */
[----:B------:R-:W-:Y:S01]  /*1660*/  HADD2.F32 R20, -RZ, R20.H0_H0 ;  /* 0x20000014ff147230 */ /* 0x000fe20000004100 */
[----:B------:R-:W-:Y:S01]  /*1670*/  IMAD.MOV.U32 R75, RZ, RZ, R14 ;  /* 0x000000ffff4b7224 */ /* 0x000fe200078e000e */
[----:B------:R-:W-:Y:S01]  /*1680*/  HADD2.F32 R13, -RZ, R16.H0_H0 ;  /* 0x20000010ff0d7230 */ /* 0x000fe20000004100 */
[----:B------:R-:W-:Y:S01]  /*1690*/  FMUL.FTZ R12, R12, R21 ;  /* 0x000000150c0c7220 */ /* 0x000fe20000410000 */
[----:B------:R-:W-:Y:S01]  /*16a0*/  MOV R79, R15 ;  /* 0x0000000f004f7202 */ /* 0x000fe20000000f00 */
[----:B------:R-:W-:Y:S01]  /*16b0*/  IMAD.MOV.U32 R87, RZ, RZ, R17 ;  /* 0x000000ffff577224 */ /* 0x000fe200078e0011 */
[----:B------:R-:W-:Y:S01]  /*16c0*/  MOV R82, R18 ;  /* 0x0000001200527202 */ /* 0x000fe20000000f00 */
[----:B------:R-:W-:Y:S01]  /*16d0*/  IMAD.MOV.U32 R83, RZ, RZ, R19 ;  /* 0x000000ffff537224 */ /* 0x000fe200078e0013 */
[----:B------:R-:W-:Y:S01]  /*16e0*/  HADD2.F32 R54, -RZ, R73.H0_H0 ;  /* 0x20000049ff367230 */ /* 0x000fe20000004100 */
[----:B------:R-:W-:Y:S01]  /*16f0*/  FFMA.FTZ R55, R20, R13, R12 ;  /* 0x0000000d14377223 */ /* 0x000fe2000001000c */
[----:B------:R-:W-:Y:S01]  /*1700*/  CS2R R16, SRZ ;  /* 0x0000000000107805 */ /* 0x000fe2000001ff00 */
[----:B------:R-:W-:Y:S01]  /*1710*/  CS2R R18, SRZ ;  /* 0x0000000000127805 */ /* 0x000fe2000001ff00 */
[----:B------:R-:W-:Y:S01]  /*1720*/  CS2R R12, SRZ ;  /* 0x00000000000c7805 */ /* 0x000fe2000001ff00 */
[----:B------:R-:W-:Y:S01]  /*1730*/  CS2R R14, SRZ ;  /* 0x00000000000e7805 */ /* 0x000fe2000001ff00 */
[----:B------:R-:W-:Y:S05]  /*1740*/  @P1 BRA `(.L_x_1136) ;  /* 0x0000019000001947 */ /* 0x000fea0003800000 */
[----:B------:R-:W-:Y:S02]  /*1750*/  ISETP.GE.AND P3, PT, R28, c[0x0][0x16c], PT ;  /* 0x00005b001c007a0c */ /* 0x000fe40003f66270 */
[----:B------:R-:W-:-:S04]  /*1760*/  LEA R20, R42, 0x80, 0x3 ;  /* 0x000000802a147811 */ /* 0x000fc800078e18ff */
[----:B------:R-:W-:-:S07]  /*1770*/  ISETP.GE.AND P1, PT, R20, c[0x0][0x16c], PT ;  /* 0x00005b0014007a0c */ /* 0x000fce0003f26270 */
[C---:B0-----:R-:W-:Y:S01]  /*1780*/  @!P3 IADD3 R25, P4, R2.reuse, 0x10, RZ ;  /* 0x000000100219b810 */ /* 0x041fe20007f9e0ff */
        /* <DEDUP_REMOVED lines=12> */
[----:B------:R-:W-:-:S04]  /*1850*/  @!P1 IMAD.WIDE.U32 R22, R27, c[0x0][0x198], R22 ;  /* 0x000066001b169a25 */ /* 0x000fc800078e0016 */
[----:B------:R-:W-:Y:S01]  /*1860*/  @!P1 IMAD R27, R27, c[0x0][0x19c], R24 ;  /* 0x000067001b1b9a24 */ /* 0x000fe200078e0218 */
[----:B------:R-:W-:Y:S02]  /*1870*/  @!P3 LEA R24, P4, R20, c[0x0][0x190], 0x1 ;  /* 0x000064001418ba11 */ /* 0x000fe400078808ff */
[----:B------:R-:W-:Y:S01]  /*1880*/  @!P1 LEA R26, P5, R22, c[0x0][0x190], 0x1 ;  /* 0x00006400161a9a11 */ /* 0x000fe200078a08ff */
[----:B------:R-:W-:Y:S01]  /*1890*/  @!P1 IMAD.IADD R27, R23, 0x1, R27 ;  /* 0x00000001171b9824 */ /* 0x000fe200078e021b */
[----:B------:R-:W-:-:S04]  /*18a0*/  @!P3 LEA.HI.X R25, R20, c[0x0][0x194], R21, 0x1, P4 ;  /* 0x000065001419ba11 */ /* 0x000fc800020f0c15 */
[----:B------:R-:W-:Y:S01]  /*18b0*/  @!P1 LEA.HI.X R27, R22, c[0x0][0x194], R27, 0x1, P5 ;  /* 0x00006500161b9a11 */ /* 0x000fe200028f0c1b */
[----:B------:R0:W5:Y:S04]  /*18c0*/  @!P3 LDG.E.128 R16, [R24.64] ;  /* 0x0000000a1810b981 */ /* 0x000168000c1e1d00 */
[----:B------:R0:W5:Y:S02]  /*18d0*/  @!P1 LDG.E.128 R12, [R26.64+0x100] ;  /* 0x0001000a1a0c9981 */ /* 0x000164000c1e1d00 */
.L_x_1136:
[----:B------:R-:W-:Y:S05]  /*18e0*/  BSYNC B0 ;  /* 0x0000000000007941 */ /* 0x000fea0003800000 */
.L_x_1135:
[----:B------:R-:W-:Y:S01]  /*18f0*/  HADD2.F32 R21, -RZ, R87.H0_H0 ;  /* 0x20000057ff157230 */ /* 0x000fe20000004100 */
[----:B------:R-:W-:Y:S01]  /*1900*/  BSSY B0, `(.L_x_1137) ;  /* 0x0000024000007945 */ /* 0x000fe20003800000 */
[----:B-----5:R-:W-:Y:S01]  /*1910*/  MOV R89, R16 ;  /* 0x0000001000597202 */ /* 0x020fe20000000f00 */
[----:B------:R-:W-:Y:S01]  /*1920*/  IMAD.MOV.U32 R84, RZ, RZ, R17 ;  /* 0x000000ffff547224 */ /* 0x000fe200078e0011 */
[----:B------:R-:W-:Y:S01]  /*1930*/  MOV R85, R18 ;  /* 0x0000001200557202 */ /* 0x000fe20000000f00 */
[----:B------:R-:W-:Y:S01]  /*1940*/  IMAD.MOV.U32 R86, RZ, RZ, R19 ;  /* 0x000000ffff567224 */ /* 0x000fe200078e0013 */
[----:B0-----:R-:W-:Y:S01]  /*1950*/  CS2R R22, SRZ ;  /* 0x0000000000167805 */ /* 0x001fe2000001ff00 */
[----:B------:R-:W-:Y:S01]  /*1960*/  FFMA.FTZ R88, R54, R21, R55 ;  /* 0x0000001536587223 */ /* 0x000fe20000010037 */
[----:B------:R-:W-:Y:S01]  /*1970*/  CS2R R16, SRZ ;  /* 0x0000000000107805 */ /* 0x000fe2000001ff00 */
[----:B------:R-:W-:Y:S01]  /*1980*/  CS2R R20, SRZ ;  /* 0x0000000000147805 */ /* 0x000fe2000001ff00 */
[----:B------:R-:W-:Y:S01]  /*1990*/  CS2R R18, SRZ ;  /* 0x0000000000127805 */ /* 0x000fe2000001ff00 */
[----:B------:R-:W-:Y:S05]  /*19a0*/  @P2 BRA `(.L_x_1138) ;  /* 0x0000019000002947 */ /* 0x000fea0003800000 */
[----:B------:R-:W-:Y:S02]  /*19b0*/  ISETP.GE.AND P2, PT, R28, c[0x0][0x16c], PT ;  /* 0x00005b001c007a0c */ /* 0x000fe40003f46270 */
[----:B------:R-:W-:-:S04]  /*19c0*/  LEA R24, R42, 0x80, 0x3 ;  /* 0x000000802a187811 */ /* 0x000fc800078e18ff */
        /* <DEDUP_REMOVED lines=23> */
.L_x_1138:
[----:B------:R-:W-:Y:S05]  /*1b40*/  BSYNC B0 ;  /* 0x0000000000007941 */ /* 0x000fea0003800000 */
.L_x_1137:
        /* <DEDUP_REMOVED lines=10> */
[----:B------:R-:W-:Y:S01]  /*1bf0*/  IMAD.MOV.U32 R55, RZ, RZ, R23 ;  /* 0x000000ffff377224 */ /* 0x000fe200078e0017 */
[----:B------:R-:W-:Y:S01]  /*1c00*/  HADD2.F32 R21, -RZ, R89.H0_H0 ;  /* 0x20000059ff157230 */ /* 0x000fe20000004100 */
[----:B------:R-:W-:Y:S01]  /*1c10*/  CS2R R22, SRZ ;  /* 0x0000000000167805 */ /* 0x000fe2000001ff00 */
[----:B------:R-:W-:Y:S01]  /*1c20*/  CS2R R26, SRZ ;  /* 0x00000000001a7805 */ /* 0x000fe2000001ff00 */
[----:B------:R-:W-:Y:S01]  /*1c30*/  FFMA.FTZ R91, R73, R24, R88 ;  /* 0x00000018495b7223 */ /* 0x000fe20000010058 */
[----:B------:R-:W-:Y:S01]  /*1c40*/  HADD2.F32 R88, -RZ, R41.H0_H0 ;  /* 0x20000029ff587230 */ /* 0x000fe20000004100 */
[----:B------:R-:W-:Y:S01]  /*1c50*/  FFMA.FTZ R92, R74, R21, R20 ;  /* 0x000000154a5c7223 */ /* 0x000fe20000010014 */
[----:B------:R-:W-:Y:S01]  /*1c60*/  HADD2.F32 R74, -RZ, R40.H0_H0 ;  /* 0x20000028ff4a7230 */ /* 0x000fe20000004100 */
[----:B------:R-:W-:Y:S01]  /*1c70*/  CS2R R20, SRZ ;  /* 0x0000000000147805 */ /* 0x000fe2000001ff00 */
[----:B------:R-:W-:Y:S01]  /*1c80*/  CS2R R24, SRZ ;  /* 0x0000000000187805 */ /* 0x000fe2000001ff00 */
[----:B------:R-:W-:-:S02]  /*1c90*/  HADD2.F32 R73, -RZ, R36.H1_H1 ;  /* 0x30000024ff497230 */ /* 0x000fc40000004100 */
[----:B------:R-:W-:Y:S02]  /*1ca0*/  HADD2.F32 R89, -RZ, R82.H0_H0 ;  /* 0x20000052ff597230 */ /* 0x000fe40000004100 */
[----:B------:R-:W-:Y:S02]  /*1cb0*/  HADD2.F32 R87, -RZ, R84.H0_H0 ;  /* 0x20000054ff577230 */ /* 0x000fe40000004100 */
[----:B------:R-:W-:Y:S01]  /*1cc0*/  HADD2.F32 R90, -RZ, R81.H1_H1 ;  /* 0x30000051ff5a7230 */ /* 0x000fe20000004100 */
[----:B------:R-:W-:Y:S05]  /*1cd0*/  @P0 BRA `(.L_x_1140) ;  /* 0x000000f000000947 */ /* 0x000fea0003800000 */
[----:B------:R-:W-:Y:S01]  /*1ce0*/  IADD3 R31, P0, R2, 0x30, RZ ;  /* 0x00000030021f7810 */ /* 0x000fe20007f1e0ff */
[----:B------:R-:W-:Y:S01]  /*1cf0*/  IMAD.MOV.U32 R2, RZ, RZ, R30 ;  /* 0x000000ffff027224 */ /* 0x000fe200078e001e */
[----:B------:R-:W-:Y:S02]  /*1d00*/  LEA R30, R42, 0x80, 0x3 ;  /* 0x000000802a1e7811 */ /* 0x000fe400078e18ff */
[----:B------:R-:W-:Y:S02]  /*1d10*/  IADD3.X R29, RZ, R3, RZ, P0, !PT ;  /* 0x00000003ff1d7210 */ /* 0x000fe400007fe4ff */
        /* <DEDUP_REMOVED lines=11> */
.L_x_1140:
[----:B------:R-:W-:Y:S05]  /*1dd0*/  BSYNC B0 ;  /* 0x0000000000007941 */ /* 0x000fea0003800000 */
.L_x_1139:
[----:B------:R-:W-:Y:S01]  /*1de0*/  HADD2.F32 R36, -RZ, R36.H0_H0 ;  /* 0x20000024ff247230 */ /* 0x000fe20000004100 */
[----:B------:R-:W-:Y:S01]  /*1df0*/  FMUL.FTZ R90, R73, R90 ;  /* 0x0000005a495a7220 */ /* 0x000fe20000410000 */
[----:B------:R-:W-:Y:S01]  /*1e00*/  HADD2.F32 R81, -RZ, R81.H0_H0 ;  /* 0x20000051ff517230 */ /* 0x000fe20000004100 */
[----:B------:R-:W-:Y:S01]  /*1e10*/  FFMA.FTZ R2, R74, R89, R91 ;  /* 0x000000594a027223 */ /* 0x000fe2000001005b */
[----:B------:R-:W-:Y:S01]  /*1e20*/  HADD2.F32 R89, -RZ, R37.H0_H0 ;  /* 0x20000025ff597230 */ /* 0x000fe20000004100 */
[----:B------:R-:W-:Y:S01]  /*1e30*/  FFMA.FTZ R88, R88, R87, R92 ;  /* 0x0000005758587223 */ /* 0x000fe2000001005c */
[----:B------:R-:W-:Y:S01]  /*1e40*/  HADD2.F32 R93, -RZ, R84.H1_H1 ;  /* 0x30000054ff5d7230 */ /* 0x000fe20000004100 */
[----:B------:R-:W-:Y:S01]  /*1e50*/  FFMA.FTZ R91, R36, R81, R90 ;  /* 0x00000051245b7223 */ /* 0x000fe2000001005a */
[--C-:B------:R-:W-:Y:S01]  /*1e60*/  HADD2.F32 R90, -RZ, R80.reuse.H0_H0 ;  /* 0x20000050ff5a7230 */ /* 0x100fe20000004100 */
[----:B------:R-:W-:Y:S01]  /*1e70*/  ISETP.NE.AND P0, PT, R42, RZ, PT ;  /* 0x000000ff2a00720c */ /* 0x000fe20003f05270 */
[----:B------:R-:W-:Y:S01]  /*1e80*/  HADD2.F32 R95, -RZ, R80.H1_H1 ;  /* 0x30000050ff5f7230 */ /* 0x000fe20000004100 */
[----:B------:R-:W-:Y:S01]  /*1e90*/  BSSY B0, `(.L_x_1141) ;  /* 0x00000c7000007945 */ /* 0x000fe20003800000 */
[----:B-----5:R-:W-:Y:S01]  /*1ea0*/  HADD2.F32 R92, -RZ, R20.H1_H1 ;  /* 0x30000014ff5c7230 */ /* 0x020fe20000004100 */
[----:B------:R-:W-:Y:S01]  /*1eb0*/  FFMA.FTZ R94, R89, R90, R91 ;  /* 0x0000005a595e7223 */ /* 0x000fe2000001005b */
[----:B------:R-:W-:-:S02]  /*1ec0*/  HADD2.F32 R91, -RZ, R41.H1_H1 ;  /* 0x30000029ff5b7230 */ /* 0x000fc40000004100 */
[----:B------:R-:W-:Y:S02]  /*1ed0*/  HADD2.F32 R90, -RZ, R37.H1_H1 ;  /* 0x30000025ff5a7230 */ /* 0x000fe40000004100 */
[----:B------:R-:W-:Y:S01]  /*1ee0*/  HADD2.F32 R89, -RZ, R71.H1_H1 ;  /* 0x30000047ff597230 */ /* 0x000fe20000004100 */
[----:B------:R-:W-:Y:S01]  /*1ef0*/  FFMA.FTZ R98, R91, R93, R88 ;  /* 0x0000005d5b627223 */ /* 0x000fe20000010058 */
[----:B------:R-:W-:Y:S01]  /*1f00*/  HADD2.F32 R93, -RZ, R38.H0_H0 ;  /* 0x20000026ff5d7230 */ /* 0x000fe20000004100 */
[----:B------:R-:W-:Y:S01]  /*1f10*/  FFMA.FTZ R99, R90, R95, R94 ;  /* 0x0000005f5a637223 */ /* 0x000fe2000001005e */
[----:B------:R-:W-:Y:S01]  /*1f20*/  HADD2.F32 R96, -RZ, R85.H0_H0 ;  /* 0x20000055ff607230 */ /* 0x000fe20000004100 */
[----:B------:R-:W-:Y:S01]  /*1f30*/  FMUL.FTZ R100, R89, R92 ;  /* 0x0000005c59647220 */ /* 0x000fe20000410000 */
[----:B------:R-:W-:Y:S02]  /*1f40*/  HADD2.F32 R92, -RZ, R71.H0_H0 ;  /* 0x20000047ff5c7230 */ /* 0x000fe40000004100 */
[----:B------:R-:W-:Y:S01]  /*1f50*/  HADD2.F32 R95, -RZ, R20.H0_H0 ;  /* 0x20000014ff5f7230 */ /* 0x000fe20000004100 */
[----:B------:R-:W-:Y:S01]  /*1f60*/  FFMA.FTZ R96, R93, R96, R98 ;  /* 0x000000605d607223 */ /* 0x000fe20000010062 */
[----:B------:R-:W-:-:S02]  /*1f70*/  HADD2.F32 R90, -RZ, R26.H0_H0 ;  /* 0x2000001aff5a7230 */ /* 0x000fc40000004100 */
[----:B------:R-:W-:Y:S01]  /*1f80*/  HADD2.F32 R91, -RZ, R26.H1_H1 ;  /* 0x3000001aff5b7230 */ /* 0x000fe20000004100 */
[----:B------:R-:W-:Y:S01]  /*1f90*/  FFMA.FTZ R92, R92, R95, R100 ;  /* 0x0000005f5c5c7223 */ /* 0x000fe20000010064 */
[----:B------:R-:W-:Y:S02]  /*1fa0*/  HADD2.F32 R26, -RZ, R78.H0_H0 ;  /* 0x2000004eff1a7230 */ /* 0x000fe40000004100 */
[----:B------:R-:W-:Y:S02]  /*1fb0*/  HADD2.F32 R93, -RZ, R21.H0_H0 ;  /* 0x20000015ff5d7230 */ /* 0x000fe40000004100 */
[--C-:B------:R-:W-:Y:S02]  /*1fc0*/  HADD2.F32 R89, -RZ, R27.reuse.H0_H0 ;  /* 0x2000001bff597230 */ /* 0x100fe40000004100 */
[----:B------:R-:W-:Y:S01]  /*1fd0*/  HADD2.F32 R20, -RZ, R27.H1_H1 ;  /* 0x3000001bff147230 */ /* 0x000fe20000004100 */
[----:B------:R-:W-:Y:S01]  /*1fe0*/  FFMA.FTZ R26, R26, R93, R92 ;  /* 0x0000005d1a1a7223 */ /* 0x000fe2000001005c */
[----:B------:R-:W-:-:S02]  /*1ff0*/  HADD2.F32 R94, -RZ, R34.H0_H0 ;  /* 0x20000022ff5e7230 */ /* 0x000fc40000004100 */
[----:B------:R-:W-:Y:S02]  /*2000*/  HADD2.F32 R97, -RZ, R54.H0_H0 ;  /* 0x20000036ff617230 */ /* 0x000fe40000004100 */
[----:B------:R-:W-:Y:S02]  /*2010*/  HADD2.F32 R27, -RZ, R40.H1_H1 ;  /* 0x30000028ff1b7230 */ /* 0x000fe40000004100 */
[----:B------:R-:W-:Y:S01]  /*2020*/  HADD2.F32 R38, -RZ, R38.H1_H1 ;  /* 0x30000026ff267230 */ /* 0x000fe20000004100 */
[----:B------:R-:W-:Y:S01]  /*2030*/  FFMA.FTZ R94, R94, R97, R99 ;  /* 0x000000615e5e7223 */ /* 0x000fe20000010063 */
[----:B------:R-:W-:Y:S02]  /*2040*/  HADD2.F32 R82, -RZ, R82.H1_H1 ;  /* 0x30000052ff527230 */ /* 0x000fe40000004100 */
[----:B------:R-:W-:Y:S02]  /*2050*/  HADD2.F32 R85, -RZ, R85.H1_H1 ;  /* 0x30000055ff557230 */ /* 0x000fe40000004100 */
[----:B------:R-:W-:Y:S01]  /*2060*/  HADD2.F32 R78, -RZ, R78.H1_H1 ;  /* 0x3000004eff4e7230 */ /* 0x000fe20000004100 */
[----:B------:R-:W-:Y:S01]  /*2070*/  FFMA.FTZ R82, R27, R82, R2 ;  /* 0x000000521b527223 */ /* 0x000fe20000010002 */
        /* <DEDUP_REMOVED lines=8> */
[----:B------:R-:W-:Y:S02]  /*2100*/  HADD2.F32 R21, -RZ, R43.H0_H0 ;  /* 0x2000002bff157230 */ /* 0x000fe40000004100 */
[----:B------:R-:W-:Y:S01]  /*2110*/  HADD2.F32 R75, -RZ, R75.H1_H1 ;  /* 0x3000004bff4b7230 */ /* 0x000fe20000004100 */
[----:B------:R-:W-:Y:S01]  /*2120*/  FFMA.FTZ R2, R2, R85, R78 ;  /* 0x0000005502027223 */ /* 0x000fe2000001004e */
[----:B------:R-:W-:-:S02]  /*2130*/  HADD2.F32 R34, -RZ, R83.H0_H0 ;  /* 0x20000053ff227230 */ /* 0x000fc40000004100 */
[----:B------:R-:W-:Y:S02]  /*2140*/  HADD2.F32 R22, -RZ, R22.H1_H1 ;  /* 0x30000016ff167230 */ /* 0x000fe40000004100 */
[----:B------:R-:W-:Y:S01]  /*2150*/  HADD2.F32 R26, -RZ, R39.H0_H0 ;  /* 0x20000027ff1a7230 */ /* 0x000fe20000004100 */
[----:B------:R-:W-:Y:S01]  /*2160*/  FFMA.FTZ R82, R21, R34, R82 ;  /* 0x0000002215527223 */ /* 0x000fe20000010052 */
[----:B------:R-:W-:Y:S01]  /*2170*/  HADD2.F32 R93, -RZ, R86.H0_H0 ;  /* 0x20000056ff5d7230 */ /* 0x000fe20000004100 */
[----:B------:R-:W-:Y:S01]  /*2180*/  FFMA.FTZ R75, R75, R22, R2 ;  /* 0x000000164b4b7223 */ /* 0x000fe20000010002 */
[----:B------:R-:W-:Y:S02]  /*2190*/  HADD2.F32 R27, -RZ, R35.H0_H0 ;  /* 0x20000023ff1b7230 */ /* 0x000fe40000004100 */
        /* <DEDUP_REMOVED lines=9> */
[----:B------:R-:W-:Y:S02]  /*2230*/  HADD2.F32 R79, -RZ, R79.H1_H1 ;  /* 0x3000004fff4f7230 */ /* 0x000fe40000004100 */
[----:B------:R-:W-:-:S02]  /*2240*/  HADD2.F32 R22, -RZ, R83.H1_H1 ;  /* 0x30000053ff167230 */ /* 0x000fc40000004100 */
        /* <DEDUP_REMOVED lines=20> */
[----:B------:R-:W-:Y:S01]  /*2390*/  HADD2.F32 R41, -RZ, R4.H1_H1 ;  /* 0x30000004ff297230 */ /* 0x000fe20000004100 */
[----:B------:R-:W-:Y:S01]  /*23a0*/  FFMA.FTZ R12, R57, R12, R30 ;  /* 0x0000000c390c7223 */ /* 0x000fe2000001001e */
[----:B------:R-:W-:Y:S01]  /*23b0*/  HADD2.F32 R24, -RZ, R24.H1_H1 ;  /* 0x30000018ff187230 */ /* 0x000fe20000004100 */
[----:B------:R-:W-:Y:S01]  /*23c0*/  FFMA.FTZ R26, R66, R81, R26 ;  /* 0x00000051421a7223 */ /* 0x000fe2000001001a */
[----:B0-----:R-:W-:Y:S02]  /*23d0*/  HADD2.F32 R29, -RZ, R9.H0_H0 ;  /* 0x20000009ff1d7230 */ /* 0x001fe40000004100 */
        /* <DEDUP_REMOVED lines=71> */
[----:B-1----:R-:W-:Y:S02]  /*2850*/  FADD.FTZ R7, R6, R7 ;  /* 0x0000000706077221 */ /* 0x002fe40000010000 */
        /* <DEDUP_REMOVED lines=11> */
[----:B------:R-:W-:Y:S01]  /*2910*/  USHF.R.S32.HI UR7, URZ, 0x1f, UR4 ;  /* 0x0000001f3f077899 */ /* 0x000fe20008011404 */
[C---:B------:R-:W-:Y:S01]  /*2920*/  IADD3 R5, R45.reuse, 0x20, RZ ;  /* 0x000000202d057810 */ /* 0x040fe20007ffe0ff */
[----:B------:R-:W-:Y:S01]  /*2930*/  UIADD3 UR6, UP0, UR17, UR4, URZ ;  /* 0x0000000411067290 */ /* 0x000fe2000ff1e03f */
[C---:B------:R-:W-:Y:S01]  /*2940*/  IADD3 R7, R45.reuse, 0x30, RZ ;  /* 0x000000302d077810 */ /* 0x040fe20007ffe0ff */
[----:B------:R-:W-:Y:S01]  /*2950*/  ULDC.64 UR20, c[0x0][0x1c8] ;  /* 0x0000720000147ab9 */ /* 0x000fe20000000a00 */
[----:B------:R-:W-:Y:S01]  /*2960*/  ISETP.GE.AND P2, PT, R76, UR19, PT ;  /* 0x000000134c007c0c */ /* 0x000fe2000bf46270 */
[----:B------:R-:W-:Y:S01]  /*2970*/  ULEA.HI.X.SX32 UR7, UR17, UR7, 0x1, UP0 ;  /* 0x0000000711077291 */ /* 0x000fe200080f0e3f */
        /* <DEDUP_REMOVED lines=20> */
[----:B------:R0:W-:Y:S04]  /*2ac0*/  STG.E [R2.64], R5 ;  /* 0x0000000502007986 */ /* 0x0001e8000c10190a */
[----:B------:R0:W-:Y:S04]  /*2ad0*/  STG.E [R2.64+0x40], R7 ;  /* 0x0000400702007986 */ /* 0x0001e8000c10190a */
[----:B------:R0:W-:Y:S04]  /*2ae0*/  STG.E [R2.64+0x80], R9 ;  /* 0x0000800902007986 */ /* 0x0001e8000c10190a */
[----:B------:R0:W-:Y:S02]  /*2af0*/  STG.E [R2.64+0xc0], R11 ;  /* 0x0000c00b02007986 */ /* 0x0001e4000c10190a */
.L_x_1142:
[----:B------:R-:W-:Y:S05]  /*2b00*/  BSYNC B0 ;  /* 0x0000000000007941 */ /* 0x000fea0003800000 */
.L_x_1141:
[----:B------:R-:W-:Y:S01]  /*2b10*/  UIADD3 UR8, UR8, 0x3f, URZ ;  /* 0x0000003f08087890 */ /* 0x000fe2000fffe03f */
[----:B------:R-:W-:Y:S03]  /*2b20*/  BSSY B0, `(.L_x_1143) ;  /* 0x0000022000007945 */ /* 0x000fe60003800000 */
[----:B------:R-:W-:-:S02]  /*2b30*/  USHF.R.S32.HI UR6, URZ, 0x1f, UR8 ;  /* 0x0000001f3f067899 */ /* 0x000fc40008011408 */
[----:B------:R-:W-:Y:S02]  /*2b40*/  UIMAD UR7, UR14, -0x40, UR8 ;  /* 0xffffffc00e0778a4 */ /* 0x000fe4000f8e0208 */
[----:B------:R-:W-:-:S04]  /*2b50*/  ULEA.HI UR6, UR6, UR8, URZ, 0x6 ;  /* 0x0000000806067291 */ /* 0x000fc8000f8f303f */
[----:B------:R-:W-:-:S04]  /*2b60*/  ULOP3.LUT UR6, UR6, 0xffffffc0, URZ, 0xc0, !UPT ;  /* 0xffffffc006067892 */ /* 0x000fc8000f8ec03f */
[----:B------:R-:W-:-:S06]  /*2b70*/  UIADD3 UR6, UR7, UR6, -UR8 ;  /* 0x0000000607067290 */ /* 0x000fcc000fffe808 */
[----:B------:R-:W-:-:S04]  /*2b80*/  ISETP.GE.AND P0, PT, R46, UR6, PT ;  /* 0x000000062e007c0c */ /* 0x000fc8000bf06270 */
[----:B------:R-:W-:-:S13]  /*2b90*/  ISETP.GT.OR P0, PT, R46, 0x3f, P0 ;  /* 0x0000003f2e00780c */ /* 0x000fda0000704670 */
[----:B------:R-:W-:Y:S05]  /*2ba0*/  @P0 BRA `(.L_x_1144) ;  /* 0x0000019000000947 */ /* 0x000fea0003800000 */
[----:B------:R-:W-:Y:S01]  /*2bb0*/  USHF.R.S32.HI UR6, URZ, 0x1f, UR17 ;  /* 0x0000001f3f067899 */ /* 0x000fe20008011411 */
[----:B0-----:R-:W-:Y:S01]  /*2bc0*/  IMAD.U32 R3, RZ, RZ, UR4 ;  /* 0x00000004ff037e24 */ /* 0x001fe2000f8e00ff */
[----:B------:R-:W-:Y:S01]  /*2bd0*/  USHF.R.S32.HI UR8, URZ, 0x1f, UR4 ;  /* 0x0000001f3f087899 */ /* 0x000fe20008011404 */
[--C-:B------:R-:W-:Y:S01]  /*2be0*/  SHF.R.S32.HI R0, RZ, 0x1f, R46.reuse ;  /* 0x0000001fff007819 */ /* 0x100fe2000001142e */
[----:B------:R-:W-:Y:S02]  /*2bf0*/  IMAD.U32 R5, RZ, RZ, UR15 ;  /* 0x0000000fff057e24 */ /* 0x000fe4000f8e00ff */
[----:B------:R-:W-:Y:S02]  /*2c00*/  IADD3 R2, P0, P1, R3, UR17, R46 ;  /* 0x0000001103027c10 */ /* 0x000fe4000f91e02e */
[----:B------:R-:W-:Y:S01]  /*2c10*/  MOV R3, UR6 ;  /* 0x0000000600037c02 */ /* 0x000fe20008000f00 */
[----:B------:R-:W-:Y:S02]  /*2c20*/  ULDC.64 UR6, c[0x0][0x1f8] ;  /* 0x00007e0000067ab9 */ /* 0x000fe40000000a00 */
[----:B------:R-:W-:Y:S01]  /*2c30*/  UIMAD UR6, UR16, UR6, URZ ;  /* 0x00000006100672a4 */ /* 0x000fe2000f8e023f */
[----:B------:R-:W-:Y:S01]  /*2c40*/  IADD3.X R3, R3, UR8, R0, P0, P1 ;  /* 0x0000000803037c10 */ /* 0x000fe200087e2400 */
[----:B------:R-:W-:Y:S01]  /*2c50*/  ULDC.64 UR8, c[0x0][0x200] ;  /* 0x0000800000087ab9 */ /* 0x000fe20000000a00 */
[C---:B------:R-:W-:Y:S01]  /*2c60*/  FMUL.FTZ R0, R77.reuse, 1.4426950216293334961 ;  /* 0x3fb8aa3b4d007820 */ /* 0x040fe20000410000 */
[----:B------:R-:W-:Y:S01]  /*2c70*/  UIMAD UR6, UR15, UR7, UR6 ;  /* 0x000000070f0672a4 */ /* 0x000fe2000f8e0206 */
[----:B------:R-:W-:Y:S01]  /*2c80*/  FSETP.NEU.FTZ.AND P0, PT, R77, -INF , PT ;  /* 0xff8000004d00780b */ /* 0x000fe20003f1d000 */
        /* <DEDUP_REMOVED lines=11> */
.L_x_1144:
[----:B------:R-:W-:Y:S05]  /*2d40*/  BSYNC B0 ;  /* 0x0000000000007941 */ /* 0x000fea0003800000 */
.L_x_1143:
[----:B------:R-:W-:Y:S01]  /*2d50*/  USHF.L.U32 UR7, UR14, 0xe, URZ ;  /* 0x0000000e0e077899 */ /* 0x000fe2000800063f */
[----:B------:R-:W-:Y:S01]  /*2d60*/  IMAD.SHL.U32 R0, R46, 0x4, RZ ;  /* 0x000000042e007824 */ /* 0x000fe200078e00ff */
[----:B------:R-:W-:Y:S01]  /*2d70*/  USHF.L.U32 UR6, UR4, 0x8, URZ ;  /* 0x0000000804067899 */ /* 0x000fe2000800063f */
[----:B0-----:R-:W-:Y:S01]  /*2d80*/  MOV R5, UR15 ;  /* 0x0000000f00057c02 */ /* 0x001fe20008000f00 */
[----:B------:R-:W-:Y:S02]  /*2d90*/  USHF.R.S32.HI UR9, URZ, 0x1f, UR7 ;  /* 0x0000001f3f097899 */ /* 0x000fe40008011407 */
[----:B------:R-:W-:Y:S01]  /*2da0*/  MOV R3, UR7 ;  /* 0x0000000700037c02 */ /* 0x000fe20008000f00 */
[----:B------:R-:W-:-:S03]  /*2db0*/  USHF.R.S32.HI UR8, URZ, 0x1f, UR6 ;  /* 0x0000001f3f087899 */ /* 0x000fc60008011406 */
[----:B------:R-:W-:Y:S01]  /*2dc0*/  IADD3 R2, P0, P1, R0, UR6, R3 ;  /* 0x0000000600027c10 */ /* 0x000fe2000f91e003 */
[----:B------:R-:W-:Y:S01]  /*2dd0*/  IMAD.U32 R3, RZ, RZ, UR9 ;  /* 0x00000009ff037e24 */ /* 0x000fe2000f8e00ff */
[----:B------:R-:W-:Y:S01]  /*2de0*/  SHF.R.S32.HI R0, RZ, 0x1f, R0 ;  /* 0x0000001fff007819 */ /* 0x000fe20000011400 */
[----:B------:R-:W-:Y:S02]  /*2df0*/  ULDC.64 UR6, c[0x0][0x220] ;  /* 0x0000880000067ab9 */ /* 0x000fe40000000a00 */
[----:B------:R-:W-:Y:S01]  /*2e00*/  UIMAD UR6, UR16, UR6, URZ ;  /* 0x00000006100672a4 */ /* 0x000fe2000f8e023f */
[----:B------:R-:W-:Y:S01]  /*2e10*/  IADD3.X R3, R0, UR8, R3, P0, P1 ;  /* 0x0000000800037c10 */ /* 0x000fe200087e2403 */
[----:B------:R-:W-:Y:S01]  /*2e20*/  ULDC.64 UR8, c[0x0][0x228] ;  /* 0x00008a0000087ab9 */ /* 0x000fe20000000a00 */
[----:B------:R-:W-:Y:S01]  /*2e30*/  ISETP.NE.U32.AND P0, PT, RZ, c[0x0][0x238], PT ;  /* 0x00008e00ff007a0c */ /* 0x000fe20003f05070 */
[----:B------:R-:W-:Y:S02]  /*2e40*/  UIMAD UR6, UR15, UR7, UR6 ;  /* 0x000000070f0672a4 */ /* 0x000fe4000f8e0206 */
[----:B------:R-:W-:Y:S01]  /*2e50*/  IMAD.WIDE.U32 R2, R5, c[0x0][0x220], R2 ;  /* 0x0000880005027a25 */ /* 0x000fe200078e0002 */
[----:B------:R-:W-:Y:S01]  /*2e60*/  UIMAD UR7, UR5, UR8, URZ ;  /* 0x00000008050772a4 */ /* 0x000fe2000f8e023f */
[----:B------:R-:W-:-:S02]  /*2e70*/  ISETP.NE.AND.EX P0, PT, RZ, c[0x0][0x23c], PT, P0 ;  /* 0x00008f00ff007a0c */ /* 0x000fc40003f05300 */
        /* <DEDUP_REMOVED lines=28> */
[----:B------:R-:W-:-:S03]  /*3040*/  UIMAD UR6, UR4, UR6, UR15 ;  /* 0x00000006040672a4 */ /* 0x000fc6000f8e020f */
[----:B------:R-:W-:Y:S02]  /*3050*/  ULDC.64 UR4, c[0x0][0x238] ;  /* 0x00008e0000047ab9 */ /* 0x000fe40000000a00 */
[----:B------:R-:W-:-:S06]  /*3060*/  UIMAD.WIDE UR4, UR6, UR13, UR4 ;  /* 0x0000000d060472a5 */ /* 0x000fcc000f8e0204 */
[----:B------:R-:W-:Y:S02]  /*3070*/  MOV R2, UR4 ;  /* 0x0000000400027c02 */ /* 0x000fe40008000f00 */
[----:B------:R-:W-:-:S05]  /*3080*/  MOV R3, UR5 ;  /* 0x0000000500037c02 */ /* 0x000fca0008000f00 */
[----:B------:R-:W-:Y:S01]  /*3090*/  STG.E [R2.64], RZ ;  /* 0x000000ff02007986 */ /* 0x000fe2000c10190a */
[----:B------:R-:W-:Y:S05]  /*30a0*/  EXIT ;  /* 0x000000000000794d */ /* 0x000fea0003800000 */
.L_x_1145:
        /* <DEDUP_REMOVED lines=13> */
.L_x_1175:


//--------------------- .nv.shared._ZN7cutlass13device_kernelIN5flash19enable_sm80_to_sm89INS1_16FlashAttnBwdSm80INS1_25CollectiveMainloopBwdSm80ILi1ELi1EN4cute5tupleIJNS5_1CILi32EEENS7_ILi64EEENS7_ILi256EEEEEENS_6half_tEfNS_4arch4Sm80ELb0ELb0ELb1ELb0ELb0ELb0ELb0ELb0ELi2ELi2ELi2ELi1ELb1EEENS1_21CollectiveEpilogueBwdISB_SC_SE_Li256ELb0ELb0ELi4EEENS1_19SingleTileSchedulerILb0ELb0ELb0ELi64EEEEEEEEEvNT_6ParamsE --------------------------
	.section	.nv.shared._ZN7cutlass13device_kernelIN5flash19enable_sm80_to_sm89INS1_16FlashAttnBwdSm80INS1_25CollectiveMainloopBwdSm80ILi1ELi1EN4cute5tupleIJNS5_1CILi32EEENS7_ILi64EEENS7_ILi256EEEEEENS_6half_tEfNS_4arch4Sm80ELb0ELb0ELb1ELb0ELb0ELb0ELb0ELb0ELi2ELi2ELi2ELi1ELb1EEENS1_21CollectiveEpilogueBwdISB_SC_SE_Li256ELb0ELb0ELi4EEENS1_19SingleTileSchedulerILb0ELb0ELb0ELi64EEEEEEEEEvNT_6ParamsE,"aw",@nobits
	.sectionflags	@""
	.align	16


//--------------------- .nv.global                --------------------------
	.section	.nv.global,"aw",@nobits
.nv.global:
	.type		_ZN74_INTERNAL_47d7184e_38_flash_bwd_hdim256_fp16_softcap_sm80_cu_c0233546_29494cute1_E,@object
	.size		_ZN74_INTERNAL_47d7184e_38_flash_bwd_hdim256_fp16_softcap_sm80_cu_c0233546_29494cute1_E,(_ZN74_INTERNAL_47d7184e_38_flash_bwd_hdim256_fp16_softcap_sm80_cu_c0233546_29494cuda3std3__45__cpo6cbeginE - _ZN74_INTERNAL_47d7184e_38_flash_bwd_hdim256_fp16_softcap_sm80_cu_c0233546_29494cute1_E)
_ZN74_INTERNAL_47d7184e_38_flash_bwd_hdim256_fp16_softcap_sm80_cu_c0233546_29494cute1_E:
	.zero		1
	.type		_ZN74_INTERNAL_47d7184e_38_flash_bwd_hdim256_fp16_softcap_sm80_cu_c0233546_29494cuda3std3__45__cpo6cbeginE,@object
	.size		_ZN74_INTERNAL_47d7184e_38_flash_bwd_hdim256_fp16_softcap_sm80_cu_c0233546_29494cuda3std3__45__cpo6cbeginE,(_ZN74_INTERNAL_47d7184e_38_flash_bwd_hdim256_fp16_softcap_sm80_cu_c0233546_29494cuda3std3__48in_placeE - _ZN74_INTERNAL_47d7184e_38_flash_bwd_hdim256_fp16_softcap_sm80_cu_c0233546_29494cuda3std3__45__cpo6cbeginE)
_ZN74_INTERNAL_47d7184e_38_flash_bwd_hdim256_fp16_softcap_sm80_cu_c0233546_29494cuda3std3__45__cpo6cbeginE:
	.zero		1
	.type		_ZN74_INTERNAL_47d7184e_38_flash_bwd_hdim256_fp16_softcap_sm80_cu_c0233546_29494cuda3std3__48in_placeE,@object
	.size		_ZN74_INTERNAL_47d7184e_38_flash_bwd_hdim256_fp16_softcap_sm80_cu_c0233546_29494cuda3std3__48in_placeE,(_ZN74_INTERNAL_47d7184e_38_flash_bwd_hdim256_fp16_softcap_sm80_cu_c0233546_29494cuda3std6ranges3__45__cpo9iter_moveE - _ZN74_INTERNAL_47d7184e_38_flash_bwd_hdim256_fp16_softcap_sm80_cu_c0233546_29494cuda3std3__48in_placeE)
_ZN74_INTERNAL_47d7184e_38_flash_bwd_hdim256_fp16_softcap_sm80_cu_c0233546_29494cuda3std3__48in_placeE:
	.zero		1
	.type		_ZN74_INTERNAL_47d7184e_38_flash_bwd_hdim256_fp16_softcap_sm80_cu_c0233546_29494cuda3std6ranges3__45__cpo9iter_moveE,@object
	.size		_ZN74_INTERNAL_47d7184e_38_flash_bwd_hdim256_fp16_softcap_sm80_cu_c0233546_29494cuda3std6ranges3__45__cpo9iter_moveE,(_ZN74_INTERNAL_47d7184e_38_flash_bwd_hdim256_fp16_softcap_sm80_cu_c0233546_29494cuda3std3__45__cpo5beginE - _ZN74_INTERNAL_47d7184e_38_flash_bwd_hdim256_fp16_softcap_sm80_cu_c0233546_29494cuda3std6ranges3__45__cpo9iter_moveE)
_ZN74_INTERNAL_47d7184e_38_flash_bwd_hdim256_fp16_softcap_sm80_cu_c0233546_29494cuda3std6ranges3__45__cpo9iter_moveE:
	.zero		1
	.type		_ZN74_INTERNAL_47d7184e_38_flash_bwd_hdim256_fp16_softcap_sm80_cu_c0233546_29494cuda3std3__45__cpo5beginE,@object
	.size		_ZN74_INTERNAL_47d7184e_38_flash_bwd_hdim256_fp16_softcap_sm80_cu_c0233546_29494cuda3std3__45__cpo5beginE,(_ZN74_INTERNAL_47d7184e_38_flash_bwd_hdim256_fp16_softcap_sm80_cu_c0233546_29494cuda3std3__476_GLOBAL__N__47d7184e_38_flash_bwd_hdim256_fp16_softcap_sm80_cu_c0233546_29496ignoreE - _ZN74_INTERNAL_47d7184e_38_flash_bwd_hdim256_fp16_softcap_sm80_cu_c0233546_29494cuda3std3__45__cpo5beginE)
_ZN74_INTERNAL_47d7184e_38_flash_bwd_hdim256_fp16_softcap_sm80_cu_c0233546_29494cuda3std3__45__cpo5beginE:
	.zero		1
	.type		_ZN74_INTERNAL_47d7184e_38_flash_bwd_hdim256_fp16_softcap_sm80_cu_c0233546_29494cuda3std3__476_GLOBAL__N__47d7184e_38_flash_bwd_hdim256_fp16_softcap_sm80_cu_c0233546_29496ignoreE,@object
	.size		_ZN74_INTERNAL_47d7184e_38_flash_bwd_hdim256_fp16_softcap_sm80_cu_c0233546_29494cuda3std3__476_GLOBAL__N__47d7184e_38_flash_bwd_hdim256_fp16_softcap_sm80_cu_c0233546_29496ignoreE,(_ZN74_INTERNAL_47d7184e_38_flash_bwd_hdim256_fp16_softcap_sm80_cu_c0233546_29494cute7productE - _ZN74_INTERNAL_47d7184e_38_flash_bwd_hdim256_fp16_softcap_sm80_cu_c0233546_29494cuda3std3__476_GLOBAL__N__47d7184e_38_flash_bwd_hdim256_fp16_softcap_sm80_cu_c0233546_29496ignoreE)
_ZN74_INTERNAL_47d7184e_38_flash_bwd_hdim256_fp16_softcap_sm80_cu_c0233546_29494cuda3std3__476_GLOBAL__N__47d7184e_38_flash_bwd_hdim256_fp16_softcap_sm80_cu_c0233546_29496ignoreE:
	.zero		1
	.type		_ZN74_INTERNAL_47d7184e_38_flash_bwd_hdim256_fp16_softcap_sm80_cu_c0233546_29494cute7productE,@object
	.size		_ZN74_INTERNAL_47d7184e_38_flash_bwd_hdim256_fp16_softcap_sm80_cu_c0233546_29494cute7productE,(_ZN74_INTERNAL_47d7184e_38_flash_bwd_hdim256_fp16_softcap_sm80_cu_c0233546_29494cuda3std3__45__cpo3endE - _ZN74_INTERNAL_47d7184e_38_flash_bwd_hdim256_fp16_softcap_sm80_cu_c0233546_29494cute7productE)
_ZN74_INTERNAL_47d7184e_38_flash_bwd_hdim256_fp16_softcap_sm80_cu_c0233546_29494cute7productE:
	.zero		1
	.type		_ZN74_INTERNAL_47d7184e_38_flash_bwd_hdim256_fp16_softcap_sm80_cu_c0233546_29494cuda3std3__45__cpo3endE,@object
	.size		_ZN74_INTERNAL_47d7184e_38_flash_bwd_hdim256_fp16_softcap_sm80_cu_c0233546_29494cuda3std3__45__cpo3endE,(_ZN74_INTERNAL_47d7184e_38_flash_bwd_hdim256_fp16_softcap_sm80_cu_c0233546_29494cuda3std3__419piecewise_constructE - _ZN74_INTERNAL_47d7184e_38_flash_bwd_hdim256_fp16_softcap_sm80_cu_c0233546_29494cuda3std3__45__cpo3endE)
_ZN74_INTERNAL_47d7184e_38_flash_bwd_hdim256_fp16_softcap_sm80_cu_c0233546_29494cuda3std3__45__cpo3endE:
	.zero		1
	.type		_ZN74_INTERNAL_47d7184e_38_flash_bwd_hdim256_fp16_softcap_sm80_cu_c0233546_29494cuda3std3__419piecewise_constructE,@object
	.size		_ZN74_INTERNAL_47d7184e_38_flash_bwd_hdim256_fp16_softcap_sm80_cu_c0233546_29494cuda3std3__419piecewise_constructE,(_ZN74_INTERNAL_47d7184e_38_flash_bwd_hdim256_fp16_softcap_sm80_cu_c0233546_29494cuda3std3__45__cpo4cendE - _ZN74_INTERNAL_47d7184e_38_flash_bwd_hdim256_fp16_softcap_sm80_cu_c0233546_29494cuda3std3__419piecewise_constructE)
_ZN74_INTERNAL_47d7184e_38_flash_bwd_hdim256_fp16_softcap_sm80_cu_c0233546_29494cuda3std3__419piecewise_constructE:
	.zero		1
	.type		_ZN74_INTERNAL_47d7184e_38_flash_bwd_hdim256_fp16_softcap_sm80_cu_c0233546_29494cuda3std3__45__cpo4cendE,@object
	.size		_ZN74_INTERNAL_47d7184e_38_flash_bwd_hdim256_fp16_softcap_sm80_cu_c0233546_29494cuda3std3__45__cpo4cendE,(_ZN74_INTERNAL_47d7184e_38_flash_bwd_hdim256_fp16_softcap_sm80_cu_c0233546_29494cuda3std6ranges3__45__cpo4swapE - _ZN74_INTERNAL_47d7184e_38_flash_bwd_hdim256_fp16_softcap_sm80_cu_c0233546_29494cuda3std3__45__cpo4cendE)
_ZN74_INTERNAL_47d7184e_38_flash_bwd_hdim256_fp16_softcap_sm80_cu_c0233546_29494cuda3std3__45__cpo4cendE:
	.zero		1
	.type		_ZN74_INTERNAL_47d7184e_38_flash_bwd_hdim256_fp16_softcap_sm80_cu_c0233546_29494cuda3std6ranges3__45__cpo4swapE,@object
	.size		_ZN74_INTERNAL_47d7184e_38_flash_bwd_hdim256_fp16_softcap_sm80_cu_c0233546_29494cuda3std6ranges3__45__cpo4swapE,(.L_7 - _ZN74_INTERNAL_47d7184e_38_flash_bwd_hdim256_fp16_softcap_sm80_cu_c0233546_29494cuda3std6ranges3__45__cpo4swapE)
_ZN74_INTERNAL_47d7184e_38_flash_bwd_hdim256_fp16_softcap_sm80_cu_c0233546_29494cuda3std6ranges3__45__cpo4swapE:
	.zero		1
.L_7:


//--------------------- .nv.shared._ZN7cutlass13device_kernelIN5flash19enable_sm80_to_sm89INS1_16FlashAttnBwdSm80INS1_25CollectiveMainloopBwdSm80ILi1ELi1EN4cute5tupleIJNS5_1CILi32EEENS7_ILi64EEENS7_ILi256EEEEEENS_6half_tEfNS_4arch4Sm80ELb0ELb0ELb1ELb0ELb0ELb0ELb0ELb0ELi2ELi2ELi2ELi1ELb1EEENS1_24CollectiveEpilogueBwdGQAISB_fSE_Li256ELb0ELb0EEENS1_19SingleTileSchedulerILb0ELb0ELb0ELi64EEEEEEEEEvNT_6ParamsE --------------------------
	.section	.nv.shared._ZN7cutlass13device_kernelIN5flash19enable_sm80_to_sm89INS1_16FlashAttnBwdSm80INS1_25CollectiveMainloopBwdSm80ILi1ELi1EN4cute5tupleIJNS5_1CILi32EEENS7_ILi64EEENS7_ILi256EEEEEENS_6half_tEfNS_4arch4Sm80ELb0ELb0ELb1ELb0ELb0ELb0ELb0ELb0ELi2ELi2ELi2ELi1ELb1EEENS1_24CollectiveEpilogueBwdGQAISB_fSE_Li256ELb0ELb0EEENS1_19SingleTileSchedulerILb0ELb0ELb0ELi64EEEEEEEEEvNT_6ParamsE,"aw",@nobits
	.sectionflags	@""
	.align	16


//--------------------- .nv.shared._ZN7cutlass13device_kernelIN5flash19enable_sm80_to_sm89INS1_16FlashAttnBwdSm80INS1_25CollectiveMainloopBwdSm80ILi1ELi1EN4cute5tupleIJNS5_1CILi32EEENS7_ILi64EEENS7_ILi256EEEEEENS_6half_tEfNS_4arch4Sm80ELb0ELb0ELb1ELb1ELb0ELb0ELb0ELb0ELi2ELi2ELi2ELi1ELb1EEENS1_21CollectiveEpilogueBwdISB_SC_SE_Li256ELb1ELb0ELi4EEENS1_19SingleTileSchedulerILb1ELb0ELb0ELi64EEEEEEEEEvNT_6ParamsE --------------------------
	.section	.nv.shared._ZN7cutlass13device_kernelIN5flash19enable_sm80_to_sm89INS1_16FlashAttnBwdSm80INS1_25CollectiveMainloopBwdSm80ILi1ELi1EN4cute5tupleIJNS5_1CILi32EEENS7_ILi64EEENS7_ILi256EEEEEENS_6half_tEfNS_4arch4Sm80ELb0ELb0ELb1ELb1ELb0ELb0ELb0ELb0ELi2ELi2ELi2ELi1ELb1EEENS1_21CollectiveEpilogueBwdISB_SC_SE_Li256ELb1ELb0ELi4EEENS1_19SingleTileSchedulerILb1ELb0ELb0ELi64EEEEEEEEEvNT_6ParamsE,"aw",@nobits
	.sectionflags	@""
	.align	16


//--------------------- .nv.shared._ZN7cutlass13device_kernelIN5flash19enable_sm80_to_sm89INS1_16FlashAttnBwdSm80INS1_25CollectiveMainloopBwdSm80ILi1ELi1EN4cute5tupleIJNS5_1CILi32EEENS7_ILi64EEENS7_ILi256EEEEEENS_6half_tEfNS_4arch4Sm80ELb0ELb0ELb1ELb1ELb0ELb0ELb0ELb0ELi2ELi2ELi2ELi1ELb1EEENS1_24CollectiveEpilogueBwdGQAISB_fSE_Li256ELb1ELb0EEENS1_19SingleTileSchedulerILb1ELb0ELb0ELi64EEEEEEEEEvNT_6ParamsE --------------------------
	.section	.nv.shared._ZN7cutlass13device_kernelIN5flash19enable_sm80_to_sm89INS1_16FlashAttnBwdSm80INS1_25CollectiveMainloopBwdSm80ILi1ELi1EN4cute5tupleIJNS5_1CILi32EEENS7_ILi64EEENS7_ILi256EEEEEENS_6half_tEfNS_4arch4Sm80ELb0ELb0ELb1ELb1ELb0ELb0ELb0ELb0ELi2ELi2ELi2ELi1ELb1EEENS1_24CollectiveEpilogueBwdGQAISB_fSE_Li256ELb1ELb0EEENS1_19SingleTileSchedulerILb1ELb0ELb0ELi64EEEEEEEEEvNT_6ParamsE,"aw",@nobits
	.sectionflags	@""
	.align	16


//--------------------- .nv.shared._ZN7cutlass13device_kernelIN5flash19enable_sm80_to_sm89INS1_16FlashAttnBwdSm80INS1_25CollectiveMainloopBwdSm80ILi1ELi1EN4cute5tupleIJNS5_1CILi32EEENS7_ILi64EEENS7_ILi256EEEEEENS_6half_tEfNS_4arch4Sm80ELb0ELb1ELb1ELb0ELb0ELb0ELb0ELb0ELi2ELi2ELi2ELi1ELb1EEENS1_21CollectiveEpilogueBwdISB_SC_SE_Li256ELb0ELb0ELi4EEENS1_19SingleTileSchedulerILb0ELb0ELb0ELi64EEEEEEEEEvNT_6ParamsE --------------------------
	.section	.nv.shared._ZN7cutlass13device_kernelIN5flash19enable_sm80_to_sm89INS1_16FlashAttnBwdSm80INS1_25CollectiveMainloopBwdSm80ILi1ELi1EN4cute5tupleIJNS5_1CILi32EEENS7_ILi64EEENS7_ILi256EEEEEENS_6half_tEfNS_4arch4Sm80ELb0ELb1ELb1ELb0ELb0ELb0ELb0ELb0ELi2ELi2ELi2ELi1ELb1EEENS1_21CollectiveEpilogueBwdISB_SC_SE_Li256ELb0ELb0ELi4EEENS1_19SingleTileSchedulerILb0ELb0ELb0ELi64EEEEEEEEEvNT_6ParamsE,"aw",@nobits
	.sectionflags	@""
	.align	16


//--------------------- .nv.shared._ZN7cutlass13device_kernelIN5flash19enable_sm80_to_sm89INS1_16FlashAttnBwdSm80INS1_25CollectiveMainloopBwdSm80ILi1ELi1EN4cute5tupleIJNS5_1CILi32EEENS7_ILi64EEENS7_ILi256EEEEEENS_6half_tEfNS_4arch4Sm80ELb0ELb1ELb1ELb0ELb0ELb0ELb0ELb0ELi2ELi2ELi2ELi1ELb1EEENS1_24CollectiveEpilogueBwdGQAISB_fSE_Li256ELb0ELb0EEENS1_19SingleTileSchedulerILb0ELb0ELb0ELi64EEEEEEEEEvNT_6ParamsE --------------------------
	.section	.nv.shared._ZN7cutlass13device_kernelIN5flash19enable_sm80_to_sm89INS1_16FlashAttnBwdSm80INS1_25CollectiveMainloopBwdSm80ILi1ELi1EN4cute5tupleIJNS5_1CILi32EEENS7_ILi64EEENS7_ILi256EEEEEENS_6half_tEfNS_4arch4Sm80ELb0ELb1ELb1ELb0ELb0ELb0ELb0ELb0ELi2ELi2ELi2ELi1ELb1EEENS1_24CollectiveEpilogueBwdGQAISB_fSE_Li256ELb0ELb0EEENS1_19SingleTileSchedulerILb0ELb0ELb0ELi64EEEEEEEEEvNT_6ParamsE,"aw",@nobits
	.sectionflags	@""
	.align	16


//--------------------- .nv.shared._ZN7cutlass13device_kernelIN5flash19enable_sm80_to_sm89INS1_16FlashAttnBwdSm80INS1_25CollectiveMainloopBwdSm80ILi1ELi1EN4cute5tupleIJNS5_1CILi32EEENS7_ILi64EEENS7_ILi256EEEEEENS_6half_tEfNS_4arch4Sm80ELb0ELb1ELb1ELb1ELb0ELb0ELb0ELb0ELi2ELi2ELi2ELi1ELb1EEENS1_21CollectiveEpilogueBwdISB_SC_SE_Li256ELb1ELb0ELi4EEENS1_19SingleTileSchedulerILb1ELb0ELb0ELi64EEEEEEEEEvNT_6ParamsE --------------------------
	.section	.nv.shared._ZN7cutlass13device_kernelIN5flash19enable_sm80_to_sm89INS1_16FlashAttnBwdSm80INS1_25CollectiveMainloopBwdSm80ILi1ELi1EN4cute5tupleIJNS5_1CILi32EEENS7_ILi64EEENS7_ILi256EEEEEENS_6half_tEfNS_4arch4Sm80ELb0ELb1ELb1ELb1ELb0ELb0ELb0ELb0ELi2ELi2ELi2ELi1ELb1EEENS1_21CollectiveEpilogueBwdISB_SC_SE_Li256ELb1ELb0ELi4EEENS1_19SingleTileSchedulerILb1ELb0ELb0ELi64EEEEEEEEEvNT_6ParamsE,"aw",@nobits
	.sectionflags	@""
	.align	16


//--------------------- .nv.shared._ZN7cutlass13device_kernelIN5flash19enable_sm80_to_sm89INS1_16FlashAttnBwdSm80INS1_25CollectiveMainloopBwdSm80ILi1ELi1EN4cute5tupleIJNS5_1CILi32EEENS7_ILi64EEENS7_ILi256EEEEEENS_6half_tEfNS_4arch4Sm80ELb0ELb1ELb1ELb1ELb0ELb0ELb0ELb0ELi2ELi2ELi2ELi1ELb1EEENS1_24CollectiveEpilogueBwdGQAISB_fSE_Li256ELb1ELb0EEENS1_19SingleTileSchedulerILb1ELb0ELb0ELi64EEEEEEEEEvNT_6ParamsE --------------------------
	.section	.nv.shared._ZN7cutlass13device_kernelIN5flash19enable_sm80_to_sm89INS1_16FlashAttnBwdSm80INS1_25CollectiveMainloopBwdSm80ILi1ELi1EN4cute5tupleIJNS5_1CILi32EEENS7_ILi64EEENS7_ILi256EEEEEENS_6half_tEfNS_4arch4Sm80ELb0ELb1ELb1ELb1ELb0ELb0ELb0ELb0ELi2ELi2ELi2ELi1ELb1EEENS1_24CollectiveEpilogueBwdGQAISB_fSE_Li256ELb1ELb0EEENS1_19SingleTileSchedulerILb1ELb0ELb0ELi64EEEEEEEEEvNT_6ParamsE,"aw",@nobits
	.sectionflags	@""
	.align	16


//--------------------- .nv.shared._ZN7cutlass13device_kernelIN5flash19enable_sm80_to_sm89INS1_16FlashAttnBwdSm80INS1_25CollectiveMainloopBwdSm80ILi1ELi1EN4cute5tupleIJNS5_1CILi32EEENS7_ILi64EEENS7_ILi256EEEEEENS_6half_tEfNS_4arch4Sm80ELb1ELb0ELb1ELb0ELb0ELb0ELb0ELb0ELi2ELi2ELi2ELi1ELb1EEENS1_21CollectiveEpilogueBwdISB_SC_SE_Li256ELb0ELb0ELi4EEENS1_25SingleTileBwdLPTSchedulerILb0ELi64ELb0EEEEEEEEEvNT_6ParamsE --------------------------
	.section	.nv.shared._ZN7cutlass13device_kernelIN5flash19enable_sm80_to_sm89INS1_16FlashAttnBwdSm80INS1_25CollectiveMainloopBwdSm80ILi1ELi1EN4cute5tupleIJNS5_1CILi32EEENS7_ILi64EEENS7_ILi256EEEEEENS_6half_tEfNS_4arch4Sm80ELb1ELb0ELb1ELb0ELb0ELb0ELb0ELb0ELi2ELi2ELi2ELi1ELb1EEENS1_21CollectiveEpilogueBwdISB_SC_SE_Li256ELb0ELb0ELi4EEENS1_25SingleTileBwdLPTSchedulerILb0ELi64ELb0EEEEEEEEEvNT_6ParamsE,"aw",@nobits
	.sectionflags	@""
	.align	16


//--------------------- .nv.shared._ZN7cutlass13device_kernelIN5flash19enable_sm80_to_sm89INS1_16FlashAttnBwdSm80INS1_25CollectiveMainloopBwdSm80ILi1ELi1EN4cute5tupleIJNS5_1CILi32EEENS7_ILi64EEENS7_ILi256EEEEEENS_6half_tEfNS_4arch4Sm80ELb1ELb0ELb1ELb0ELb0ELb0ELb0ELb0ELi2ELi2ELi2ELi1ELb1EEENS1_24CollectiveEpilogueBwdGQAISB_fSE_Li256ELb0ELb0EEENS1_25SingleTileBwdLPTSchedulerILb0ELi64ELb0EEEEEEEEEvNT_6ParamsE --------------------------
	.section	.nv.shared._ZN7cutlass13device_kernelIN5flash19enable_sm80_to_sm89INS1_16FlashAttnBwdSm80INS1_25CollectiveMainloopBwdSm80ILi1ELi1EN4cute5tupleIJNS5_1CILi32EEENS7_ILi64EEENS7_ILi256EEEEEENS_6half_tEfNS_4arch4Sm80ELb1ELb0ELb1ELb0ELb0ELb0ELb0ELb0ELi2ELi2ELi2ELi1ELb1EEENS1_24CollectiveEpilogueBwdGQAISB_fSE_Li256ELb0ELb0EEENS1_25SingleTileBwdLPTSchedulerILb0ELi64ELb0EEEEEEEEEvNT_6ParamsE,"aw",@nobits
	.sectionflags	@""
	.align	16


//--------------------- .nv.shared._ZN7cutlass13device_kernelIN5flash22FlashAttnBwdPreprocessIN4cute5tupleIJNS3_1CILi32EEENS5_ILi256EEEEEENS_6half_tEfNS_4arch4Sm80ELb1ELb0EEEEEvNT_6ParamsE --------------------------
	.section	.nv.shared._ZN7cutlass13device_kernelIN5flash22FlashAttnBwdPreprocessIN4cute5tupleIJNS3_1CILi32EEENS5_ILi256EEEEEENS_6half_tEfNS_4arch4Sm80ELb1ELb0EEEEEvNT_6ParamsE,"aw",@nobits
	.sectionflags	@""
	.align	16


//--------------------- .nv.shared._ZN7cutlass13device_kernelIN5flash19enable_sm80_to_sm89INS1_16FlashAttnBwdSm80INS1_25CollectiveMainloopBwdSm80ILi1ELi1EN4cute5tupleIJNS5_1CILi32EEENS7_ILi64EEENS7_ILi256EEEEEENS_6half_tEfNS_4arch4Sm80ELb1ELb0ELb1ELb1ELb0ELb0ELb0ELb0ELi2ELi2ELi2ELi1ELb1EEENS1_21CollectiveEpilogueBwdISB_SC_SE_Li256ELb1ELb0ELi4EEENS1_25SingleTileBwdLPTSchedulerILb1ELi64ELb0EEEEEEEEEvNT_6ParamsE --------------------------
	.section	.nv.shared._ZN7cutlass13device_kernelIN5flash19enable_sm80_to_sm89INS1_16FlashAttnBwdSm80INS1_25CollectiveMainloopBwdSm80ILi1ELi1EN4cute5tupleIJNS5_1CILi32EEENS7_ILi64EEENS7_ILi256EEEEEENS_6half_tEfNS_4arch4Sm80ELb1ELb0ELb1ELb1ELb0ELb0ELb0ELb0ELi2ELi2ELi2ELi1ELb1EEENS1_21CollectiveEpilogueBwdISB_SC_SE_Li256ELb1ELb0ELi4EEENS1_25SingleTileBwdLPTSchedulerILb1ELi64ELb0EEEEEEEEEvNT_6ParamsE,"aw",@nobits
	.sectionflags	@""
	.align	16


//--------------------- .nv.shared._ZN7cutlass13device_kernelIN5flash32FlashAttnBwdPostprocessConvertdQIN4cute5tupleIJNS3_1CILi32EEENS5_ILi256EEEEEENS_6half_tEfNS_4arch4Sm80ELi256ENS3_8TiledMMAINS3_8MMA_AtomIJNS3_28SM80_16x8x16_F32F16F16F32_TNEEEENS3_6LayoutINS4_IJNS5_ILi1EEENS5_ILi8EEESH_EEENS4_IJNS5_ILi0EEESH_SK_EEEEENS4_IJNS5_ILi16EEENS5_ILi128EEESN_EEEEELb0EEEEEvNT_6ParamsE --------------------------
	.section	.nv.shared._ZN7cutlass13device_kernelIN5flash32FlashAttnBwdPostprocessConvertdQIN4cute5tupleIJNS3_1CILi32EEENS5_ILi256EEEEEENS_6half_tEfNS_4arch4Sm80ELi256ENS3_8TiledMMAINS3_8MMA_AtomIJNS3_28SM80_16x8x16_F32F16F16F32_TNEEEENS3_6LayoutINS4_IJNS5_ILi1EEENS5_ILi8EEESH_EEENS4_IJNS5_ILi0EEESH_SK_EEEEENS4_IJNS5_ILi16EEENS5_ILi128EEESN_EEEEELb0EEEEEvNT_6ParamsE,"aw",@nobits
	.sectionflags	@""
	.align	16


//--------------------- .nv.shared._ZN7cutlass13device_kernelIN5flash19enable_sm80_to_sm89INS1_16FlashAttnBwdSm80INS1_25CollectiveMainloopBwdSm80ILi1ELi1EN4cute5tupleIJNS5_1CILi32EEENS7_ILi64EEENS7_ILi256EEEEEENS_6half_tEfNS_4arch4Sm80ELb1ELb0ELb1ELb1ELb0ELb0ELb0ELb0ELi2ELi2ELi2ELi1ELb1EEENS1_24CollectiveEpilogueBwdGQAISB_fSE_Li256ELb1ELb0EEENS1_25SingleTileBwdLPTSchedulerILb1ELi64ELb0EEEEEEEEEvNT_6ParamsE --------------------------
	.section	.nv.shared._ZN7cutlass13device_kernelIN5flash19enable_sm80_to_sm89INS1_16FlashAttnBwdSm80INS1_25CollectiveMainloopBwdSm80ILi1ELi1EN4cute5tupleIJNS5_1CILi32EEENS7_ILi64EEENS7_ILi256EEEEEENS_6half_tEfNS_4arch4Sm80ELb1ELb0ELb1ELb1ELb0ELb0ELb0ELb0ELi2ELi2ELi2ELi1ELb1EEENS1_24CollectiveEpilogueBwdGQAISB_fSE_Li256ELb1ELb0EEENS1_25SingleTileBwdLPTSchedulerILb1ELi64ELb0EEEEEEEEEvNT_6ParamsE,"aw",@nobits
	.sectionflags	@""
	.align	16


//--------------------- .nv.shared._ZN7cutlass13device_kernelIN5flash22FlashAttnBwdPreprocessIN4cute5tupleIJNS3_1CILi32EEENS5_ILi256EEEEEENS_6half_tEfNS_4arch4Sm80ELb1ELb1EEEEEvNT_6ParamsE --------------------------
	.section	.nv.shared._ZN7cutlass13device_kernelIN5flash22FlashAttnBwdPreprocessIN4cute5tupleIJNS3_1CILi32EEENS5_ILi256EEEEEENS_6half_tEfNS_4arch4Sm80ELb1ELb1EEEEEvNT_6ParamsE,"aw",@nobits
	.sectionflags	@""
	.align	16


//--------------------- .nv.shared._ZN7cutlass13device_kernelIN5flash19enable_sm80_to_sm89INS1_16FlashAttnBwdSm80INS1_25CollectiveMainloopBwdSm80ILi1ELi1EN4cute5tupleIJNS5_1CILi64EEES8_NS7_ILi256EEEEEENS_6half_tEfNS_4arch4Sm80ELb0ELb0ELb1ELb0ELb0ELb0ELb0ELb0ELi2ELi4ELi2ELi2ELb0EEENS1_21CollectiveEpilogueBwdISA_SB_SD_Li256ELb0ELb0ELi4EEENS1_19SingleTileSchedulerILb0ELb0ELb0ELi64EEEEEEEEEvNT_6ParamsE --------------------------
	.section	.nv.shared._ZN7cutlass13device_kernelIN5flash19enable_sm80_to_sm89INS1_16FlashAttnBwdSm80INS1_25CollectiveMainloopBwdSm80ILi1ELi1EN4cute5tupleIJNS5_1CILi64EEES8_NS7_ILi256EEEEEENS_6half_tEfNS_4arch4Sm80ELb0ELb0ELb1ELb0ELb0ELb0ELb0ELb0ELi2ELi4ELi2ELi2ELb0EEENS1_21CollectiveEpilogueBwdISA_SB_SD_Li256ELb0ELb0ELi4EEENS1_19SingleTileSchedulerILb0ELb0ELb0ELi64EEEEEEEEEvNT_6ParamsE,"aw",@nobits
	.sectionflags	@""
	.align	16


//--------------------- .nv.shared._ZN7cutlass13device_kernelIN5flash19enable_sm80_to_sm89INS1_16FlashAttnBwdSm80INS1_25CollectiveMainloopBwdSm80ILi1ELi1EN4cute5tupleIJNS5_1CILi64EEES8_NS7_ILi256EEEEEENS_6half_tEfNS_4arch4Sm80ELb0ELb0ELb1ELb0ELb0ELb0ELb0ELb0ELi2ELi4ELi2ELi2ELb0EEENS1_24CollectiveEpilogueBwdGQAISA_fSD_Li256ELb0ELb0EEENS1_19SingleTileSchedulerILb0ELb0ELb0ELi64EEEEEEEEEvNT_6ParamsE --------------------------
	.section	.nv.shared._ZN7cutlass13device_kernelIN5flash19enable_sm80_to_sm89INS1_16FlashAttnBwdSm80INS1_25CollectiveMainloopBwdSm80ILi1ELi1EN4cute5tupleIJNS5_1CILi64EEES8_NS7_ILi256EEEEEENS_6half_tEfNS_4arch4Sm80ELb0ELb0ELb1ELb0ELb0ELb0ELb0ELb0ELi2ELi4ELi2ELi2ELb0EEENS1_24CollectiveEpilogueBwdGQAISA_fSD_Li256ELb0ELb0EEENS1_19SingleTileSchedulerILb0ELb0ELb0ELi64EEEEEEEEEvNT_6ParamsE,"aw",@nobits
	.sectionflags	@""
	.align	16


//--------------------- .nv.shared._ZN7cutlass13device_kernelIN5flash19enable_sm80_to_sm89INS1_16FlashAttnBwdSm80INS1_25CollectiveMainloopBwdSm80ILi1ELi1EN4cute5tupleIJNS5_1CILi64EEES8_NS7_ILi256EEEEEENS_6half_tEfNS_4arch4Sm80ELb0ELb0ELb1ELb1ELb0ELb0ELb0ELb0ELi2ELi4ELi2ELi2ELb0EEENS1_21CollectiveEpilogueBwdISA_SB_SD_Li256ELb1ELb0ELi4EEENS1_19SingleTileSchedulerILb1ELb0ELb0ELi64EEEEEEEEEvNT_6ParamsE --------------------------
	.section	.nv.shared._ZN7cutlass13device_kernelIN5flash19enable_sm80_to_sm89INS1_16FlashAttnBwdSm80INS1_25CollectiveMainloopBwdSm80ILi1ELi1EN4cute5tupleIJNS5_1CILi64EEES8_NS7_ILi256EEEEEENS_6half_tEfNS_4arch4Sm80ELb0ELb0ELb1ELb1ELb0ELb0ELb0ELb0ELi2ELi4ELi2ELi2ELb0EEENS1_21CollectiveEpilogueBwdISA_SB_SD_Li256ELb1ELb0ELi4EEENS1_19SingleTileSchedulerILb1ELb0ELb0ELi64EEEEEEEEEvNT_6ParamsE,"aw",@nobits
	.sectionflags	@""
	.align	16


//--------------------- .nv.shared._ZN7cutlass13device_kernelIN5flash19enable_sm80_to_sm89INS1_16FlashAttnBwdSm80INS1_25CollectiveMainloopBwdSm80ILi1ELi1EN4cute5tupleIJNS5_1CILi64EEES8_NS7_ILi256EEEEEENS_6half_tEfNS_4arch4Sm80ELb0ELb0ELb1ELb1ELb0ELb0ELb0ELb0ELi2ELi4ELi2ELi2ELb0EEENS1_24CollectiveEpilogueBwdGQAISA_fSD_Li256ELb1ELb0EEENS1_19SingleTileSchedulerILb1ELb0ELb0ELi64EEEEEEEEEvNT_6ParamsE --------------------------
	.section	.nv.shared._ZN7cutlass13device_kernelIN5flash19enable_sm80_to_sm89INS1_16FlashAttnBwdSm80INS1_25CollectiveMainloopBwdSm80ILi1ELi1EN4cute5tupleIJNS5_1CILi64EEES8_NS7_ILi256EEEEEENS_6half_tEfNS_4arch4Sm80ELb0ELb0ELb1ELb1ELb0ELb0ELb0ELb0ELi2ELi4ELi2ELi2ELb0EEENS1_24CollectiveEpilogueBwdGQAISA_fSD_Li256ELb1ELb0EEENS1_19SingleTileSchedulerILb1ELb0ELb0ELi64EEEEEEEEEvNT_6ParamsE,"aw",@nobits
	.sectionflags	@""
	.align	16


//--------------------- .nv.shared._ZN7cutlass13device_kernelIN5flash19enable_sm80_to_sm89INS1_16FlashAttnBwdSm80INS1_25CollectiveMainloopBwdSm80ILi1ELi1EN4cute5tupleIJNS5_1CILi64EEES8_NS7_ILi256EEEEEENS_6half_tEfNS_4arch4Sm80ELb0ELb1ELb1ELb0ELb0ELb0ELb0ELb0ELi2ELi4ELi2ELi2ELb0EEENS1_21CollectiveEpilogueBwdISA_SB_SD_Li256ELb0ELb0ELi4EEENS1_19SingleTileSchedulerILb0ELb0ELb0ELi64EEEEEEEEEvNT_6ParamsE --------------------------
	.section	.nv.shared._ZN7cutlass13device_kernelIN5flash19enable_sm80_to_sm89INS1_16FlashAttnBwdSm80INS1_25CollectiveMainloopBwdSm80ILi1ELi1EN4cute5tupleIJNS5_1CILi64EEES8_NS7_ILi256EEEEEENS_6half_tEfNS_4arch4Sm80ELb0ELb1ELb1ELb0ELb0ELb0ELb0ELb0ELi2ELi4ELi2ELi2ELb0EEENS1_21CollectiveEpilogueBwdISA_SB_SD_Li256ELb0ELb0ELi4EEENS1_19SingleTileSchedulerILb0ELb0ELb0ELi64EEEEEEEEEvNT_6ParamsE,"aw",@nobits
	.sectionflags	@""
	.align	16


//--------------------- .nv.shared._ZN7cutlass13device_kernelIN5flash19enable_sm80_to_sm89INS1_16FlashAttnBwdSm80INS1_25CollectiveMainloopBwdSm80ILi1ELi1EN4cute5tupleIJNS5_1CILi64EEES8_NS7_ILi256EEEEEENS_6half_tEfNS_4arch4Sm80ELb0ELb1ELb1ELb0ELb0ELb0ELb0ELb0ELi2ELi4ELi2ELi2ELb0EEENS1_24CollectiveEpilogueBwdGQAISA_fSD_Li256ELb0ELb0EEENS1_19SingleTileSchedulerILb0ELb0ELb0ELi64EEEEEEEEEvNT_6ParamsE --------------------------
	.section	.nv.shared._ZN7cutlass13device_kernelIN5flash19enable_sm80_to_sm89INS1_16FlashAttnBwdSm80INS1_25CollectiveMainloopBwdSm80ILi1ELi1EN4cute5tupleIJNS5_1CILi64EEES8_NS7_ILi256EEEEEENS_6half_tEfNS_4arch4Sm80ELb0ELb1ELb1ELb0ELb0ELb0ELb0ELb0ELi2ELi4ELi2ELi2ELb0EEENS1_24CollectiveEpilogueBwdGQAISA_fSD_Li256ELb0ELb0EEENS1_19SingleTileSchedulerILb0ELb0ELb0ELi64EEEEEEEEEvNT_6ParamsE,"aw",@nobits
	.sectionflags	@""
	.align	16


//--------------------- .nv.shared._ZN7cutlass13device_kernelIN5flash19enable_sm80_to_sm89INS1_16FlashAttnBwdSm80INS1_25CollectiveMainloopBwdSm80ILi1ELi1EN4cute5tupleIJNS5_1CILi64EEES8_NS7_ILi256EEEEEENS_6half_tEfNS_4arch4Sm80ELb0ELb1ELb1ELb1ELb0ELb0ELb0ELb0ELi2ELi4ELi2ELi2ELb0EEENS1_21CollectiveEpilogueBwdISA_SB_SD_Li256ELb1ELb0ELi4EEENS1_19SingleTileSchedulerILb1ELb0ELb0ELi64EEEEEEEEEvNT_6ParamsE --------------------------
	.section	.nv.shared._ZN7cutlass13device_kernelIN5flash19enable_sm80_to_sm89INS1_16FlashAttnBwdSm80INS1_25CollectiveMainloopBwdSm80ILi1ELi1EN4cute5tupleIJNS5_1CILi64EEES8_NS7_ILi256EEEEEENS_6half_tEfNS_4arch4Sm80ELb0ELb1ELb1ELb1ELb0ELb0ELb0ELb0ELi2ELi4ELi2ELi2ELb0EEENS1_21CollectiveEpilogueBwdISA_SB_SD_Li256ELb1ELb0ELi4EEENS1_19SingleTileSchedulerILb1ELb0ELb0ELi64EEEEEEEEEvNT_6ParamsE,"aw",@nobits
	.sectionflags	@""
	.align	16


//--------------------- .nv.shared._ZN7cutlass13device_kernelIN5flash19enable_sm80_to_sm89INS1_16FlashAttnBwdSm80INS1_25CollectiveMainloopBwdSm80ILi1ELi1EN4cute5tupleIJNS5_1CILi64EEES8_NS7_ILi256EEEEEENS_6half_tEfNS_4arch4Sm80ELb0ELb1ELb1ELb1ELb0ELb0ELb0ELb0ELi2ELi4ELi2ELi2ELb0EEENS1_24CollectiveEpilogueBwdGQAISA_fSD_Li256ELb1ELb0EEENS1_19SingleTileSchedulerILb1ELb0ELb0ELi64EEEEEEEEEvNT_6ParamsE --------------------------
	.section	.nv.shared._ZN7cutlass13device_kernelIN5flash19enable_sm80_to_sm89INS1_16FlashAttnBwdSm80INS1_25CollectiveMainloopBwdSm80ILi1ELi1EN4cute5tupleIJNS5_1CILi64EEES8_NS7_ILi256EEEEEENS_6half_tEfNS_4arch4Sm80ELb0ELb1ELb1ELb1ELb0ELb0ELb0ELb0ELi2ELi4ELi2ELi2ELb0EEENS1_24CollectiveEpilogueBwdGQAISA_fSD_Li256ELb1ELb0EEENS1_19SingleTileSchedulerILb1ELb0ELb0ELi64EEEEEEEEEvNT_6ParamsE,"aw",@nobits
	.sectionflags	@""
	.align	16


//--------------------- .nv.shared._ZN7cutlass13device_kernelIN5flash19enable_sm80_to_sm89INS1_16FlashAttnBwdSm80INS1_25CollectiveMainloopBwdSm80ILi1ELi1EN4cute5tupleIJNS5_1CILi64EEES8_NS7_ILi256EEEEEENS_6half_tEfNS_4arch4Sm80ELb1ELb0ELb1ELb0ELb0ELb0ELb0ELb0ELi2ELi4ELi2ELi2ELb0EEENS1_21CollectiveEpilogueBwdISA_SB_SD_Li256ELb0ELb0ELi4EEENS1_25SingleTileBwdLPTSchedulerILb0ELi64ELb0EEEEEEEEEvNT_6ParamsE --------------------------
	.section	.nv.shared._ZN7cutlass13device_kernelIN5flash19enable_sm80_to_sm89INS1_16FlashAttnBwdSm80INS1_25CollectiveMainloopBwdSm80ILi1ELi1EN4cute5tupleIJNS5_1CILi64EEES8_NS7_ILi256EEEEEENS_6half_tEfNS_4arch4Sm80ELb1ELb0ELb1ELb0ELb0ELb0ELb0ELb0ELi2ELi4ELi2ELi2ELb0EEENS1_21CollectiveEpilogueBwdISA_SB_SD_Li256ELb0ELb0ELi4EEENS1_25SingleTileBwdLPTSchedulerILb0ELi64ELb0EEEEEEEEEvNT_6ParamsE,"aw",@nobits
	.sectionflags	@""
	.align	16


//--------------------- .nv.shared._ZN7cutlass13device_kernelIN5flash19enable_sm80_to_sm89INS1_16FlashAttnBwdSm80INS1_25CollectiveMainloopBwdSm80ILi1ELi1EN4cute5tupleIJNS5_1CILi64EEES8_NS7_ILi256EEEEEENS_6half_tEfNS_4arch4Sm80ELb1ELb0ELb1ELb0ELb0ELb0ELb0ELb0ELi2ELi4ELi2ELi2ELb0EEENS1_24CollectiveEpilogueBwdGQAISA_fSD_Li256ELb0ELb0EEENS1_25SingleTileBwdLPTSchedulerILb0ELi64ELb0EEEEEEEEEvNT_6ParamsE --------------------------
	.section	.nv.shared._ZN7cutlass13device_kernelIN5flash19enable_sm80_to_sm89INS1_16FlashAttnBwdSm80INS1_25CollectiveMainloopBwdSm80ILi1ELi1EN4cute5tupleIJNS5_1CILi64EEES8_NS7_ILi256EEEEEENS_6half_tEfNS_4arch4Sm80ELb1ELb0ELb1ELb0ELb0ELb0ELb0ELb0ELi2ELi4ELi2ELi2ELb0EEENS1_24CollectiveEpilogueBwdGQAISA_fSD_Li256ELb0ELb0EEENS1_25SingleTileBwdLPTSchedulerILb0ELi64ELb0EEEEEEEEEvNT_6ParamsE,"aw",@nobits
	.sectionflags	@""
	.align	16


//--------------------- .nv.shared._ZN7cutlass13device_kernelIN5flash22FlashAttnBwdPreprocessIN4cute5tupleIJNS3_1CILi64EEENS5_ILi256EEEEEENS_6half_tEfNS_4arch4Sm80ELb1ELb0EEEEEvNT_6ParamsE --------------------------
	.section	.nv.shared._ZN7cutlass13device_kernelIN5flash22FlashAttnBwdPreprocessIN4cute5tupleIJNS3_1CILi64EEENS5_ILi256EEEEEENS_6half_tEfNS_4arch4Sm80ELb1ELb0EEEEEvNT_6ParamsE,"aw",@nobits
	.sectionflags	@""
	.align	16


//--------------------- .nv.shared._ZN7cutlass13device_kernelIN5flash19enable_sm80_to_sm89INS1_16FlashAttnBwdSm80INS1_25CollectiveMainloopBwdSm80ILi1ELi1EN4cute5tupleIJNS5_1CILi64EEES8_NS7_ILi256EEEEEENS_6half_tEfNS_4arch4Sm80ELb1ELb0ELb1ELb1ELb0ELb0ELb0ELb0ELi2ELi4ELi2ELi2ELb0EEENS1_21CollectiveEpilogueBwdISA_SB_SD_Li256ELb1ELb0ELi4EEENS1_25SingleTileBwdLPTSchedulerILb1ELi64ELb0EEEEEEEEEvNT_6ParamsE --------------------------
	.section	.nv.shared._ZN7cutlass13device_kernelIN5flash19enable_sm80_to_sm89INS1_16FlashAttnBwdSm80INS1_25CollectiveMainloopBwdSm80ILi1ELi1EN4cute5tupleIJNS5_1CILi64EEES8_NS7_ILi256EEEEEENS_6half_tEfNS_4arch4Sm80ELb1ELb0ELb1ELb1ELb0ELb0ELb0ELb0ELi2ELi4ELi2ELi2ELb0EEENS1_21CollectiveEpilogueBwdISA_SB_SD_Li256ELb1ELb0ELi4EEENS1_25SingleTileBwdLPTSchedulerILb1ELi64ELb0EEEEEEEEEvNT_6ParamsE,"aw",@nobits
	.sectionflags	@""
	.align	16


//--------------------- .nv.shared._ZN7cutlass13device_kernelIN5flash32FlashAttnBwdPostprocessConvertdQIN4cute5tupleIJNS3_1CILi64EEENS5_ILi256EEEEEENS_6half_tEfNS_4arch4Sm80ELi256ENS3_8TiledMMAINS3_8MMA_AtomIJNS3_28SM80_16x8x16_F32F16F16F32_TNEEEENS3_6LayoutINS4_IJNS5_ILi2EEENS5_ILi4EEENS5_ILi1EEEEEENS4_IJSJ_SH_NS5_ILi0EEEEEEEENS4_IJNS5_ILi32EEES6_NS5_ILi16EEEEEEEELb0EEEEEvNT_6ParamsE --------------------------
	.section	.nv.shared._ZN7cutlass13device_kernelIN5flash32FlashAttnBwdPostprocessConvertdQIN4cute5tupleIJNS3_1CILi64EEENS5_ILi256EEEEEENS_6half_tEfNS_4arch4Sm80ELi256ENS3_8TiledMMAINS3_8MMA_AtomIJNS3_28SM80_16x8x16_F32F16F16F32_TNEEEENS3_6LayoutINS4_IJNS5_ILi2EEENS5_ILi4EEENS5_ILi1EEEEEENS4_IJSJ_SH_NS5_ILi0EEEEEEEENS4_IJNS5_ILi32EEES6_NS5_ILi16EEEEEEEELb0EEEEEvNT_6ParamsE,"aw",@nobits
	.sectionflags	@""
	.align	16


//--------------------- .nv.shared._ZN7cutlass13device_kernelIN5flash19enable_sm80_to_sm89INS1_16FlashAttnBwdSm80INS1_25CollectiveMainloopBwdSm80ILi1ELi1EN4cute5tupleIJNS5_1CILi64EEES8_NS7_ILi256EEEEEENS_6half_tEfNS_4arch4Sm80ELb1ELb0ELb1ELb1ELb0ELb0ELb0ELb0ELi2ELi4ELi2ELi2ELb0EEENS1_24CollectiveEpilogueBwdGQAISA_fSD_Li256ELb1ELb0EEENS1_25SingleTileBwdLPTSchedulerILb1ELi64ELb0EEEEEEEEEvNT_6ParamsE --------------------------
	.section	.nv.shared._ZN7cutlass13device_kernelIN5flash19enable_sm80_to_sm89INS1_16FlashAttnBwdSm80INS1_25CollectiveMainloopBwdSm80ILi1ELi1EN4cute5tupleIJNS5_1CILi64EEES8_NS7_ILi256EEEEEENS_6half_tEfNS_4arch4Sm80ELb1ELb0ELb1ELb1ELb0ELb0ELb0ELb0ELi2ELi4ELi2ELi2ELb0EEENS1_24CollectiveEpilogueBwdGQAISA_fSD_Li256ELb1ELb0EEENS1_25SingleTileBwdLPTSchedulerILb1ELi64ELb0EEEEEEEEEvNT_6ParamsE,"aw",@nobits
	.sectionflags	@""
	.align	16


//--------------------- .nv.shared._ZN7cutlass13device_kernelIN5flash22FlashAttnBwdPreprocessIN4cute5tupleIJNS3_1CILi64EEENS5_ILi256EEEEEENS_6half_tEfNS_4arch4Sm80ELb1ELb1EEEEEvNT_6ParamsE --------------------------
	.section	.nv.shared._ZN7cutlass13device_kernelIN5flash22FlashAttnBwdPreprocessIN4cute5tupleIJNS3_1CILi64EEENS5_ILi256EEEEEENS_6half_tEfNS_4arch4Sm80ELb1ELb1EEEEEvNT_6ParamsE,"aw",@nobits
	.sectionflags	@""
	.align	16
